	.target	sm_100a

	.elftype	@"ET_EXEC"


//--------------------- .note.nv.tkinfo           --------------------------
	.section	.note.nv.tkinfo,"",@"SHT_NOTE"
	.sectionflags	@"SHF_NOTE_NV_TKINFO"
	.tkinfo
        /*0018*/ 	.word	0x00000002
        /*0030*/ 	.string	""
        /*0030*/ 	.string	"ptxas"
        /*0030*/ 	.string	"Cuda compilation tools, release 13.0, V13.0.88"
        /*0030*/ 	.string	"Build cuda_13.0.r13.0/compiler.36424714_0"
        /*0030*/ 	.string	"-arch sm_100a -m 64 "



//--------------------- .note.nv.cuinfo           --------------------------
	.section	.note.nv.cuinfo,"",@"SHT_NOTE"
	.sectionflags	@"SHF_NOTE_NV_CUINFO"
        /*0018*/ 	.short	0x0002
        /*001a*/ 	.short	0x0064
        /*001c*/ 	.short	0x0082
	.zero		2


//--------------------- .nv.info                  --------------------------
	.section	.nv.info,"",@"SHT_CUDA_INFO"
	.align	4


	//----- nvinfo : EIATTR_REGCOUNT
	.align		4
        /*0000*/ 	.byte	0x04, 0x2f
        /*0002*/ 	.short	(.L_16 - .L_15)
	.align		4
.L_15:
        /*0004*/ 	.word	index@(_ZN7cutlass13device_kernelINS_4gemm6kernel13GemmUniversalIN4cute5tupleIJiiiiEEENS1_10collective13CollectiveMmaINS1_35MainloopSm100TmaUmmaWarpSpecializedILi21ELi2ELi2ENS5_IJNS4_1CILi2EEENSA_ILi1EEESC_EEEEENS5_IJNSA_ILi256EEENSA_ILi240EEENSA_ILi32EEEEEENS_12float_e4m3_tENS5_IJlSC_lEEESJ_SK_NS4_8TiledMMAINS4_8MMA_AtomIJNS4_10MMA_TraitsINS4_25SM100_MMA_F8F6F4_2x1SM_SSEJSJ_SJ_fSF_SG_NS4_17integral_constantINS4_4UMMA5MajorELSR_0EEESS_NSP_INSQ_7ScaleInELST_0EEESU_EEEEEENS4_6LayoutINS5_IJSC_SC_SC_EEENS5_IJNSA_ILi0EEESZ_SZ_EEEEENS5_IJNS4_10UnderscoreES12_S12_EEEEENS4_18SM100_TMA_2SM_LOADENS4_14ComposedLayoutINS4_7SwizzleILi1ELi4ELi3EEENS4_18smem_ptr_flag_bitsILi8EEENSX_INS5_IJNSA_ILi8EEESH_EEENS5_IJSH_SC_EEEEEEEvNS4_8identityES15_S1F_vS1G_EENS_8epilogue10collective18CollectiveEpilogueINS1I_23Sm100TmaWarpSpecializedILi1ELi1ELi240ELb0ELb0EEEJNS5_IJNSA_ILi128EEESG_SH_EEENS5_IJNSX_IS1N_SC_EENSX_ISG_SC_EEEEESJ_SK_SJ_SK_NS1I_6fusion15FusionCallbacksIS1M_NS1S_17LinearCombinationISJ_fSJ_fLNS_15FloatRoundStyleE2EEES1O_S1R_JEEENS4_5SM1004TMEM4LOAD26SM100_TMEM_LOAD_32dp32b16xENS4_13SM90_TMA_LOADENS16_INS17_ILi0ELi4ELi3EEES1A_NSX_INS5_IJS1B_NSA_ILi16EEEEEENS5_IJS24_SC_EEEEEEENS4_39AutoVectorizingCopyWithAssumedAlignmentILi128EEENS4_14SM90_TMA_STOREES28_S2A_S2A_EEEvvEEEEvNT_6ParamsE)
        /*0008*/ 	.word	0x000000ff


	//----- nvinfo : EIATTR_FRAME_SIZE
	.align		4
.L_16:
        /*000c*/ 	.byte	0x04, 0x11
        /*000e*/ 	.short	(.L_18 - .L_17)
	.align		4
.L_17:
        /*0010*/ 	.word	index@($__internal_2_$__cuda_sm10x_tcgen05_guardrail_trap_unallocated_columns_being_dealloced)
        /*0014*/ 	.word	0x000003d0


	//----- nvinfo : EIATTR_FRAME_SIZE
	.align		4
.L_18:
        /*0018*/ 	.byte	0x04, 0x11
        /*001a*/ 	.short	(.L_20 - .L_19)
	.align		4
.L_19:
        /*001c*/ 	.word	index@($__internal_1_$__cuda_sm10x_tcgen05_guardrail_trap_phase_invalid_during_alloc)
        /*0020*/ 	.word	0x000003d0


	//----- nvinfo : EIATTR_FRAME_SIZE
	.align		4
.L_20:
        /*0024*/ 	.byte	0x04, 0x11
        /*0026*/ 	.short	(.L_22 - .L_21)
	.align		4
.L_21:
        /*0028*/ 	.word	index@($__internal_0_$__cuda_sm10x_tcgen05_guardrail_trap_col_being_dealloced_not_returned_by_alloc)
        /*002c*/ 	.word	0x000003d0


	//----- nvinfo : EIATTR_FRAME_SIZE
	.align		4
.L_22:
        /*0030*/ 	.byte	0x04, 0x11
        /*0032*/ 	.short	(.L_24 - .L_23)
	.align		4
.L_23:
        /*0034*/ 	.word	index@(_ZN7cutlass13device_kernelINS_4gemm6kernel13GemmUniversalIN4cute5tupleIJiiiiEEENS1_10collective13CollectiveMmaINS1_35MainloopSm100TmaUmmaWarpSpecializedILi21ELi2ELi2ENS5_IJNS4_1CILi2EEENSA_ILi1EEESC_EEEEENS5_IJNSA_ILi256EEENSA_ILi240EEENSA_ILi32EEEEEENS_12float_e4m3_tENS5_IJlSC_lEEESJ_SK_NS4_8TiledMMAINS4_8MMA_AtomIJNS4_10MMA_TraitsINS4_25SM100_MMA_F8F6F4_2x1SM_SSEJSJ_SJ_fSF_SG_NS4_17integral_constantINS4_4UMMA5MajorELSR_0EEESS_NSP_INSQ_7ScaleInELST_0EEESU_EEEEEENS4_6LayoutINS5_IJSC_SC_SC_EEENS5_IJNSA_ILi0EEESZ_SZ_EEEEENS5_IJNS4_10UnderscoreES12_S12_EEEEENS4_18SM100_TMA_2SM_LOADENS4_14ComposedLayoutINS4_7SwizzleILi1ELi4ELi3EEENS4_18smem_ptr_flag_bitsILi8EEENSX_INS5_IJNSA_ILi8EEESH_EEENS5_IJSH_SC_EEEEEEEvNS4_8identityES15_S1F_vS1G_EENS_8epilogue10collective18CollectiveEpilogueINS1I_23Sm100TmaWarpSpecializedILi1ELi1ELi240ELb0ELb0EEEJNS5_IJNSA_ILi128EEESG_SH_EEENS5_IJNSX_IS1N_SC_EENSX_ISG_SC_EEEEESJ_SK_SJ_SK_NS1I_6fusion15FusionCallbacksIS1M_NS1S_17LinearCombinationISJ_fSJ_fLNS_15FloatRoundStyleE2EEES1O_S1R_JEEENS4_5SM1004TMEM4LOAD26SM100_TMEM_LOAD_32dp32b16xENS4_13SM90_TMA_LOADENS16_INS17_ILi0ELi4ELi3EEES1A_NSX_INS5_IJS1B_NSA_ILi16EEEEEENS5_IJS24_SC_EEEEEEENS4_39AutoVectorizingCopyWithAssumedAlignmentILi128EEENS4_14SM90_TMA_STOREES28_S2A_S2A_EEEvvEEEEvNT_6ParamsE)
        /*0038*/ 	.word	0x000003d0


	//----- nvinfo : EIATTR_MIN_STACK_SIZE
	.align		4
.L_24:
        /*003c*/ 	.byte	0x04, 0x12
        /*003e*/ 	.short	(.L_26 - .L_25)
	.align		4
.L_25:
        /*0040*/ 	.word	index@(_ZN7cutlass13device_kernelINS_4gemm6kernel13GemmUniversalIN4cute5tupleIJiiiiEEENS1_10collective13CollectiveMmaINS1_35MainloopSm100TmaUmmaWarpSpecializedILi21ELi2ELi2ENS5_IJNS4_1CILi2EEENSA_ILi1EEESC_EEEEENS5_IJNSA_ILi256EEENSA_ILi240EEENSA_ILi32EEEEEENS_12float_e4m3_tENS5_IJlSC_lEEESJ_SK_NS4_8TiledMMAINS4_8MMA_AtomIJNS4_10MMA_TraitsINS4_25SM100_MMA_F8F6F4_2x1SM_SSEJSJ_SJ_fSF_SG_NS4_17integral_constantINS4_4UMMA5MajorELSR_0EEESS_NSP_INSQ_7ScaleInELST_0EEESU_EEEEEENS4_6LayoutINS5_IJSC_SC_SC_EEENS5_IJNSA_ILi0EEESZ_SZ_EEEEENS5_IJNS4_10UnderscoreES12_S12_EEEEENS4_18SM100_TMA_2SM_LOADENS4_14ComposedLayoutINS4_7SwizzleILi1ELi4ELi3EEENS4_18smem_ptr_flag_bitsILi8EEENSX_INS5_IJNSA_ILi8EEESH_EEENS5_IJSH_SC_EEEEEEEvNS4_8identityES15_S1F_vS1G_EENS_8epilogue10collective18CollectiveEpilogueINS1I_23Sm100TmaWarpSpecializedILi1ELi1ELi240ELb0ELb0EEEJNS5_IJNSA_ILi128EEESG_SH_EEENS5_IJNSX_IS1N_SC_EENSX_ISG_SC_EEEEESJ_SK_SJ_SK_NS1I_6fusion15FusionCallbacksIS1M_NS1S_17LinearCombinationISJ_fSJ_fLNS_15FloatRoundStyleE2EEES1O_S1R_JEEENS4_5SM1004TMEM4LOAD26SM100_TMEM_LOAD_32dp32b16xENS4_13SM90_TMA_LOADENS16_INS17_ILi0ELi4ELi3EEES1A_NSX_INS5_IJS1B_NSA_ILi16EEEEEENS5_IJS24_SC_EEEEEEENS4_39AutoVectorizingCopyWithAssumedAlignmentILi128EEENS4_14SM90_TMA_STOREES28_S2A_S2A_EEEvvEEEEvNT_6ParamsE)
        /*0044*/ 	.word	0x000003d0
.L_26:


//--------------------- .nv.compat                --------------------------
	.section	.nv.compat,"",@"SHT_CUDA_COMPAT_INFO"
	.align	4
        /*0000*/ 	.byte	0x02, 0x09, 0x01, 0x00, 0x02, 0x02, 0x02, 0x00, 0x02, 0x05, 0x05, 0x00, 0x03, 0x07, 0x01, 0x01
        /*0010*/ 	.byte	0x02, 0x03, 0x01, 0x00, 0x02, 0x06, 0x01, 0x00, 0x04, 0x0b, 0x08, 0x00, 0x09, 0x00, 0x00, 0x00
        /*0020*/ 	.byte	0x00, 0x00, 0x00, 0x00


//--------------------- .nv.info._ZN7cutlass13device_kernelINS_4gemm6kernel13GemmUniversalIN4cute5tupleIJiiiiEEENS1_10collective13CollectiveMmaINS1_35MainloopSm100TmaUmmaWarpSpecializedILi21ELi2ELi2ENS5_IJNS4_1CILi2EEENSA_ILi1EEESC_EEEEENS5_IJNSA_ILi256EEENSA_ILi240EEENSA_ILi32EEEEEENS_12float_e4m3_tENS5_IJlSC_lEEESJ_SK_NS4_8TiledMMAINS4_8MMA_AtomIJNS4_10MMA_TraitsINS4_25SM100_MMA_F8F6F4_2x1SM_SSEJSJ_SJ_fSF_SG_NS4_17integral_constantINS4_4UMMA5MajorELSR_0EEESS_NSP_INSQ_7ScaleInELST_0EEESU_EEEEEENS4_6LayoutINS5_IJSC_SC_SC_EEENS5_IJNSA_ILi0EEESZ_SZ_EEEEENS5_IJNS4_10UnderscoreES12_S12_EEEEENS4_18SM100_TMA_2SM_LOADENS4_14ComposedLayoutINS4_7SwizzleILi1ELi4ELi3EEENS4_18smem_ptr_flag_bitsILi8EEENSX_INS5_IJNSA_ILi8EEESH_EEENS5_IJSH_SC_EEEEEEEvNS4_8identityES15_S1F_vS1G_EENS_8epilogue10collective18CollectiveEpilogueINS1I_23Sm100TmaWarpSpecializedILi1ELi1ELi240ELb0ELb0EEEJNS5_IJNSA_ILi128EEESG_SH_EEENS5_IJNSX_IS1N_SC_EENSX_ISG_SC_EEEEESJ_SK_SJ_SK_NS1I_6fusion15FusionCallbacksIS1M_NS1S_17LinearCombinationISJ_fSJ_fLNS_15FloatRoundStyleE2EEES1O_S1R_JEEENS4_5SM1004TMEM4LOAD26SM100_TMEM_LOAD_32dp32b16xENS4_13SM90_TMA_LOADENS16_INS17_ILi0ELi4ELi3EEES1A_NSX_INS5_IJS1B_NSA_ILi16EEEEEENS5_IJS24_SC_EEEEEEENS4_39AutoVectorizingCopyWithAssumedAlignmentILi128EEENS4_14SM90_TMA_STOREES28_S2A_S2A_EEEvvEEEEvNT_6ParamsE --------------------------
	.section	.nv.info._ZN7cutlass13device_kernelINS_4gemm6kernel13GemmUniversalIN4cute5tupleIJiiiiEEENS1_10collective13CollectiveMmaINS1_35MainloopSm100TmaUmmaWarpSpecializedILi21ELi2ELi2ENS5_IJNS4_1CILi2EEENSA_ILi1EEESC_EEEEENS5_IJNSA_ILi256EEENSA_ILi240EEENSA_ILi32EEEEEENS_12float_e4m3_tENS5_IJlSC_lEEESJ_SK_NS4_8TiledMMAINS4_8MMA_AtomIJNS4_10MMA_TraitsINS4_25SM100_MMA_F8F6F4_2x1SM_SSEJSJ_SJ_fSF_SG_NS4_17integral_constantINS4_4UMMA5MajorELSR_0EEESS_NSP_INSQ_7ScaleInELST_0EEESU_EEEEEENS4_6LayoutINS5_IJSC_SC_SC_EEENS5_IJNSA_ILi0EEESZ_SZ_EEEEENS5_IJNS4_10UnderscoreES12_S12_EEEEENS4_18SM100_TMA_2SM_LOADENS4_14ComposedLayoutINS4_7SwizzleILi1ELi4ELi3EEENS4_18smem_ptr_flag_bitsILi8EEENSX_INS5_IJNSA_ILi8EEESH_EEENS5_IJSH_SC_EEEEEEEvNS4_8identityES15_S1F_vS1G_EENS_8epilogue10collective18CollectiveEpilogueINS1I_23Sm100TmaWarpSpecializedILi1ELi1ELi240ELb0ELb0EEEJNS5_IJNSA_ILi128EEESG_SH_EEENS5_IJNSX_IS1N_SC_EENSX_ISG_SC_EEEEESJ_SK_SJ_SK_NS1I_6fusion15FusionCallbacksIS1M_NS1S_17LinearCombinationISJ_fSJ_fLNS_15FloatRoundStyleE2EEES1O_S1R_JEEENS4_5SM1004TMEM4LOAD26SM100_TMEM_LOAD_32dp32b16xENS4_13SM90_TMA_LOADENS16_INS17_ILi0ELi4ELi3EEES1A_NSX_INS5_IJS1B_NSA_ILi16EEEEEENS5_IJS24_SC_EEEEEEENS4_39AutoVectorizingCopyWithAssumedAlignmentILi128EEENS4_14SM90_TMA_STOREES28_S2A_S2A_EEEvvEEEEvNT_6ParamsE,"",@"SHT_CUDA_INFO"
	.sectionflags	@""
	.align	4


	//----- nvinfo : EIATTR_CUDA_API_VERSION
	.align		4
        /*0000*/ 	.byte	0x04, 0x37
        /*0002*/ 	.short	(.L_28 - .L_27)
.L_27:
        /*0004*/ 	.word	0x00000082


	//----- nvinfo : EIATTR_KPARAM_INFO
	.align		4
.L_28:
        /*0008*/ 	.byte	0x04, 0x17
        /*000a*/ 	.short	(.L_30 - .L_29)
.L_29:
        /*000c*/ 	.word	0x00000000
        /*0010*/ 	.short	0x0000
        /*0012*/ 	.short	0x0000
        /*0014*/ 	.byte	0x00, 0xf0, 0x01, 0x20


	//----- nvinfo : EIATTR_AT_ENTRY_FRAGMENTS
	.align		4
.L_30:
        /*0018*/ 	.byte	0x04, 0x4f
        /*001a*/ 	.short	(.L_32 - .L_31)


	//   ....[0]....
.L_31:
        /*001c*/ 	.word	0x00000007


	//----- nvinfo : EIATTR_RESERVED_SMEM_USED
	.align		4
.L_32:
        /*0020*/ 	.byte	0x01, 0x41
	.zero		2


	//----- nvinfo : EIATTR_SPARSE_MMA_MASK
	.align		4
        /*0024*/ 	.byte	0x03, 0x50
        /*0026*/ 	.short	0x0000


	//----- nvinfo : EIATTR_TCGEN05_2CTA_USED
	.align		4
        /*0028*/ 	.byte	0x01, 0x52
	.zero		2


	//----- nvinfo : EIATTR_MAXREG_COUNT
	.align		4
        /*002c*/ 	.byte	0x03, 0x1b
        /*002e*/ 	.short	0x00ff


	//----- nvinfo : EIATTR_NUM_BARRIERS
	.align		4
        /*0030*/ 	.byte	0x02, 0x4c
        /*0032*/ 	.byte	0x07
	.zero		1


	//----- nvinfo : EIATTR_EXTERNS
	.align		4
        /*0034*/ 	.byte	0x04, 0x0f
        /*0036*/ 	.short	(.L_34 - .L_33)


	//   ....[0]....
	.align		4
.L_33:
        /*0038*/ 	.word	index@(__assertfail)


	//----- nvinfo : EIATTR_ANNOTATIONS
	.align		4
.L_34:
        /*003c*/ 	.byte	0x04, 0x55
        /*003e*/ 	.short	(.L_36 - .L_35)


	//   ....[0]....
.L_35:
        /*0040*/ 	.word	0x00000001
        /*0044*/ 	.byte	0xe0, 0x00, 0x00, 0x00, 0x01, 0x00, 0x00, 0x00, 0x90, 0x01, 0x00, 0x00, 0x01, 0x00, 0x00, 0x00
        /* <DEDUP_REMOVED lines=273> */
        /*1164*/ 	.byte	0xd0, 0xf5, 0x00, 0x00


	//----- nvinfo : EIATTR_MERCURY_ISA_VERSION
	.align		4
.L_36:
        /*1168*/ 	.byte	0x03, 0x5f
        /*116a*/ 	.short	0x0101


	//----- nvinfo : EIATTR_INT_WARP_WIDE_INSTR_OFFSETS
	.align		4
        /*116c*/ 	.byte	0x04, 0x31
        /*116e*/ 	.short	(.L_38 - .L_37)


	//   ....[0]....
.L_37:
        /*1170*/ 	.word	0x00000f30


	//   ....[1]....
        /*1174*/ 	.word	0x00000fd0


	//   ....[2]....
        /*1178*/ 	.word	0x00004b20


	//   ....[3]....
        /*117c*/ 	.word	0x00004b40


	//   ....[4]....
        /*1180*/ 	.word	0x00004b70


	//   ....[5]....
        /*1184*/ 	.word	0x000057c0


	//   ....[6]....
        /*1188*/ 	.word	0x00005830


	//   ....[7]....
        /*118c*/ 	.word	0x00005890


	//   ....[8]....
        /*1190*/ 	.word	0x000058f0


	//   ....[9]....
        /*1194*/ 	.word	0x00005950


	//   ....[10]....
        /*1198*/ 	.word	0x00005970


	//   ....[11]....
        /*119c*/ 	.word	0x000059e0


	//   ....[12]....
        /*11a0*/ 	.word	0x00005a20


	//   ....[13]....
        /*11a4*/ 	.word	0x00005a40


	//   ....[14]....
        /*11a8*/ 	.word	0x00005aa0


	//   ....[15]....
        /*11ac*/ 	.word	0x00005ae0


	//   ....[16]....
        /*11b0*/ 	.word	0x00005b00


	//   ....[17]....
        /*11b4*/ 	.word	0x00005b60


	//   ....[18]....
        /*11b8*/ 	.word	0x00005ba0


	//   ....[19]....
        /*11bc*/ 	.word	0x00005c10


	//   ....[20]....
        /*11c0*/ 	.word	0x00005c30


	//----- nvinfo : EIATTR_COOP_GROUP_MASK_REGIDS
	.align		4
.L_38:
        /*11c4*/ 	.byte	0x04, 0x29
        /*11c6*/ 	.short	(.L_40 - .L_39)


	//   ....[0]....
.L_39:
        /*11c8*/ 	.word	0xffffffff


	//   ....[1]....
        /*11cc*/ 	.word	0xffffffff


	//   ....[2]....
        /*11d0*/ 	.word	0xffffffff


	//   ....[3]....
        /*11d4*/ 	.word	0xffffffff


	//   ....[4]....
        /*11d8*/ 	.word	0xffffffff


	//   ....[5]....
        /*11dc*/ 	.word	0xffffffff


	//   ....[6]....
        /*11e0*/ 	.word	0xffffffff


	//   ....[7]....
        /*11e4*/ 	.word	0xffffffff


	//   ....[8]....
        /*11e8*/ 	.word	0xffffffff


	//   ....[9]....
        /*11ec*/ 	.word	0xffffffff


	//   ....[10]....
        /*11f0*/ 	.word	0xffffffff


	//   ....[11]....
        /*11f4*/ 	.word	0xffffffff


	//   ....[12]....
        /*11f8*/ 	.word	0xffffffff


	//   ....[13]....
        /*11fc*/ 	.word	0xffffffff


	//----- nvinfo : EIATTR_COOP_GROUP_INSTR_OFFSETS
	.align		4
.L_40:
        /*1200*/ 	.byte	0x04, 0x28
        /*1202*/ 	.short	(.L_42 - .L_41)


	//   ....[0]....
.L_41:
        /*1204*/ 	.word	0x000000b0


	//   ....[1]....
        /*1208*/ 	.word	0x00000570


	//   ....[2]....
        /*120c*/ 	.word	0x00000940


	//   ....[3]....
        /*1210*/ 	.word	0x00000a70


	//   ....[4]....
        /*1214*/ 	.word	0x00000b60


	//   ....[5]....
        /*1218*/ 	.word	0x00000cc0


	//   ....[6]....
        /*121c*/ 	.word	0x00000e10


	//   ....[7]....
        /*1220*/ 	.word	0x00001050


	//   ....[8]....
        /*1224*/ 	.word	0x00002300


	//   ....[9]....
        /*1228*/ 	.word	0x00003b70


	//   ....[10]....
        /*122c*/ 	.word	0x00004040


	//   ....[11]....
        /*1230*/ 	.word	0x00004070


	//   ....[12]....
        /*1234*/ 	.word	0x00004a20


	//   ....[13]....
        /*1238*/ 	.word	0x00004c30


	//----- nvinfo : EIATTR_VRC_CTA_INIT_COUNT
	.align		4
.L_42:
        /*123c*/ 	.byte	0x02, 0x4a
        /*123e*/ 	.byte	0x80
	.zero		1


	//----- nvinfo : EIATTR_SYSCALL_OFFSETS
	.align		4
        /*1240*/ 	.byte	0x04, 0x46
        /*1242*/ 	.short	(.L_44 - .L_43)


	//   ....[0]....
.L_43:
        /*1244*/ 	.word	0x00007ac0


	//   ....[1]....
        /*1248*/ 	.word	0x00007c30


	//   ....[2]....
        /*124c*/ 	.word	0x00007da0


	//   ....[3]....
        /*1250*/ 	.word	0x00007f10


	//   ....[4]....
        /*1254*/ 	.word	0x00008080


	//   ....[5]....
        /*1258*/ 	.word	0x000081f0


	//   ....[6]....
        /*125c*/ 	.word	0x00008360


	//   ....[7]....
        /*1260*/ 	.word	0x000084d0


	//   ....[8]....
        /*1264*/ 	.word	0x00008640


	//   ....[9]....
        /*1268*/ 	.word	0x000087b0


	//   ....[10]....
        /*126c*/ 	.word	0x00008920


	//   ....[11]....
        /*1270*/ 	.word	0x00008a90


	//   ....[12]....
        /*1274*/ 	.word	0x00008c30


	//   ....[13]....
        /*1278*/ 	.word	0x00008dd0


	//   ....[14]....
        /*127c*/ 	.word	0x00008f70


	//----- nvinfo : EIATTR_MBARRIER_INSTR_OFFSETS
	.align		4
.L_44:
        /*1280*/ 	.byte	0x04, 0x39
        /*1282*/ 	.short	(.L_46 - .L_45)


	//   ....[0]....
.L_45:
        /*1284*/ 	.word	0x00000680
        /*1288*/ 	.word	0x000000ff
        /*128c*/ 	.word	0x00000000
        /*1290*/ 	.short	0x0100
        /*1292*/ 	.byte	0x04
	.zero		1


	//   ....[1]....
        /*1294*/ 	.word	0x00000690
        /*1298*/ 	.word	0x000000ff
        /*129c*/ 	.word	0x000000a8
        /*12a0*/ 	.short	0x0100
        /*12a2*/ 	.byte	0x04
	.zero		1


	//   ....[2]....
        /*12a4*/ 	.word	0x000006a0
        /*12a8*/ 	.word	0x000000ff
        /*12ac*/ 	.word	0x00000008
        /*12b0*/ 	.short	0x0100
        /*12b2*/ 	.byte	0x04
	.zero		1


	//   ....[3]....
        /*12b4*/ 	.word	0x000006b0
        /*12b8*/ 	.word	0x000000ff
        /*12bc*/ 	.word	0x000000b0
        /*12c0*/ 	.short	0x0100
        /*12c2*/ 	.byte	0x04
	.zero		1


	//   ....[4]....
        /*12c4*/ 	.word	0x000006c0
        /*12c8*/ 	.word	0x000000ff
        /*12cc*/ 	.word	0x00000010
        /*12d0*/ 	.short	0x0100
        /*12d2*/ 	.byte	0x04
	.zero		1


	//   ....[5]....
        /*12d4*/ 	.word	0x000006d0
        /*12d8*/ 	.word	0x000000ff
        /*12dc*/ 	.word	0x000000b8
        /*12e0*/ 	.short	0x0100
        /*12e2*/ 	.byte	0x04
	.zero		1


	//   ....[6]....
        /*12e4*/ 	.word	0x000006e0
        /*12e8*/ 	.word	0x000000ff
        /*12ec*/ 	.word	0x00000018
        /*12f0*/ 	.short	0x0100
        /*12f2*/ 	.byte	0x04
	.zero		1


	//   ....[7]....
        /*12f4*/ 	.word	0x000006f0
        /*12f8*/ 	.word	0x000000ff
        /*12fc*/ 	.word	0x000000c0
        /*1300*/ 	.short	0x0100
        /*1302*/ 	.byte	0x04
	.zero		1


	//   ....[8]....
        /*1304*/ 	.word	0x00000700
        /*1308*/ 	.word	0x000000ff
        /*130c*/ 	.word	0x00000020
        /*1310*/ 	.short	0x0100
        /*1312*/ 	.byte	0x04
	.zero		1


	//   ....[9]....
        /*1314*/ 	.word	0x00000710
        /*1318*/ 	.word	0x000000ff
        /*131c*/ 	.word	0x000000c8
        /*1320*/ 	.short	0x0100
        /*1322*/ 	.byte	0x04
	.zero		1


	//   ....[10]....
        /*1324*/ 	.word	0x00000720
        /*1328*/ 	.word	0x000000ff
        /*132c*/ 	.word	0x00000028
        /*1330*/ 	.short	0x0100
        /*1332*/ 	.byte	0x04
	.zero		1


	//   ....[11]....
        /*1334*/ 	.word	0x00000730
        /*1338*/ 	.word	0x000000ff
        /*133c*/ 	.word	0x000000d0
        /*1340*/ 	.short	0x0100
        /*1342*/ 	.byte	0x04
	.zero		1


	//   ....[12]....
        /*1344*/ 	.word	0x00000740
        /*1348*/ 	.word	0x000000ff
        /*134c*/ 	.word	0x00000030
        /*1350*/ 	.short	0x0100
        /*1352*/ 	.byte	0x04
	.zero		1


	//   ....[13]....
        /*1354*/ 	.word	0x00000750
        /*1358*/ 	.word	0x000000ff
        /*135c*/ 	.word	0x000000d8
        /*1360*/ 	.short	0x0100
        /*1362*/ 	.byte	0x04
	.zero		1


	//   ....[14]....
        /*1364*/ 	.word	0x00000760
        /*1368*/ 	.word	0x000000ff
        /*136c*/ 	.word	0x00000038
        /*1370*/ 	.short	0x0100
        /*1372*/ 	.byte	0x04
	.zero		1


	//   ....[15]....
        /*1374*/ 	.word	0x00000770
        /*1378*/ 	.word	0x000000ff
        /*137c*/ 	.word	0x000000e0
        /*1380*/ 	.short	0x0100
        /*1382*/ 	.byte	0x04
	.zero		1


	//   ....[16]....
        /*1384*/ 	.word	0x00000780
        /*1388*/ 	.word	0x000000ff
        /*138c*/ 	.word	0x00000040
        /*1390*/ 	.short	0x0100
        /*1392*/ 	.byte	0x04
	.zero		1


	//   ....[17]....
        /*1394*/ 	.word	0x00000790
        /*1398*/ 	.word	0x000000ff
        /*139c*/ 	.word	0x000000e8
        /*13a0*/ 	.short	0x0100
        /*13a2*/ 	.byte	0x04
	.zero		1


	//   ....[18]....
        /*13a4*/ 	.word	0x000007a0
        /*13a8*/ 	.word	0x000000ff
        /*13ac*/ 	.word	0x00000048
        /*13b0*/ 	.short	0x0100
        /*13b2*/ 	.byte	0x04
	.zero		1


	//   ....[19]....
        /*13b4*/ 	.word	0x000007b0
        /*13b8*/ 	.word	0x000000ff
        /*13bc*/ 	.word	0x000000f0
        /*13c0*/ 	.short	0x0100
        /*13c2*/ 	.byte	0x04
	.zero		1


	//   ....[20]....
        /*13c4*/ 	.word	0x000007c0
        /*13c8*/ 	.word	0x000000ff
        /*13cc*/ 	.word	0x00000050
        /*13d0*/ 	.short	0x0100
        /*13d2*/ 	.byte	0x04
	.zero		1


	//   ....[21]....
        /*13d4*/ 	.word	0x000007d0
        /*13d8*/ 	.word	0x000000ff
        /*13dc*/ 	.word	0x000000f8
        /*13e0*/ 	.short	0x0100
        /*13e2*/ 	.byte	0x04
	.zero		1


	//   ....[22]....
        /*13e4*/ 	.word	0x000007e0
        /*13e8*/ 	.word	0x000000ff
        /*13ec*/ 	.word	0x00000058
        /*13f0*/ 	.short	0x0100
        /*13f2*/ 	.byte	0x04
	.zero		1


	//   ....[23]....
        /*13f4*/ 	.word	0x000007f0
        /*13f8*/ 	.word	0x000000ff
        /*13fc*/ 	.word	0x00000100
        /*1400*/ 	.short	0x0100
        /*1402*/ 	.byte	0x04
	.zero		1


	//   ....[24]....
        /*1404*/ 	.word	0x00000800
        /*1408*/ 	.word	0x000000ff
        /*140c*/ 	.word	0x00000060
        /*1410*/ 	.short	0x0100
        /*1412*/ 	.byte	0x04
	.zero		1


	//   ....[25]....
        /*1414*/ 	.word	0x00000810
        /*1418*/ 	.word	0x000000ff
        /*141c*/ 	.word	0x00000108
        /*1420*/ 	.short	0x0100
        /*1422*/ 	.byte	0x04
	.zero		1


	//   ....[26]....
        /*1424*/ 	.word	0x00000820
        /*1428*/ 	.word	0x000000ff
        /*142c*/ 	.word	0x00000068
        /*1430*/ 	.short	0x0100
        /*1432*/ 	.byte	0x04
	.zero		1


	//   ....[27]....
        /*1434*/ 	.word	0x00000830
        /*1438*/ 	.word	0x000000ff
        /*143c*/ 	.word	0x00000110
        /*1440*/ 	.short	0x0100
        /*1442*/ 	.byte	0x04
	.zero		1


	//   ....[28]....
        /*1444*/ 	.word	0x00000840
        /*1448*/ 	.word	0x000000ff
        /*144c*/ 	.word	0x00000070
        /*1450*/ 	.short	0x0100
        /*1452*/ 	.byte	0x04
	.zero		1


	//   ....[29]....
        /*1454*/ 	.word	0x00000850
        /*1458*/ 	.word	0x000000ff
        /*145c*/ 	.word	0x00000118
        /*1460*/ 	.short	0x0100
        /*1462*/ 	.byte	0x04
	.zero		1


	//   ....[30]....
        /*1464*/ 	.word	0x00000860
        /*1468*/ 	.word	0x000000ff
        /*146c*/ 	.word	0x00000078
        /*1470*/ 	.short	0x0100
        /*1472*/ 	.byte	0x04
	.zero		1


	//   ....[31]....
        /*1474*/ 	.word	0x00000870
        /*1478*/ 	.word	0x000000ff
        /*147c*/ 	.word	0x00000120
        /*1480*/ 	.short	0x0100
        /*1482*/ 	.byte	0x04
	.zero		1


	//   ....[32]....
        /*1484*/ 	.word	0x00000880
        /*1488*/ 	.word	0x000000ff
        /*148c*/ 	.word	0x00000080
        /*1490*/ 	.short	0x0100
        /*1492*/ 	.byte	0x04
	.zero		1


	//   ....[33]....
        /*1494*/ 	.word	0x00000890
        /*1498*/ 	.word	0x000000ff
        /*149c*/ 	.word	0x00000128
        /*14a0*/ 	.short	0x0100
        /*14a2*/ 	.byte	0x04
	.zero		1


	//   ....[34]....
        /*14a4*/ 	.word	0x000008a0
        /*14a8*/ 	.word	0x000000ff
        /*14ac*/ 	.word	0x00000088
        /*14b0*/ 	.short	0x0100
        /*14b2*/ 	.byte	0x04
	.zero		1


	//   ....[35]....
        /*14b4*/ 	.word	0x000008b0
        /*14b8*/ 	.word	0x000000ff
        /*14bc*/ 	.word	0x00000130
        /*14c0*/ 	.short	0x0100
        /*14c2*/ 	.byte	0x04
	.zero		1


	//   ....[36]....
        /*14c4*/ 	.word	0x000008c0
        /*14c8*/ 	.word	0x000000ff
        /*14cc*/ 	.word	0x00000090
        /*14d0*/ 	.short	0x0100
        /*14d2*/ 	.byte	0x04
	.zero		1


	//   ....[37]....
        /*14d4*/ 	.word	0x000008d0
        /*14d8*/ 	.word	0x000000ff
        /*14dc*/ 	.word	0x00000138
        /*14e0*/ 	.short	0x0100
        /*14e2*/ 	.byte	0x04
	.zero		1


	//   ....[38]....
        /*14e4*/ 	.word	0x000008e0
        /*14e8*/ 	.word	0x000000ff
        /*14ec*/ 	.word	0x00000098
        /*14f0*/ 	.short	0x0100
        /*14f2*/ 	.byte	0x04
	.zero		1


	//   ....[39]....
        /*14f4*/ 	.word	0x000008f0
        /*14f8*/ 	.word	0x000000ff
        /*14fc*/ 	.word	0x00000140
        /*1500*/ 	.short	0x0100
        /*1502*/ 	.byte	0x04
	.zero		1


	//   ....[40]....
        /*1504*/ 	.word	0x00000900
        /*1508*/ 	.word	0x000000ff
        /*150c*/ 	.word	0x000000a0
        /*1510*/ 	.short	0x0100
        /*1512*/ 	.byte	0x04
	.zero		1


	//   ....[41]....
        /*1514*/ 	.word	0x00000910
        /*1518*/ 	.word	0x000000ff
        /*151c*/ 	.word	0x00000148
        /*1520*/ 	.short	0x0100
        /*1522*/ 	.byte	0x04
	.zero		1


	//   ....[42]....
        /*1524*/ 	.word	0x00000a40
        /*1528*/ 	.word	0x000000ff
        /*152c*/ 	.word	0x00000150
        /*1530*/ 	.short	0x0100
        /*1532*/ 	.byte	0x04
	.zero		1


	//   ....[43]....
        /*1534*/ 	.word	0x00000a50
        /*1538*/ 	.word	0x000000ff
        /*153c*/ 	.word	0x00000158
        /*1540*/ 	.short	0x0100
        /*1542*/ 	.byte	0x04
	.zero		1


	//   ....[44]....
        /*1544*/ 	.word	0x00000b30
        /*1548*/ 	.word	0x000000ff
        /*154c*/ 	.word	0x00000160
        /*1550*/ 	.short	0x0100
        /*1552*/ 	.byte	0x04
	.zero		1


	//   ....[45]....
        /*1554*/ 	.word	0x00000b40
        /*1558*/ 	.word	0x000000ff
        /*155c*/ 	.word	0x00000168
        /*1560*/ 	.short	0x0100
        /*1562*/ 	.byte	0x04
	.zero		1


	//   ....[46]....
        /*1564*/ 	.word	0x00000c70
        /*1568*/ 	.word	0x000000ff
        /*156c*/ 	.word	0x00000170
        /*1570*/ 	.short	0x0100
        /*1572*/ 	.byte	0x04
	.zero		1


	//   ....[47]....
        /*1574*/ 	.word	0x00000c80
        /*1578*/ 	.word	0x000000ff
        /*157c*/ 	.word	0x00000180
        /*1580*/ 	.short	0x0100
        /*1582*/ 	.byte	0x04
	.zero		1


	//   ....[48]....
        /*1584*/ 	.word	0x00000c90
        /*1588*/ 	.word	0x000000ff
        /*158c*/ 	.word	0x00000178
        /*1590*/ 	.short	0x0100
        /*1592*/ 	.byte	0x04
	.zero		1


	//   ....[49]....
        /*1594*/ 	.word	0x00000ca0
        /*1598*/ 	.word	0x000000ff
        /*159c*/ 	.word	0x00000188
        /*15a0*/ 	.short	0x0100
        /*15a2*/ 	.byte	0x04
	.zero		1


	//   ....[50]....
        /*15a4*/ 	.word	0x00000dc0
        /*15a8*/ 	.word	0x000000ff
        /*15ac*/ 	.word	0x00000190
        /*15b0*/ 	.short	0x0100
        /*15b2*/ 	.byte	0x04
	.zero		1


	//   ....[51]....
        /*15b4*/ 	.word	0x00000dd0
        /*15b8*/ 	.word	0x000000ff
        /*15bc*/ 	.word	0x000001a0
        /*15c0*/ 	.short	0x0100
        /*15c2*/ 	.byte	0x04
	.zero		1


	//   ....[52]....
        /*15c4*/ 	.word	0x00000de0
        /*15c8*/ 	.word	0x000000ff
        /*15cc*/ 	.word	0x00000198
        /*15d0*/ 	.short	0x0100
        /*15d2*/ 	.byte	0x04
	.zero		1


	//   ....[53]....
        /*15d4*/ 	.word	0x00000df0
        /*15d8*/ 	.word	0x000000ff
        /*15dc*/ 	.word	0x000001a8
        /*15e0*/ 	.short	0x0100
        /*15e2*/ 	.byte	0x04
	.zero		1


	//   ....[54]....
        /*15e4*/ 	.word	0x00000ee0
        /*15e8*/ 	.word	0x000000ff
        /*15ec*/ 	.word	0x000001b0
        /*15f0*/ 	.short	0x0100
        /*15f2*/ 	.byte	0x04
	.zero		1


	//   ....[55]....
        /*15f4*/ 	.word	0x00000ef0
        /*15f8*/ 	.word	0x000000ff
        /*15fc*/ 	.word	0x000001c0
        /*1600*/ 	.short	0x0100
        /*1602*/ 	.byte	0x04
	.zero		1


	//   ....[56]....
        /*1604*/ 	.word	0x00000f00
        /*1608*/ 	.word	0x000000ff
        /*160c*/ 	.word	0x000001b8
        /*1610*/ 	.short	0x0100
        /*1612*/ 	.byte	0x04
	.zero		1


	//   ....[57]....
        /*1614*/ 	.word	0x00000f10
        /*1618*/ 	.word	0x000000ff
        /*161c*/ 	.word	0x000001c8
        /*1620*/ 	.short	0x0100
        /*1622*/ 	.byte	0x04
	.zero		1


	//   ....[58]....
        /*1624*/ 	.word	0x00001010
        /*1628*/ 	.word	0x000000ff
        /*162c*/ 	.word	0x000001d0
        /*1630*/ 	.short	0x0100
        /*1632*/ 	.byte	0x04
	.zero		1


	//   ....[59]....
        /*1634*/ 	.word	0x00001b30
        /*1638*/ 	.word	0x00000003
        /*163c*/ 	.word	0x000001c0
        /*1640*/ 	.short	0x010a
        /*1642*/ 	.byte	0xff
	.zero		1


	//   ....[60]....
        /*1644*/ 	.word	0x00001b60
        /*1648*/ 	.word	0x00000003
        /*164c*/ 	.word	0x000001b0
        /*1650*/ 	.short	0x0101
        /*1652*/ 	.byte	0xff
	.zero		1


	//   ....[61]....
        /*1654*/ 	.word	0x00001c30
        /*1658*/ 	.word	0x000000ff
        /*165c*/ 	.word	0x000000a8
        /*1660*/ 	.short	0x010a
        /*1662*/ 	.byte	0x06
	.zero		1


	//   ....[62]....
        /*1664*/ 	.word	0x00001d00
        /*1668*/ 	.word	0x000000ff
        /*166c*/ 	.word	0x000000a8
        /*1670*/ 	.short	0x010a
        /*1672*/ 	.byte	0x21
	.zero		1


	//   ....[63]....
        /*1674*/ 	.word	0x00001eb0
        /*1678*/ 	.word	0x000000ff
        /*167c*/ 	.word	0x000000a8
        /*1680*/ 	.short	0x010a
        /*1682*/ 	.byte	0x08
	.zero		1


	//   ....[64]....
        /*1684*/ 	.word	0x00001fb0
        /*1688*/ 	.word	0x000000ff
        /*168c*/ 	.word	0x00000168
        /*1690*/ 	.short	0x0101
        /*1692*/ 	.byte	0x04
	.zero		1


	//   ....[65]....
        /*1694*/ 	.word	0x00001fd0
        /*1698*/ 	.word	0x000000ff
        /*169c*/ 	.word	0x000000a8
        /*16a0*/ 	.short	0x010a
        /*16a2*/ 	.byte	0x06
	.zero		1


	//   ....[66]....
        /*16a4*/ 	.word	0x00002050
        /*16a8*/ 	.word	0x000000ff
        /*16ac*/ 	.word	0x000000a8
        /*16b0*/ 	.short	0x010a
        /*16b2*/ 	.byte	0x11
	.zero		1


	//   ....[67]....
        /*16b4*/ 	.word	0x000021e0
        /*16b8*/ 	.word	0x000000ff
        /*16bc*/ 	.word	0x000000a8
        /*16c0*/ 	.short	0x010a
        /*16c2*/ 	.byte	0x08
	.zero		1


	//   ....[68]....
        /*16c4*/ 	.word	0x00002330
        /*16c8*/ 	.word	0x00000003
        /*16cc*/ 	.word	0x00000170
        /*16d0*/ 	.short	0x010a
        /*16d2*/ 	.byte	0xff
	.zero		1


	//   ....[69]....
        /*16d4*/ 	.word	0x00002480
        /*16d8*/ 	.word	0x00000000
        /*16dc*/ 	.word	0x00000000
        /*16e0*/ 	.short	0x0101
        /*16e2*/ 	.byte	0xff
	.zero		1


	//   ....[70]....
        /*16e4*/ 	.word	0x00002a60
        /*16e8*/ 	.word	0x000000ff
        /*16ec*/ 	.word	0x00000000
        /*16f0*/ 	.short	0x010a
        /*16f2*/ 	.byte	0x04
	.zero		1


	//   ....[71]....
        /*16f4*/ 	.word	0x00002af0
        /*16f8*/ 	.word	0x000000ff
        /*16fc*/ 	.word	0x00000000
        /*1700*/ 	.short	0x010a
        /*1702*/ 	.byte	0x05
	.zero		1


	//   ....[72]....
        /*1704*/ 	.word	0x00002b80
        /*1708*/ 	.word	0x000000ff
        /*170c*/ 	.word	0x00000000
        /*1710*/ 	.short	0x010a
        /*1712*/ 	.byte	0x05
	.zero		1


	//   ....[73]....
        /*1714*/ 	.word	0x00002c10
        /*1718*/ 	.word	0x000000ff
        /*171c*/ 	.word	0x00000000
        /*1720*/ 	.short	0x010a
        /*1722*/ 	.byte	0x05
	.zero		1


	//   ....[74]....
        /*1724*/ 	.word	0x00002ca0
        /*1728*/ 	.word	0x000000ff
        /*172c*/ 	.word	0x00000000
        /*1730*/ 	.short	0x010a
        /*1732*/ 	.byte	0x05
	.zero		1


	//   ....[75]....
        /*1734*/ 	.word	0x00002d30
        /*1738*/ 	.word	0x000000ff
        /*173c*/ 	.word	0x00000000
        /*1740*/ 	.short	0x010a
        /*1742*/ 	.byte	0x05
	.zero		1


	//   ....[76]....
        /*1744*/ 	.word	0x00002dc0
        /*1748*/ 	.word	0x000000ff
        /*174c*/ 	.word	0x00000000
        /*1750*/ 	.short	0x010a
        /*1752*/ 	.byte	0x05
	.zero		1


	//   ....[77]....
        /*1754*/ 	.word	0x00002e50
        /*1758*/ 	.word	0x000000ff
        /*175c*/ 	.word	0x00000000
        /*1760*/ 	.short	0x010a
        /*1762*/ 	.byte	0x05
	.zero		1


	//   ....[78]....
        /*1764*/ 	.word	0x00002ee0
        /*1768*/ 	.word	0x000000ff
        /*176c*/ 	.word	0x00000000
        /*1770*/ 	.short	0x010a
        /*1772*/ 	.byte	0x05
	.zero		1


	//   ....[79]....
        /*1774*/ 	.word	0x00002f70
        /*1778*/ 	.word	0x000000ff
        /*177c*/ 	.word	0x00000000
        /*1780*/ 	.short	0x010a
        /*1782*/ 	.byte	0x05
	.zero		1


	//   ....[80]....
        /*1784*/ 	.word	0x00003000
        /*1788*/ 	.word	0x000000ff
        /*178c*/ 	.word	0x00000000
        /*1790*/ 	.short	0x010a
        /*1792*/ 	.byte	0x05
	.zero		1


	//   ....[81]....
        /*1794*/ 	.word	0x00003090
        /*1798*/ 	.word	0x000000ff
        /*179c*/ 	.word	0x00000000
        /*17a0*/ 	.short	0x010a
        /*17a2*/ 	.byte	0x05
	.zero		1


	//   ....[82]....
        /*17a4*/ 	.word	0x00003120
        /*17a8*/ 	.word	0x000000ff
        /*17ac*/ 	.word	0x00000000
        /*17b0*/ 	.short	0x010a
        /*17b2*/ 	.byte	0x05
	.zero		1


	//   ....[83]....
        /*17b4*/ 	.word	0x000031b0
        /*17b8*/ 	.word	0x000000ff
        /*17bc*/ 	.word	0x00000000
        /*17c0*/ 	.short	0x010a
        /*17c2*/ 	.byte	0x05
	.zero		1


	//   ....[84]....
        /*17c4*/ 	.word	0x00003240
        /*17c8*/ 	.word	0x000000ff
        /*17cc*/ 	.word	0x00000000
        /*17d0*/ 	.short	0x010a
        /*17d2*/ 	.byte	0x05
	.zero		1


	//   ....[85]....
        /*17d4*/ 	.word	0x000032d0
        /*17d8*/ 	.word	0x000000ff
        /*17dc*/ 	.word	0x00000000
        /*17e0*/ 	.short	0x010a
        /*17e2*/ 	.byte	0x05
	.zero		1


	//   ....[86]....
        /*17e4*/ 	.word	0x00003360
        /*17e8*/ 	.word	0x000000ff
        /*17ec*/ 	.word	0x00000000
        /*17f0*/ 	.short	0x010a
        /*17f2*/ 	.byte	0x05
	.zero		1


	//   ....[87]....
        /*17f4*/ 	.word	0x000033f0
        /*17f8*/ 	.word	0x000000ff
        /*17fc*/ 	.word	0x00000000
        /*1800*/ 	.short	0x010a
        /*1802*/ 	.byte	0x05
	.zero		1


	//   ....[88]....
        /*1804*/ 	.word	0x00003480
        /*1808*/ 	.word	0x000000ff
        /*180c*/ 	.word	0x00000000
        /*1810*/ 	.short	0x010a
        /*1812*/ 	.byte	0x05
	.zero		1


	//   ....[89]....
        /*1814*/ 	.word	0x00003510
        /*1818*/ 	.word	0x000000ff
        /*181c*/ 	.word	0x00000000
        /*1820*/ 	.short	0x010a
        /*1822*/ 	.byte	0x05
	.zero		1


	//   ....[90]....
        /*1824*/ 	.word	0x000035b0
        /*1828*/ 	.word	0x00000000
        /*182c*/ 	.word	0x00000000
        /*1830*/ 	.short	0x010a
        /*1832*/ 	.byte	0xff
	.zero		1


	//   ....[91]....
        /*1834*/ 	.word	0x000036d0
        /*1838*/ 	.word	0x00000002
        /*183c*/ 	.word	0x000001b0
        /*1840*/ 	.short	0x010a
        /*1842*/ 	.byte	0xff
	.zero		1


	//   ....[92]....
        /*1844*/ 	.word	0x00003730
        /*1848*/ 	.word	0x00000004
        /*184c*/ 	.word	0x00000000
        /*1850*/ 	.short	0x0101
        /*1852*/ 	.byte	0xff
	.zero		1


	//   ....[93]....
        /*1854*/ 	.word	0x00003750
        /*1858*/ 	.word	0x000000ff
        /*185c*/ 	.word	0x00000180
        /*1860*/ 	.short	0x010a
        /*1862*/ 	.byte	0x04
	.zero		1


	//   ....[94]....
        /*1864*/ 	.word	0x00003870
        /*1868*/ 	.word	0x00000002
        /*186c*/ 	.word	0x00000170
        /*1870*/ 	.short	0x010a
        /*1872*/ 	.byte	0xff
	.zero		1


	//   ....[95]....
        /*1874*/ 	.word	0x00003980
        /*1878*/ 	.word	0x00000002
        /*187c*/ 	.word	0x00000000
        /*1880*/ 	.short	0x0101
        /*1882*/ 	.byte	0xff
	.zero		1


	//   ....[96]....
        /*1884*/ 	.word	0x00003a10
        /*1888*/ 	.word	0x000000ff
        /*188c*/ 	.word	0x00000180
        /*1890*/ 	.short	0x0106
        /*1892*/ 	.byte	0x04
	.zero		1


	//   ....[97]....
        /*1894*/ 	.word	0x00003a30
        /*1898*/ 	.word	0x000000ff
        /*189c*/ 	.word	0x00000180
        /*18a0*/ 	.short	0x010a
        /*18a2*/ 	.byte	0x04
	.zero		1


	//   ....[98]....
        /*18a4*/ 	.word	0x00003ac0
        /*18a8*/ 	.word	0x000000ff
        /*18ac*/ 	.word	0x00000180
        /*18b0*/ 	.short	0x0106
        /*18b2*/ 	.byte	0x07
	.zero		1


	//   ....[99]....
        /*18b4*/ 	.word	0x00003b00
        /*18b8*/ 	.word	0x00000000
        /*18bc*/ 	.word	0x00000180
        /*18c0*/ 	.short	0x010a
        /*18c2*/ 	.byte	0xff
	.zero		1


	//   ....[100]....
        /*18c4*/ 	.word	0x00003d40
        /*18c8*/ 	.word	0x000000ff
        /*18cc*/ 	.word	0x00000008
        /*18d0*/ 	.short	0x010a
        /*18d2*/ 	.byte	0x06
	.zero		1


	//   ....[101]....
        /*18d4*/ 	.word	0x00003d60
        /*18d8*/ 	.word	0x000000ff
        /*18dc*/ 	.word	0x00000008
        /*18e0*/ 	.short	0x010a
        /*18e2*/ 	.byte	0x06
	.zero		1


	//   ....[102]....
        /*18e4*/ 	.word	0x00003ef0
        /*18e8*/ 	.word	0x000000ff
        /*18ec*/ 	.word	0x00000008
        /*18f0*/ 	.short	0x010a
        /*18f2*/ 	.byte	0x06
	.zero		1


	//   ....[103]....
        /*18f4*/ 	.word	0x00003f10
        /*18f8*/ 	.word	0x000000ff
        /*18fc*/ 	.word	0x00000008
        /*1900*/ 	.short	0x010a
        /*1902*/ 	.byte	0x06
	.zero		1


	//   ....[104]....
        /*1904*/ 	.word	0x00003fd0
        /*1908*/ 	.word	0x000000ff
        /*190c*/ 	.word	0x00000000
        /*1910*/ 	.short	0x0101
        /*1912*/ 	.byte	0x04
	.zero		1


	//   ....[105]....
        /*1914*/ 	.word	0x000042b0
        /*1918*/ 	.word	0x00000000
        /*191c*/ 	.word	0x00000170
        /*1920*/ 	.short	0x010a
        /*1922*/ 	.byte	0xff
	.zero		1


	//   ....[106]....
        /*1924*/ 	.word	0x00004370
        /*1928*/ 	.word	0x00000000
        /*192c*/ 	.word	0x00000000
        /*1930*/ 	.short	0x0101
        /*1932*/ 	.byte	0xff
	.zero		1


	//   ....[107]....
        /*1934*/ 	.word	0x00004410
        /*1938*/ 	.word	0x000000ff
        /*193c*/ 	.word	0x00000000
        /*1940*/ 	.short	0x010a
        /*1942*/ 	.byte	0x05
	.zero		1


	//   ....[108]....
        /*1944*/ 	.word	0x00004420
        /*1948*/ 	.word	0x000000ff
        /*194c*/ 	.word	0x000001a0
        /*1950*/ 	.short	0x010a
        /*1952*/ 	.byte	0x13
	.zero		1


	//   ....[109]....
        /*1954*/ 	.word	0x000044e0
        /*1958*/ 	.word	0x000000ff
        /*195c*/ 	.word	0x00000000
        /*1960*/ 	.short	0x010a
        /*1962*/ 	.byte	0x07
	.zero		1


	//   ....[110]....
        /*1964*/ 	.word	0x00004610
        /*1968*/ 	.word	0x000000ff
        /*196c*/ 	.word	0x00000000
        /*1970*/ 	.short	0x010a
        /*1972*/ 	.byte	0x0a
	.zero		1


	//   ....[111]....
        /*1974*/ 	.word	0x00004830
        /*1978*/ 	.word	0x000000ff
        /*197c*/ 	.word	0x00000000
        /*1980*/ 	.short	0x010a
        /*1982*/ 	.byte	0x04
	.zero		1


	//   ....[112]....
        /*1984*/ 	.word	0x000048d0
        /*1988*/ 	.word	0x00000000
        /*198c*/ 	.word	0x00000000
        /*1990*/ 	.short	0x010a
        /*1992*/ 	.byte	0xff
	.zero		1


	//   ....[113]....
        /*1994*/ 	.word	0x00004910
        /*1998*/ 	.word	0x00000000
        /*199c*/ 	.word	0x00000000
        /*19a0*/ 	.short	0x010a
        /*19a2*/ 	.byte	0xff
	.zero		1


	//   ....[114]....
        /*19a4*/ 	.word	0x00004980
        /*19a8*/ 	.word	0x000000ff
        /*19ac*/ 	.word	0x00000000
        /*19b0*/ 	.short	0x0101
        /*19b2*/ 	.byte	0x04
	.zero		1


	//   ....[115]....
        /*19b4*/ 	.word	0x000049c0
        /*19b8*/ 	.word	0x000000ff
        /*19bc*/ 	.word	0x000001d0
        /*19c0*/ 	.short	0x010a
        /*19c2*/ 	.byte	0x0e
	.zero		1


	//   ....[116]....
        /*19c4*/ 	.word	0x00004a10
        /*19c8*/ 	.word	0x000000ff
        /*19cc*/ 	.word	0x00000000
        /*19d0*/ 	.short	0x0101
        /*19d2*/ 	.byte	0x04
	.zero		1


	//   ....[117]....
        /*19d4*/ 	.word	0x00004ec0
        /*19d8*/ 	.word	0x00000003
        /*19dc*/ 	.word	0x00000170
        /*19e0*/ 	.short	0x010a
        /*19e2*/ 	.byte	0xff
	.zero		1


	//   ....[118]....
        /*19e4*/ 	.word	0x00005030
        /*19e8*/ 	.word	0x00000000
        /*19ec*/ 	.word	0x00000000
        /*19f0*/ 	.short	0x0101
        /*19f2*/ 	.byte	0xff
	.zero		1


	//   ....[119]....
        /*19f4*/ 	.word	0x000054f0
        /*19f8*/ 	.word	0x000000ff
        /*19fc*/ 	.word	0x00000168
        /*1a00*/ 	.short	0x010a
        /*1a02*/ 	.byte	0x1d
	.zero		1


	//   ....[120]....
        /*1a04*/ 	.word	0x000056d0
        /*1a08*/ 	.word	0x000000ff
        /*1a0c*/ 	.word	0x00000158
        /*1a10*/ 	.short	0x010a
        /*1a12*/ 	.byte	0x1d
	.zero		1


	//   ....[121]....
        /*1a14*/ 	.word	0x00005c50
        /*1a18*/ 	.word	0x000000ff
        /*1a1c*/ 	.word	0x00000150
        /*1a20*/ 	.short	0x010b
        /*1a22*/ 	.byte	0x1d
	.zero		1


	//   ....[122]....
        /*1a24*/ 	.word	0x00005c60
        /*1a28*/ 	.word	0x000000ff
        /*1a2c*/ 	.word	0x00000000
        /*1a30*/ 	.short	0x0101
        /*1a32*/ 	.byte	0x31
	.zero		1


	//   ....[123]....
        /*1a34*/ 	.word	0x00005d00
        /*1a38*/ 	.word	0x00000000
        /*1a3c*/ 	.word	0x00000158
        /*1a40*/ 	.short	0x010a
        /*1a42*/ 	.byte	0xff
	.zero		1


	//   ....[124]....
        /*1a44*/ 	.word	0x000060f0
        /*1a48*/ 	.word	0x000000ff
        /*1a4c*/ 	.word	0x00000170
        /*1a50*/ 	.short	0x010a
        /*1a52*/ 	.byte	0x04
	.zero		1


	//   ....[125]....
        /*1a54*/ 	.word	0x000061c0
        /*1a58*/ 	.word	0x000000ff
        /*1a5c*/ 	.word	0x00000000
        /*1a60*/ 	.short	0x0101
        /*1a62*/ 	.byte	0x04
	.zero		1


	//   ....[126]....
        /*1a64*/ 	.word	0x00006e40
        /*1a68*/ 	.word	0x000000ff
        /*1a6c*/ 	.word	0x00000150
        /*1a70*/ 	.short	0x010a
        /*1a72*/ 	.byte	0x10
	.zero		1


	//   ....[127]....
        /*1a74*/ 	.word	0x00006ea0
        /*1a78*/ 	.word	0x000000ff
        /*1a7c*/ 	.word	0x00000190
        /*1a80*/ 	.short	0x010a
        /*1a82*/ 	.byte	0x05
	.zero		1


	//   ....[128]....
        /*1a84*/ 	.word	0x00007270
        /*1a88*/ 	.word	0x000000ff
        /*1a8c*/ 	.word	0x00000150
        /*1a90*/ 	.short	0x010a
        /*1a92*/ 	.byte	0x10
	.zero		1


	//   ....[129]....
        /*1a94*/ 	.word	0x00007900
        /*1a98*/ 	.word	0x000000ff
        /*1a9c*/ 	.word	0x00000000
        /*1aa0*/ 	.short	0x0101
        /*1aa2*/ 	.byte	0x04
	.zero		1


	//   ....[130]....
        /*1aa4*/ 	.word	0x000079a0
        /*1aa8*/ 	.word	0x000000ff
        /*1aac*/ 	.word	0x00000190
        /*1ab0*/ 	.short	0x010a
        /*1ab2*/ 	.byte	0x05
	.zero		1


	//   ....[131]....
        /*1ab4*/ 	.word	0x0000e250
        /*1ab8*/ 	.word	0x000000ff
        /*1abc*/ 	.word	0x00000000
        /*1ac0*/ 	.short	0x0101
        /*1ac2*/ 	.byte	0x05
	.zero		1


	//   ....[132]....
        /*1ac4*/ 	.word	0x0000f600
        /*1ac8*/ 	.word	0x00000003
        /*1acc*/ 	.word	0x000001c0
        /*1ad0*/ 	.short	0x010a
        /*1ad2*/ 	.byte	0xff
	.zero		1


	//   ....[133]....
        /*1ad4*/ 	.word	0x0000f660
        /*1ad8*/ 	.word	0x00000000
        /*1adc*/ 	.word	0x000000a8
        /*1ae0*/ 	.short	0x010a
        /*1ae2*/ 	.byte	0xff
	.zero		1


	//   ....[134]....
        /*1ae4*/ 	.word	0x0000f6c0
        /*1ae8*/ 	.word	0x00000000
        /*1aec*/ 	.word	0x000000a8
        /*1af0*/ 	.short	0x010a
        /*1af2*/ 	.byte	0xff
	.zero		1


	//   ....[135]....
        /*1af4*/ 	.word	0x0000f710
        /*1af8*/ 	.word	0x00000003
        /*1afc*/ 	.word	0x00000170
        /*1b00*/ 	.short	0x010a
        /*1b02*/ 	.byte	0xff
	.zero		1


	//   ....[136]....
        /*1b04*/ 	.word	0x0000f770
        /*1b08*/ 	.word	0x00000000
        /*1b0c*/ 	.word	0x00000000
        /*1b10*/ 	.short	0x010a
        /*1b12*/ 	.byte	0xff
	.zero		1


	//   ....[137]....
        /*1b14*/ 	.word	0x0000f7d0
        /*1b18*/ 	.word	0x00000000
        /*1b1c*/ 	.word	0x00000000
        /*1b20*/ 	.short	0x010a
        /*1b22*/ 	.byte	0xff
	.zero		1


	//   ....[138]....
        /*1b24*/ 	.word	0x0000f830
        /*1b28*/ 	.word	0x00000000
        /*1b2c*/ 	.word	0x00000000
        /*1b30*/ 	.short	0x010a
        /*1b32*/ 	.byte	0xff
	.zero		1


	//   ....[139]....
        /*1b34*/ 	.word	0x0000f890
        /*1b38*/ 	.word	0x00000000
        /*1b3c*/ 	.word	0x00000000
        /*1b40*/ 	.short	0x010a
        /*1b42*/ 	.byte	0xff
	.zero		1


	//   ....[140]....
        /*1b44*/ 	.word	0x0000f8f0
        /*1b48*/ 	.word	0x00000000
        /*1b4c*/ 	.word	0x00000000
        /*1b50*/ 	.short	0x010a
        /*1b52*/ 	.byte	0xff
	.zero		1


	//   ....[141]....
        /*1b54*/ 	.word	0x0000f950
        /*1b58*/ 	.word	0x00000000
        /*1b5c*/ 	.word	0x00000000
        /*1b60*/ 	.short	0x010a
        /*1b62*/ 	.byte	0xff
	.zero		1


	//   ....[142]....
        /*1b64*/ 	.word	0x0000f9b0
        /*1b68*/ 	.word	0x00000000
        /*1b6c*/ 	.word	0x00000000
        /*1b70*/ 	.short	0x010a
        /*1b72*/ 	.byte	0xff
	.zero		1


	//   ....[143]....
        /*1b74*/ 	.word	0x0000fa10
        /*1b78*/ 	.word	0x00000000
        /*1b7c*/ 	.word	0x00000000
        /*1b80*/ 	.short	0x010a
        /*1b82*/ 	.byte	0xff
	.zero		1


	//   ....[144]....
        /*1b84*/ 	.word	0x0000fa70
        /*1b88*/ 	.word	0x00000000
        /*1b8c*/ 	.word	0x00000000
        /*1b90*/ 	.short	0x010a
        /*1b92*/ 	.byte	0xff
	.zero		1


	//   ....[145]....
        /*1b94*/ 	.word	0x0000fad0
        /*1b98*/ 	.word	0x00000000
        /*1b9c*/ 	.word	0x00000000
        /*1ba0*/ 	.short	0x010a
        /*1ba2*/ 	.byte	0xff
	.zero		1


	//   ....[146]....
        /*1ba4*/ 	.word	0x0000fb30
        /*1ba8*/ 	.word	0x00000000
        /*1bac*/ 	.word	0x00000000
        /*1bb0*/ 	.short	0x010a
        /*1bb2*/ 	.byte	0xff
	.zero		1


	//   ....[147]....
        /*1bb4*/ 	.word	0x0000fb90
        /*1bb8*/ 	.word	0x00000000
        /*1bbc*/ 	.word	0x00000000
        /*1bc0*/ 	.short	0x010a
        /*1bc2*/ 	.byte	0xff
	.zero		1


	//   ....[148]....
        /*1bc4*/ 	.word	0x0000fbf0
        /*1bc8*/ 	.word	0x00000000
        /*1bcc*/ 	.word	0x00000000
        /*1bd0*/ 	.short	0x010a
        /*1bd2*/ 	.byte	0xff
	.zero		1


	//   ....[149]....
        /*1bd4*/ 	.word	0x0000fc50
        /*1bd8*/ 	.word	0x00000000
        /*1bdc*/ 	.word	0x00000000
        /*1be0*/ 	.short	0x010a
        /*1be2*/ 	.byte	0xff
	.zero		1


	//   ....[150]....
        /*1be4*/ 	.word	0x0000fcb0
        /*1be8*/ 	.word	0x00000000
        /*1bec*/ 	.word	0x00000000
        /*1bf0*/ 	.short	0x010a
        /*1bf2*/ 	.byte	0xff
	.zero		1


	//   ....[151]....
        /*1bf4*/ 	.word	0x0000fd10
        /*1bf8*/ 	.word	0x00000000
        /*1bfc*/ 	.word	0x00000000
        /*1c00*/ 	.short	0x010a
        /*1c02*/ 	.byte	0xff
	.zero		1


	//   ....[152]....
        /*1c04*/ 	.word	0x0000fd70
        /*1c08*/ 	.word	0x00000000
        /*1c0c*/ 	.word	0x00000000
        /*1c10*/ 	.short	0x010a
        /*1c12*/ 	.byte	0xff
	.zero		1


	//   ....[153]....
        /*1c14*/ 	.word	0x0000fdd0
        /*1c18*/ 	.word	0x00000000
        /*1c1c*/ 	.word	0x00000000
        /*1c20*/ 	.short	0x010a
        /*1c22*/ 	.byte	0xff
	.zero		1


	//   ....[154]....
        /*1c24*/ 	.word	0x0000fe30
        /*1c28*/ 	.word	0x00000000
        /*1c2c*/ 	.word	0x00000000
        /*1c30*/ 	.short	0x010a
        /*1c32*/ 	.byte	0xff
	.zero		1


	//   ....[155]....
        /*1c34*/ 	.word	0x0000fe90
        /*1c38*/ 	.word	0x00000000
        /*1c3c*/ 	.word	0x00000000
        /*1c40*/ 	.short	0x010a
        /*1c42*/ 	.byte	0xff
	.zero		1


	//   ....[156]....
        /*1c44*/ 	.word	0x0000fee0
        /*1c48*/ 	.word	0x00000002
        /*1c4c*/ 	.word	0x000001b0
        /*1c50*/ 	.short	0x010a
        /*1c52*/ 	.byte	0xff
	.zero		1


	//   ....[157]....
        /*1c54*/ 	.word	0x0000ff40
        /*1c58*/ 	.word	0x00000002
        /*1c5c*/ 	.word	0x00000180
        /*1c60*/ 	.short	0x010a
        /*1c62*/ 	.byte	0xff
	.zero		1


	//   ....[158]....
        /*1c64*/ 	.word	0x0000ff90
        /*1c68*/ 	.word	0x00000002
        /*1c6c*/ 	.word	0x00000170
        /*1c70*/ 	.short	0x010a
        /*1c72*/ 	.byte	0xff
	.zero		1


	//   ....[159]....
        /*1c74*/ 	.word	0x0000fff0
        /*1c78*/ 	.word	0x00000000
        /*1c7c*/ 	.word	0x00000180
        /*1c80*/ 	.short	0x010a
        /*1c82*/ 	.byte	0xff
	.zero		1


	//   ....[160]....
        /*1c84*/ 	.word	0x00010050
        /*1c88*/ 	.word	0x00000000
        /*1c8c*/ 	.word	0x00000008
        /*1c90*/ 	.short	0x010a
        /*1c92*/ 	.byte	0xff
	.zero		1


	//   ....[161]....
        /*1c94*/ 	.word	0x00010140
        /*1c98*/ 	.word	0x00000000
        /*1c9c*/ 	.word	0x00000008
        /*1ca0*/ 	.short	0x010a
        /*1ca2*/ 	.byte	0xff
	.zero		1


	//   ....[162]....
        /*1ca4*/ 	.word	0x00010190
        /*1ca8*/ 	.word	0x00000000
        /*1cac*/ 	.word	0x00000170
        /*1cb0*/ 	.short	0x010a
        /*1cb2*/ 	.byte	0xff
	.zero		1


	//   ....[163]....
        /*1cb4*/ 	.word	0x000101f0
        /*1cb8*/ 	.word	0x00000000
        /*1cbc*/ 	.word	0x000001a0
        /*1cc0*/ 	.short	0x010a
        /*1cc2*/ 	.byte	0xff
	.zero		1


	//   ....[164]....
        /*1cc4*/ 	.word	0x00010250
        /*1cc8*/ 	.word	0x00000000
        /*1ccc*/ 	.word	0x00000000
        /*1cd0*/ 	.short	0x010a
        /*1cd2*/ 	.byte	0xff
	.zero		1


	//   ....[165]....
        /*1cd4*/ 	.word	0x000102b0
        /*1cd8*/ 	.word	0x00000000
        /*1cdc*/ 	.word	0x00000000
        /*1ce0*/ 	.short	0x010a
        /*1ce2*/ 	.byte	0xff
	.zero		1


	//   ....[166]....
        /*1ce4*/ 	.word	0x00010310
        /*1ce8*/ 	.word	0x00000000
        /*1cec*/ 	.word	0x000001d0
        /*1cf0*/ 	.short	0x010a
        /*1cf2*/ 	.byte	0xff
	.zero		1


	//   ....[167]....
        /*1cf4*/ 	.word	0x00010360
        /*1cf8*/ 	.word	0x00000003
        /*1cfc*/ 	.word	0x00000170
        /*1d00*/ 	.short	0x010a
        /*1d02*/ 	.byte	0xff
	.zero		1


	//   ....[168]....
        /*1d04*/ 	.word	0x000103c0
        /*1d08*/ 	.word	0x00000000
        /*1d0c*/ 	.word	0x00000168
        /*1d10*/ 	.short	0x010a
        /*1d12*/ 	.byte	0xff
	.zero		1


	//   ....[169]....
        /*1d14*/ 	.word	0x00010420
        /*1d18*/ 	.word	0x00000003
        /*1d1c*/ 	.word	0x00000158
        /*1d20*/ 	.short	0x010a
        /*1d22*/ 	.byte	0xff
	.zero		1


	//   ....[170]....
        /*1d24*/ 	.word	0x00010480
        /*1d28*/ 	.word	0x00000000
        /*1d2c*/ 	.word	0x00000170
        /*1d30*/ 	.short	0x010a
        /*1d32*/ 	.byte	0xff
	.zero		1


	//   ....[171]....
        /*1d34*/ 	.word	0x000104e0
        /*1d38*/ 	.word	0x00000003
        /*1d3c*/ 	.word	0x00000150
        /*1d40*/ 	.short	0x010a
        /*1d42*/ 	.byte	0xff
	.zero		1


	//   ....[172]....
        /*1d44*/ 	.word	0x00010540
        /*1d48*/ 	.word	0x00000003
        /*1d4c*/ 	.word	0x00000190
        /*1d50*/ 	.short	0x010a
        /*1d52*/ 	.byte	0xff
	.zero		1


	//----- nvinfo : EIATTR_NUM_MBARRIERS
	.align		4
.L_46:
        /*1d54*/ 	.byte	0x03, 0x38
        /*1d56*/ 	.short	0x003b


	//----- nvinfo : EIATTR_EXIT_INSTR_OFFSETS
	.align		4
        /*1d58*/ 	.byte	0x04, 0x1c
        /*1d5a*/ 	.short	(.L_48 - .L_47)


	//   ....[0]....
.L_47:
        /*1d5c*/ 	.word	0x000035e0


	//   ....[1]....
        /*1d60*/ 	.word	0x00003ad0


	//   ....[2]....
        /*1d64*/ 	.word	0x00003b30


	//   ....[3]....
        /*1d68*/ 	.word	0x00004c40


	//   ....[4]....
        /*1d6c*/ 	.word	0x00005d30


	//   ....[5]....
        /*1d70*/ 	.word	0x00005d70


	//   ....[6]....
        /*1d74*/ 	.word	0x0000f5f0


	//----- nvinfo : EIATTR_MAX_THREADS
	.align		4
.L_48:
        /*1d78*/ 	.byte	0x04, 0x05
        /*1d7a*/ 	.short	(.L_50 - .L_49)
.L_49:
        /*1d7c*/ 	.word	0x00000100
        /*1d80*/ 	.word	0x00000001
        /*1d84*/ 	.word	0x00000001


	//----- nvinfo : EIATTR_CRS_STACK_SIZE
	.align		4
.L_50:
        /*1d88*/ 	.byte	0x04, 0x1e
        /*1d8a*/ 	.short	(.L_52 - .L_51)
.L_51:
        /*1d8c*/ 	.word	0x00000000


	//----- nvinfo : EIATTR_CBANK_PARAM_SIZE
	.align		4
.L_52:
        /*1d90*/ 	.byte	0x03, 0x19
        /*1d92*/ 	.short	0x0800


	//----- nvinfo : EIATTR_PARAM_CBANK
	.align		4
        /*1d94*/ 	.byte	0x04, 0x0a
        /*1d96*/ 	.short	(.L_54 - .L_53)
	.align		4
.L_53:
        /*1d98*/ 	.word	index@(.nv.constant0._ZN7cutlass13device_kernelINS_4gemm6kernel13GemmUniversalIN4cute5tupleIJiiiiEEENS1_10collective13CollectiveMmaINS1_35MainloopSm100TmaUmmaWarpSpecializedILi21ELi2ELi2ENS5_IJNS4_1CILi2EEENSA_ILi1EEESC_EEEEENS5_IJNSA_ILi256EEENSA_ILi240EEENSA_ILi32EEEEEENS_12float_e4m3_tENS5_IJlSC_lEEESJ_SK_NS4_8TiledMMAINS4_8MMA_AtomIJNS4_10MMA_TraitsINS4_25SM100_MMA_F8F6F4_2x1SM_SSEJSJ_SJ_fSF_SG_NS4_17integral_constantINS4_4UMMA5MajorELSR_0EEESS_NSP_INSQ_7ScaleInELST_0EEESU_EEEEEENS4_6LayoutINS5_IJSC_SC_SC_EEENS5_IJNSA_ILi0EEESZ_SZ_EEEEENS5_IJNS4_10UnderscoreES12_S12_EEEEENS4_18SM100_TMA_2SM_LOADENS4_14ComposedLayoutINS4_7SwizzleILi1ELi4ELi3EEENS4_18smem_ptr_flag_bitsILi8EEENSX_INS5_IJNSA_ILi8EEESH_EEENS5_IJSH_SC_EEEEEEEvNS4_8identityES15_S1F_vS1G_EENS_8epilogue10collective18CollectiveEpilogueINS1I_23Sm100TmaWarpSpecializedILi1ELi1ELi240ELb0ELb0EEEJNS5_IJNSA_ILi128EEESG_SH_EEENS5_IJNSX_IS1N_SC_EENSX_ISG_SC_EEEEESJ_SK_SJ_SK_NS1I_6fusion15FusionCallbacksIS1M_NS1S_17LinearCombinationISJ_fSJ_fLNS_15FloatRoundStyleE2EEES1O_S1R_JEEENS4_5SM1004TMEM4LOAD26SM100_TMEM_LOAD_32dp32b16xENS4_13SM90_TMA_LOADENS16_INS17_ILi0ELi4ELi3EEES1A_NSX_INS5_IJS1B_NSA_ILi16EEEEEENS5_IJS24_SC_EEEEEEENS4_39AutoVectorizingCopyWithAssumedAlignmentILi128EEENS4_14SM90_TMA_STOREES28_S2A_S2A_EEEvvEEEEvNT_6ParamsE)
        /*1d9c*/ 	.short	0x0380
        /*1d9e*/ 	.short	0x0800


	//----- nvinfo : EIATTR_SW_WAR
	.align		4
.L_54:
        /*1da0*/ 	.byte	0x04, 0x36
        /*1da2*/ 	.short	(.L_56 - .L_55)
.L_55:
        /*1da4*/ 	.word	0x00000008
.L_56:


//--------------------- .nv.callgraph             --------------------------
	.section	.nv.callgraph,"",@"SHT_CUDA_CALLGRAPH"
	.align	4
	.sectionentsize	8
	.align		4
        /*0000*/ 	.word	0x00000000
	.align		4
        /*0004*/ 	.word	0xffffffff
	.align		4
        /*0008*/ 	.word	index@(_ZN7cutlass13device_kernelINS_4gemm6kernel13GemmUniversalIN4cute5tupleIJiiiiEEENS1_10collective13CollectiveMmaINS1_35MainloopSm100TmaUmmaWarpSpecializedILi21ELi2ELi2ENS5_IJNS4_1CILi2EEENSA_ILi1EEESC_EEEEENS5_IJNSA_ILi256EEENSA_ILi240EEENSA_ILi32EEEEEENS_12float_e4m3_tENS5_IJlSC_lEEESJ_SK_NS4_8TiledMMAINS4_8MMA_AtomIJNS4_10MMA_TraitsINS4_25SM100_MMA_F8F6F4_2x1SM_SSEJSJ_SJ_fSF_SG_NS4_17integral_constantINS4_4UMMA5MajorELSR_0EEESS_NSP_INSQ_7ScaleInELST_0EEESU_EEEEEENS4_6LayoutINS5_IJSC_SC_SC_EEENS5_IJNSA_ILi0EEESZ_SZ_EEEEENS5_IJNS4_10UnderscoreES12_S12_EEEEENS4_18SM100_TMA_2SM_LOADENS4_14ComposedLayoutINS4_7SwizzleILi1ELi4ELi3EEENS4_18smem_ptr_flag_bitsILi8EEENSX_INS5_IJNSA_ILi8EEESH_EEENS5_IJSH_SC_EEEEEEEvNS4_8identityES15_S1F_vS1G_EENS_8epilogue10collective18CollectiveEpilogueINS1I_23Sm100TmaWarpSpecializedILi1ELi1ELi240ELb0ELb0EEEJNS5_IJNSA_ILi128EEESG_SH_EEENS5_IJNSX_IS1N_SC_EENSX_ISG_SC_EEEEESJ_SK_SJ_SK_NS1I_6fusion15FusionCallbacksIS1M_NS1S_17LinearCombinationISJ_fSJ_fLNS_15FloatRoundStyleE2EEES1O_S1R_JEEENS4_5SM1004TMEM4LOAD26SM100_TMEM_LOAD_32dp32b16xENS4_13SM90_TMA_LOADENS16_INS17_ILi0ELi4ELi3EEES1A_NSX_INS5_IJS1B_NSA_ILi16EEEEEENS5_IJS24_SC_EEEEEEENS4_39AutoVectorizingCopyWithAssumedAlignmentILi128EEENS4_14SM90_TMA_STOREES28_S2A_S2A_EEEvvEEEEvNT_6ParamsE)
	.align		4
        /*000c*/ 	.word	index@(__assertfail)
	.align		4
        /*0010*/ 	.word	0x00000000
	.align		4
        /*0014*/ 	.word	0xfffffffe
	.align		4
        /*0018*/ 	.word	0x00000000
	.align		4
        /*001c*/ 	.word	0xfffffffd
	.align		4
        /*0020*/ 	.word	0x00000000
	.align		4
        /*0024*/ 	.word	0xfffffffc


//--------------------- .nv.constant4             --------------------------
	.section	.nv.constant4,"a",@progbits
	.align	8
	.align		8
.nv.constant4:
        /*0000*/ 	.dword	__assertfail
	.align		8
        /*0008*/ 	.dword	__unnamed_1
	.align		8
        /*0010*/ 	.dword	_ZN40_INTERNAL_8c6f4f56_4_k_cu_79424bd3_221594cuda3std3__45__cpo5beginE
	.align		8
        /*0018*/ 	.dword	_ZN40_INTERNAL_8c6f4f56_4_k_cu_79424bd3_221594cuda3std3__45__cpo3endE
	.align		8
        /*0020*/ 	.dword	_ZN40_INTERNAL_8c6f4f56_4_k_cu_79424bd3_221594cuda3std3__45__cpo6cbeginE
	.align		8
        /*0028*/ 	.dword	_ZN40_INTERNAL_8c6f4f56_4_k_cu_79424bd3_221594cuda3std3__45__cpo4cendE
	.align		8
        /*0030*/ 	.dword	_ZN40_INTERNAL_8c6f4f56_4_k_cu_79424bd3_221594cuda3std3__442_GLOBAL__N__8c6f4f56_4_k_cu_79424bd3_221596ignoreE
	.align		8
        /*0038*/ 	.dword	_ZN40_INTERNAL_8c6f4f56_4_k_cu_79424bd3_221594cuda3std3__419piecewise_constructE
	.align		8
        /*0040*/ 	.dword	_ZN40_INTERNAL_8c6f4f56_4_k_cu_79424bd3_221594cuda3std3__48in_placeE
	.align		8
        /*0048*/ 	.dword	_ZN40_INTERNAL_8c6f4f56_4_k_cu_79424bd3_221594cuda3std6ranges3__45__cpo4swapE
	.align		8
        /*0050*/ 	.dword	_ZN40_INTERNAL_8c6f4f56_4_k_cu_79424bd3_221594cuda3std6ranges3__45__cpo9iter_moveE
	.align		8
        /*0058*/ 	.dword	_ZN40_INTERNAL_8c6f4f56_4_k_cu_79424bd3_221594cute7productE
	.align		8
        /*0060*/ 	.dword	_ZN40_INTERNAL_8c6f4f56_4_k_cu_79424bd3_221594cute1_E
	.align		8
        /*0068*/ 	.dword	$str$25
	.align		8
        /*0070*/ 	.dword	$str$26


//--------------------- .text._ZN7cutlass13device_kernelINS_4gemm6kernel13GemmUniversalIN4cute5tupleIJiiiiEEENS1_10collective13CollectiveMmaINS1_35MainloopSm100TmaUmmaWarpSpecializedILi21ELi2ELi2ENS5_IJNS4_1CILi2EEENSA_ILi1EEESC_EEEEENS5_IJNSA_ILi256EEENSA_ILi240EEENSA_ILi32EEEEEENS_12float_e4m3_tENS5_IJlSC_lEEESJ_SK_NS4_8TiledMMAINS4_8MMA_AtomIJNS4_10MMA_TraitsINS4_25SM100_MMA_F8F6F4_2x1SM_SSEJSJ_SJ_fSF_SG_NS4_17integral_constantINS4_4UMMA5MajorELSR_0EEESS_NSP_INSQ_7ScaleInELST_0EEESU_EEEEEENS4_6LayoutINS5_IJSC_SC_SC_EEENS5_IJNSA_ILi0EEESZ_SZ_EEEEENS5_IJNS4_10UnderscoreES12_S12_EEEEENS4_18SM100_TMA_2SM_LOADENS4_14ComposedLayoutINS4_7SwizzleILi1ELi4ELi3EEENS4_18smem_ptr_flag_bitsILi8EEENSX_INS5_IJNSA_ILi8EEESH_EEENS5_IJSH_SC_EEEEEEEvNS4_8identityES15_S1F_vS1G_EENS_8epilogue10collective18CollectiveEpilogueINS1I_23Sm100TmaWarpSpecializedILi1ELi1ELi240ELb0ELb0EEEJNS5_IJNSA_ILi128EEESG_SH_EEENS5_IJNSX_IS1N_SC_EENSX_ISG_SC_EEEEESJ_SK_SJ_SK_NS1I_6fusion15FusionCallbacksIS1M_NS1S_17LinearCombinationISJ_fSJ_fLNS_15FloatRoundStyleE2EEES1O_S1R_JEEENS4_5SM1004TMEM4LOAD26SM100_TMEM_LOAD_32dp32b16xENS4_13SM90_TMA_LOADENS16_INS17_ILi0ELi4ELi3EEES1A_NSX_INS5_IJS1B_NSA_ILi16EEEEEENS5_IJS24_SC_EEEEEEENS4_39AutoVectorizingCopyWithAssumedAlignmentILi128EEENS4_14SM90_TMA_STOREES28_S2A_S2A_EEEvvEEEEvNT_6ParamsE --------------------------
	.section	.text._ZN7cutlass13device_kernelINS_4gemm6kernel13GemmUniversalIN4cute5tupleIJiiiiEEENS1_10collective13CollectiveMmaINS1_35MainloopSm100TmaUmmaWarpSpecializedILi21ELi2ELi2ENS5_IJNS4_1CILi2EEENSA_ILi1EEESC_EEEEENS5_IJNSA_ILi256EEENSA_ILi240EEENSA_ILi32EEEEEENS_12float_e4m3_tENS5_IJlSC_lEEESJ_SK_NS4_8TiledMMAINS4_8MMA_AtomIJNS4_10MMA_TraitsINS4_25SM100_MMA_F8F6F4_2x1SM_SSEJSJ_SJ_fSF_SG_NS4_17integral_constantINS4_4UMMA5MajorELSR_0EEESS_NSP_INSQ_7ScaleInELST_0EEESU_EEEEEENS4_6LayoutINS5_IJSC_SC_SC_EEENS5_IJNSA_ILi0EEESZ_SZ_EEEEENS5_IJNS4_10UnderscoreES12_S12_EEEEENS4_18SM100_TMA_2SM_LOADENS4_14ComposedLayoutINS4_7SwizzleILi1ELi4ELi3EEENS4_18smem_ptr_flag_bitsILi8EEENSX_INS5_IJNSA_ILi8EEESH_EEENS5_IJSH_SC_EEEEEEEvNS4_8identityES15_S1F_vS1G_EENS_8epilogue10collective18CollectiveEpilogueINS1I_23Sm100TmaWarpSpecializedILi1ELi1ELi240ELb0ELb0EEEJNS5_IJNSA_ILi128EEESG_SH_EEENS5_IJNSX_IS1N_SC_EENSX_ISG_SC_EEEEESJ_SK_SJ_SK_NS1I_6fusion15FusionCallbacksIS1M_NS1S_17LinearCombinationISJ_fSJ_fLNS_15FloatRoundStyleE2EEES1O_S1R_JEEENS4_5SM1004TMEM4LOAD26SM100_TMEM_LOAD_32dp32b16xENS4_13SM90_TMA_LOADENS16_INS17_ILi0ELi4ELi3EEES1A_NSX_INS5_IJS1B_NSA_ILi16EEEEEENS5_IJS24_SC_EEEEEEENS4_39AutoVectorizingCopyWithAssumedAlignmentILi128EEENS4_14SM90_TMA_STOREES28_S2A_S2A_EEEvvEEEEvNT_6ParamsE,"ax",@progbits
	.align	128
.text._ZN7cutlass13device_kernelINS_4gemm6kernel13GemmUniversalIN4cute5tupleIJiiiiEEENS1_10collective13CollectiveMmaINS1_35MainloopSm100TmaUmmaWarpSpecializedILi21ELi2ELi2ENS5_IJNS4_1CILi2EEENSA_ILi1EEESC_EEEEENS5_IJNSA_ILi256EEENSA_ILi240EEENSA_ILi32EEEEEENS_12float_e4m3_tENS5_IJlSC_lEEESJ_SK_NS4_8TiledMMAINS4_8MMA_AtomIJNS4_10MMA_TraitsINS4_25SM100_MMA_F8F6F4_2x1SM_SSEJSJ_SJ_fSF_SG_NS4_17integral_constantINS4_4UMMA5MajorELSR_0EEESS_NSP_INSQ_7ScaleInELST_0EEESU_EEEEEENS4_6LayoutINS5_IJSC_SC_SC_EEENS5_IJNSA_ILi0EEESZ_SZ_EEEEENS5_IJNS4_10UnderscoreES12_S12_EEEEENS4_18SM100_TMA_2SM_LOADENS4_14ComposedLayoutINS4_7SwizzleILi1ELi4ELi3EEENS4_18smem_ptr_flag_bitsILi8EEENSX_INS5_IJNSA_ILi8EEESH_EEENS5_IJSH_SC_EEEEEEEvNS4_8identityES15_S1F_vS1G_EENS_8epilogue10collective18CollectiveEpilogueINS1I_23Sm100TmaWarpSpecializedILi1ELi1ELi240ELb0ELb0EEEJNS5_IJNSA_ILi128EEESG_SH_EEENS5_IJNSX_IS1N_SC_EENSX_ISG_SC_EEEEESJ_SK_SJ_SK_NS1I_6fusion15FusionCallbacksIS1M_NS1S_17LinearCombinationISJ_fSJ_fLNS_15FloatRoundStyleE2EEES1O_S1R_JEEENS4_5SM1004TMEM4LOAD26SM100_TMEM_LOAD_32dp32b16xENS4_13SM90_TMA_LOADENS16_INS17_ILi0ELi4ELi3EEES1A_NSX_INS5_IJS1B_NSA_ILi16EEEEEENS5_IJS24_SC_EEEEEEENS4_39AutoVectorizingCopyWithAssumedAlignmentILi128EEENS4_14SM90_TMA_STOREES28_S2A_S2A_EEEvvEEEEvNT_6ParamsE:
        .type           _ZN7cutlass13device_kernelINS_4gemm6kernel13GemmUniversalIN4cute5tupleIJiiiiEEENS1_10collective13CollectiveMmaINS1_35MainloopSm100TmaUmmaWarpSpecializedILi21ELi2ELi2ENS5_IJNS4_1CILi2EEENSA_ILi1EEESC_EEEEENS5_IJNSA_ILi256EEENSA_ILi240EEENSA_ILi32EEEEEENS_12float_e4m3_tENS5_IJlSC_lEEESJ_SK_NS4_8TiledMMAINS4_8MMA_AtomIJNS4_10MMA_TraitsINS4_25SM100_MMA_F8F6F4_2x1SM_SSEJSJ_SJ_fSF_SG_NS4_17integral_constantINS4_4UMMA5MajorELSR_0EEESS_NSP_INSQ_7ScaleInELST_0EEESU_EEEEEENS4_6LayoutINS5_IJSC_SC_SC_EEENS5_IJNSA_ILi0EEESZ_SZ_EEEEENS5_IJNS4_10UnderscoreES12_S12_EEEEENS4_18SM100_TMA_2SM_LOADENS4_14ComposedLayoutINS4_7SwizzleILi1ELi4ELi3EEENS4_18smem_ptr_flag_bitsILi8EEENSX_INS5_IJNSA_ILi8EEESH_EEENS5_IJSH_SC_EEEEEEEvNS4_8identityES15_S1F_vS1G_EENS_8epilogue10collective18CollectiveEpilogueINS1I_23Sm100TmaWarpSpecializedILi1ELi1ELi240ELb0ELb0EEEJNS5_IJNSA_ILi128EEESG_SH_EEENS5_IJNSX_IS1N_SC_EENSX_ISG_SC_EEEEESJ_SK_SJ_SK_NS1I_6fusion15FusionCallbacksIS1M_NS1S_17LinearCombinationISJ_fSJ_fLNS_15FloatRoundStyleE2EEES1O_S1R_JEEENS4_5SM1004TMEM4LOAD26SM100_TMEM_LOAD_32dp32b16xENS4_13SM90_TMA_LOADENS16_INS17_ILi0ELi4ELi3EEES1A_NSX_INS5_IJS1B_NSA_ILi16EEEEEENS5_IJS24_SC_EEEEEEENS4_39AutoVectorizingCopyWithAssumedAlignmentILi128EEENS4_14SM90_TMA_STOREES28_S2A_S2A_EEEvvEEEEvNT_6ParamsE,@function
        .size           _ZN7cutlass13device_kernelINS_4gemm6kernel13GemmUniversalIN4cute5tupleIJiiiiEEENS1_10collective13CollectiveMmaINS1_35MainloopSm100TmaUmmaWarpSpecializedILi21ELi2ELi2ENS5_IJNS4_1CILi2EEENSA_ILi1EEESC_EEEEENS5_IJNSA_ILi256EEENSA_ILi240EEENSA_ILi32EEEEEENS_12float_e4m3_tENS5_IJlSC_lEEESJ_SK_NS4_8TiledMMAINS4_8MMA_AtomIJNS4_10MMA_TraitsINS4_25SM100_MMA_F8F6F4_2x1SM_SSEJSJ_SJ_fSF_SG_NS4_17integral_constantINS4_4UMMA5MajorELSR_0EEESS_NSP_INSQ_7ScaleInELST_0EEESU_EEEEEENS4_6LayoutINS5_IJSC_SC_SC_EEENS5_IJNSA_ILi0EEESZ_SZ_EEEEENS5_IJNS4_10UnderscoreES12_S12_EEEEENS4_18SM100_TMA_2SM_LOADENS4_14ComposedLayoutINS4_7SwizzleILi1ELi4ELi3EEENS4_18smem_ptr_flag_bitsILi8EEENSX_INS5_IJNSA_ILi8EEESH_EEENS5_IJSH_SC_EEEEEEEvNS4_8identityES15_S1F_vS1G_EENS_8epilogue10collective18CollectiveEpilogueINS1I_23Sm100TmaWarpSpecializedILi1ELi1ELi240ELb0ELb0EEEJNS5_IJNSA_ILi128EEESG_SH_EEENS5_IJNSX_IS1N_SC_EENSX_ISG_SC_EEEEESJ_SK_SJ_SK_NS1I_6fusion15FusionCallbacksIS1M_NS1S_17LinearCombinationISJ_fSJ_fLNS_15FloatRoundStyleE2EEES1O_S1R_JEEENS4_5SM1004TMEM4LOAD26SM100_TMEM_LOAD_32dp32b16xENS4_13SM90_TMA_LOADENS16_INS17_ILi0ELi4ELi3EEES1A_NSX_INS5_IJS1B_NSA_ILi16EEEEEENS5_IJS24_SC_EEEEEEENS4_39AutoVectorizingCopyWithAssumedAlignmentILi128EEENS4_14SM90_TMA_STOREES28_S2A_S2A_EEEvvEEEEvNT_6ParamsE,(.L_x_207 - _ZN7cutlass13device_kernelINS_4gemm6kernel13GemmUniversalIN4cute5tupleIJiiiiEEENS1_10collective13CollectiveMmaINS1_35MainloopSm100TmaUmmaWarpSpecializedILi21ELi2ELi2ENS5_IJNS4_1CILi2EEENSA_ILi1EEESC_EEEEENS5_IJNSA_ILi256EEENSA_ILi240EEENSA_ILi32EEEEEENS_12float_e4m3_tENS5_IJlSC_lEEESJ_SK_NS4_8TiledMMAINS4_8MMA_AtomIJNS4_10MMA_TraitsINS4_25SM100_MMA_F8F6F4_2x1SM_SSEJSJ_SJ_fSF_SG_NS4_17integral_constantINS4_4UMMA5MajorELSR_0EEESS_NSP_INSQ_7ScaleInELST_0EEESU_EEEEEENS4_6LayoutINS5_IJSC_SC_SC_EEENS5_IJNSA_ILi0EEESZ_SZ_EEEEENS5_IJNS4_10UnderscoreES12_S12_EEEEENS4_18SM100_TMA_2SM_LOADENS4_14ComposedLayoutINS4_7SwizzleILi1ELi4ELi3EEENS4_18smem_ptr_flag_bitsILi8EEENSX_INS5_IJNSA_ILi8EEESH_EEENS5_IJSH_SC_EEEEEEEvNS4_8identityES15_S1F_vS1G_EENS_8epilogue10collective18CollectiveEpilogueINS1I_23Sm100TmaWarpSpecializedILi1ELi1ELi240ELb0ELb0EEEJNS5_IJNSA_ILi128EEESG_SH_EEENS5_IJNSX_IS1N_SC_EENSX_ISG_SC_EEEEESJ_SK_SJ_SK_NS1I_6fusion15FusionCallbacksIS1M_NS1S_17LinearCombinationISJ_fSJ_fLNS_15FloatRoundStyleE2EEES1O_S1R_JEEENS4_5SM1004TMEM4LOAD26SM100_TMEM_LOAD_32dp32b16xENS4_13SM90_TMA_LOADENS16_INS17_ILi0ELi4ELi3EEES1A_NSX_INS5_IJS1B_NSA_ILi16EEEEEENS5_IJS24_SC_EEEEEEENS4_39AutoVectorizingCopyWithAssumedAlignmentILi128EEENS4_14SM90_TMA_STOREES28_S2A_S2A_EEEvvEEEEvNT_6ParamsE)
        .other          _ZN7cutlass13device_kernelINS_4gemm6kernel13GemmUniversalIN4cute5tupleIJiiiiEEENS1_10collective13CollectiveMmaINS1_35MainloopSm100TmaUmmaWarpSpecializedILi21ELi2ELi2ENS5_IJNS4_1CILi2EEENSA_ILi1EEESC_EEEEENS5_IJNSA_ILi256EEENSA_ILi240EEENSA_ILi32EEEEEENS_12float_e4m3_tENS5_IJlSC_lEEESJ_SK_NS4_8TiledMMAINS4_8MMA_AtomIJNS4_10MMA_TraitsINS4_25SM100_MMA_F8F6F4_2x1SM_SSEJSJ_SJ_fSF_SG_NS4_17integral_constantINS4_4UMMA5MajorELSR_0EEESS_NSP_INSQ_7ScaleInELST_0EEESU_EEEEEENS4_6LayoutINS5_IJSC_SC_SC_EEENS5_IJNSA_ILi0EEESZ_SZ_EEEEENS5_IJNS4_10UnderscoreES12_S12_EEEEENS4_18SM100_TMA_2SM_LOADENS4_14ComposedLayoutINS4_7SwizzleILi1ELi4ELi3EEENS4_18smem_ptr_flag_bitsILi8EEENSX_INS5_IJNSA_ILi8EEESH_EEENS5_IJSH_SC_EEEEEEEvNS4_8identityES15_S1F_vS1G_EENS_8epilogue10collective18CollectiveEpilogueINS1I_23Sm100TmaWarpSpecializedILi1ELi1ELi240ELb0ELb0EEEJNS5_IJNSA_ILi128EEESG_SH_EEENS5_IJNSX_IS1N_SC_EENSX_ISG_SC_EEEEESJ_SK_SJ_SK_NS1I_6fusion15FusionCallbacksIS1M_NS1S_17LinearCombinationISJ_fSJ_fLNS_15FloatRoundStyleE2EEES1O_S1R_JEEENS4_5SM1004TMEM4LOAD26SM100_TMEM_LOAD_32dp32b16xENS4_13SM90_TMA_LOADENS16_INS17_ILi0ELi4ELi3EEES1A_NSX_INS5_IJS1B_NSA_ILi16EEEEEENS5_IJS24_SC_EEEEEEENS4_39AutoVectorizingCopyWithAssumedAlignmentILi128EEENS4_14SM90_TMA_STOREES28_S2A_S2A_EEEvvEEEEvNT_6ParamsE,@"STO_CUDA_ENTRY STV_DEFAULT"
_ZN7cutlass13device_kernelINS_4gemm6kernel13GemmUniversalIN4cute5tupleIJiiiiEEENS1_10collective13CollectiveMmaINS1_35MainloopSm100TmaUmmaWarpSpecializedILi21ELi2ELi2ENS5_IJNS4_1CILi2EEENSA_ILi1EEESC_EEEEENS5_IJNSA_ILi256EEENSA_ILi240EEENSA_ILi32EEEEEENS_12float_e4m3_tENS5_IJlSC_lEEESJ_SK_NS4_8TiledMMAINS4_8MMA_AtomIJNS4_10MMA_TraitsINS4_25SM100_MMA_F8F6F4_2x1SM_SSEJSJ_SJ_fSF_SG_NS4_17integral_constantINS4_4UMMA5MajorELSR_0EEESS_NSP_INSQ_7ScaleInELST_0EEESU_EEEEEENS4_6LayoutINS5_IJSC_SC_SC_EEENS5_IJNSA_ILi0EEESZ_SZ_EEEEENS5_IJNS4_10UnderscoreES12_S12_EEEEENS4_18SM100_TMA_2SM_LOADENS4_14ComposedLayoutINS4_7SwizzleILi1ELi4ELi3EEENS4_18smem_ptr_flag_bitsILi8EEENSX_INS5_IJNSA_ILi8EEESH_EEENS5_IJSH_SC_EEEEEEEvNS4_8identityES15_S1F_vS1G_EENS_8epilogue10collective18CollectiveEpilogueINS1I_23Sm100TmaWarpSpecializedILi1ELi1ELi240ELb0ELb0EEEJNS5_IJNSA_ILi128EEESG_SH_EEENS5_IJNSX_IS1N_SC_EENSX_ISG_SC_EEEEESJ_SK_SJ_SK_NS1I_6fusion15FusionCallbacksIS1M_NS1S_17LinearCombinationISJ_fSJ_fLNS_15FloatRoundStyleE2EEES1O_S1R_JEEENS4_5SM1004TMEM4LOAD26SM100_TMEM_LOAD_32dp32b16xENS4_13SM90_TMA_LOADENS16_INS17_ILi0ELi4ELi3EEES1A_NSX_INS5_IJS1B_NSA_ILi16EEEEEENS5_IJS24_SC_EEEEEEENS4_39AutoVectorizingCopyWithAssumedAlignmentILi128EEENS4_14SM90_TMA_STOREES28_S2A_S2A_EEEvvEEEEvNT_6ParamsE:
[----:B------:R-:W1:Y:S01]  /*0000*/  LDC R1, c[0x0][0x37c] ;  /* 0x0000df00ff017b82 */ /* 0x000e620000000800 */
[----:B------:R-:W2:Y:S01]  /*0010*/  S2R R2, SR_TID.X ;  /* 0x0000000000027919 */ /* 0x000ea20000002100 */
[----:B------:R-:W3:Y:S01]  /*0020*/  LDCU.64 UR10, c[0x0][0x890] ;  /* 0x00011200ff0a77ac */ /* 0x000ee20008000a00 */
[----:B-1----:R-:W-:-:S05]  /*0030*/  VIADD R1, R1, 0xfffffc30 ;  /* 0xfffffc3001017836 */ /* 0x002fca0000000000 */
[----:B------:R-:W1:Y:S01]  /*0040*/  S2UR UR5, SR_CgaCtaId ;  /* 0x00000000000579c3 */ /* 0x000e620000008800 */
[----:B------:R-:W-:Y:S01]  /*0050*/  ELECT P1, URZ, PT ;  /* 0x0000000000ff782f */ /* 0x000fe20003820000 */
[----:B---3--:R-:W-:-:S04]  /*0060*/  UISETP.NE.U32.AND UP0, UPT, UR10, URZ, UPT ;  /* 0x000000ff0a00728c */ /* 0x008fc8000bf05070 */
[----:B------:R-:W-:Y:S02]  /*0070*/  UISETP.NE.AND.EX UP0, UPT, UR11, URZ, UPT, UP0 ;  /* 0x000000ff0b00728c */ /* 0x000fe4000bf05300 */
[----:B-1----:R-:W-:Y:S02]  /*0080*/  ULOP3.LUT UR28, UR5, 0x1, URZ, 0xc0, !UPT ;  /* 0x00000001051c7892 */ /* 0x002fe4000f8ec0ff */
[----:B------:R-:W-:Y:S01]  /*0090*/  ULOP3.LUT UR27, UR5, 0x1, URZ, 0x3c, !UPT ;  /* 0x00000001051b7892 */ /* 0x000fe2000f8e3cff */
[----:B--2---:R-:W-:-:S05]  /*00a0*/  SHF.R.U32.HI R3, RZ, 0x5, R2 ;  /* 0x00000005ff037819 */ /* 0x004fca0000011602 */
[----:B------:R-:W1:Y:S02]  /*00b0*/  SHFL.IDX PT, R0, R3, RZ, 0x1f ;  /* 0x00001fff03007589 */ /* 0x000e6400000e0000 */
[----:B-1----:R-:W-:Y:S02]  /*00c0*/  R2UR UR14, R0 ;  /* 0x00000000000e72ca */ /* 0x002fe400000e0000 */
[----:B------:R-:W-:-:S05]  /*00d0*/  PRMT R0, RZ, 0x7610, R0 ;  /* 0x00007610ff007816 */ /* 0x000fca0000000000 */
[----:B------:R1:W-:Y:S01]  /*00e0*/  STL.S16 [R1+0xe0], R0 ;  /* 0x0000e00001007387 */ /* 0x0003e20000100600 */
[----:B------:R-:W-:Y:S07]  /*00f0*/  BRA.U UP0, `(.L_x_0) ;  /* 0x0000000100387547 */ /* 0x000fee000b800000 */
[----:B------:R-:W2:Y:S02]  /*0100*/  LDCU.64 UR6, c[0x0][0x888] ;  /* 0x00011100ff0677ac */ /* 0x000ea40008000a00 */
[----:B--2---:R-:W-:-:S04]  /*0110*/  UISETP.NE.U32.AND UP0, UPT, UR6, URZ, UPT ;  /* 0x000000ff0600728c */ /* 0x004fc8000bf05070 */
[----:B------:R-:W-:-:S09]  /*0120*/  UISETP.NE.AND.EX UP0, UPT, UR7, URZ, UPT, UP0 ;  /* 0x000000ff0700728c */ /* 0x000fd2000bf05300 */
[----:B------:R-:W-:Y:S05]  /*0130*/  BRA.U !UP0, `(.L_x_1) ;  /* 0x00000001081c7547 */ /* 0x000fea000b800000 */
[----:B------:R-:W1:Y:S01]  /*0140*/  LDC.64 R4, c[0x0][0x888] ;  /* 0x00022200ff047b82 */ /* 0x000e620000000a00 */
[----:B------:R-:W1:Y:S02]  /*0150*/  LDCU.64 UR6, c[0x0][0x358] ;  /* 0x00006b00ff0677ac */ /* 0x000e640008000a00 */
[----:B-1----:R-:W2:Y:S02]  /*0160*/  LDG.E R0, desc[UR6][R4.64] ;  /* 0x0000000604007981 */ /* 0x002ea4000c1e1900 */
[----:B--2---:R-:W-:Y:S01]  /*0170*/  R2UR UR44, R0 ;  /* 0x00000000002c72ca */ /* 0x004fe200000e0000 */
[----:B------:R-:W-:-:S05]  /*0180*/  HFMA2 R0, -RZ, RZ, 0, 5.9604644775390625e-08 ;  /* 0x00000001ff007431 */ /* 0x000fca00000001ff */
[----:B------:R2:W-:Y:S01]  /*0190*/  STL.S16 [R1+0xe0], R0 ;  /* 0x0000e00001007387 */ /* 0x0005e20000100600 */
[----:B------:R-:W-:Y:S07]  /*01a0*/  BRA `(.L_x_0) ;  /* 0x00000000000c7947 */ /* 0x000fee0003800000 */
.L_x_1:
[----:B-1----:R-:W-:Y:S01]  /*01b0*/  HFMA2 R0, -RZ, RZ, 0, 5.9604644775390625e-08 ;  /* 0x00000001ff007431 */ /* 0x002fe200000001ff */
[----:B------:R-:W3:Y:S04]  /*01c0*/  LDCU UR44, c[0x0][0x880] ;  /* 0x00011000ff2c77ac */ /* 0x000ee80008000800 */
[----:B------:R4:W-:Y:S02]  /*01d0*/  STL.S16 [R1+0xe0], R0 ;  /* 0x0000e00001007387 */ /* 0x0009e40000100600 */
.L_x_0:
[----:B------:R-:W5:Y:S02]  /*01e0*/  LDCU.64 UR6, c[0x0][0x8b0] ;  /* 0x00011600ff0677ac */ /* 0x000f640008000a00 */
[----:B-----5:R-:W-:-:S04]  /*01f0*/  UISETP.NE.U32.AND UP0, UPT, UR6, URZ, UPT ;  /* 0x000000ff0600728c */ /* 0x020fc8000bf05070 */
[----:B------:R-:W-:-:S09]  /*0200*/  UISETP.NE.AND.EX UP0, UPT, UR7, URZ, UPT, UP0 ;  /* 0x000000ff0700728c */ /* 0x000fd2000bf05300 */
[----:B------:R-:W-:Y:S05]  /*0210*/  BRA.U UP0, `(.L_x_2) ;  /* 0x0000000100287547 */ /* 0x000fea000b800000 */
[----:B------:R-:W5:Y:S02]  /*0220*/  LDCU.64 UR6, c[0x0][0x8a8] ;  /* 0x00011500ff0677ac */ /* 0x000f640008000a00 */
[----:B-----5:R-:W-:-:S04]  /*0230*/  UISETP.NE.U32.AND UP0, UPT, UR6, URZ, UPT ;  /* 0x000000ff0600728c */ /* 0x020fc8000bf05070 */
[----:B------:R-:W-:-:S09]  /*0240*/  UISETP.NE.AND.EX UP0, UPT, UR7, URZ, UPT, UP0 ;  /* 0x000000ff0700728c */ /* 0x000fd2000bf05300 */
[----:B------:R-:W-:Y:S05]  /*0250*/  BRA.U !UP0, `(.L_x_3) ;  /* 0x0000000108147547 */ /* 0x000fea000b800000 */
[----:B------:R-:W1:Y:S01]  /*0260*/  LDC.64 R4, c[0x0][0x8a8] ;  /* 0x00022a00ff047b82 */ /* 0x000e620000000a00 */
[----:B------:R-:W1:Y:S02]  /*0270*/  LDCU.64 UR6, c[0x0][0x358] ;  /* 0x00006b00ff0677ac */ /* 0x000e640008000a00 */
[----:B-12-4-:R-:W2:Y:S02]  /*0280*/  LDG.E R0, desc[UR6][R4.64] ;  /* 0x0000000604007981 */ /* 0x016ea4000c1e1900 */
[----:B--2---:R-:W-:Y:S01]  /*0290*/  R2UR UR37, R0 ;  /* 0x00000000002572ca */ /* 0x004fe200000e0000 */
[----:B------:R-:W-:-:S14]  /*02a0*/  BRA `(.L_x_2) ;  /* 0x0000000000047947 */ /* 0x000fdc0003800000 */
.L_x_3:
[----:B------:R-:W1:Y:S02]  /*02b0*/  LDCU UR37, c[0x0][0x8a0] ;  /* 0x00011400ff2577ac */ /* 0x000e640008000800 */
.L_x_2:
[----:B-12-4-:R-:W-:Y:S01]  /*02c0*/  IMAD.U32 R0, RZ, RZ, UR14 ;  /* 0x0000000eff007e24 */ /* 0x016fe2000f8e00ff */
[----:B------:R-:W-:Y:S04]  /*02d0*/  BSSY.RECONVERGENT B0, `(.L_x_4) ;  /* 0x000000c000007945 */ /* 0x000fe80003800200 */
[C---:B------:R-:W-:Y:S02]  /*02e0*/  ISETP.NE.OR P2, PT, R0.reuse, 0x1, !P1 ;  /* 0x000000010000780c */ /* 0x040fe40004f45670 */
[----:B------:R-:W-:-:S11]  /*02f0*/  ISETP.NE.OR P0, PT, R0, 0x3, !P1 ;  /* 0x000000030000780c */ /* 0x000fd60004f05670 */
[----:B------:R-:W-:Y:S05]  /*0300*/  @P2 BRA `(.L_x_5) ;  /* 0x0000000000202947 */ /* 0x000fea0003800000 */
[----:B------:R-:W1:Y:S02]  /*0310*/  LDCU.64 UR6, c[0x0][0x348] ;  /* 0x00006900ff0677ac */ /* 0x000e640008000a00 */
[----:B-1----:R-:W-:Y:S02]  /*0320*/  UIADD3 UR8, UP1, UPT, UR6, 0x80, URZ ;  /* 0x0000008006087890 */ /* 0x002fe4000ff3e0ff */
[----:B------:R-:W-:Y:S02]  /*0330*/  UIADD3 UR6, UP0, UPT, UR6, 0x180, URZ ;  /* 0x0000018006067890 */ /* 0x000fe4000ff1e0ff */
[----:B------:R-:W-:Y:S02]  /*0340*/  UIADD3.X UR9, UPT, UPT, URZ, UR7, URZ, UP1, !UPT ;  /* 0x00000007ff097290 */ /* 0x000fe40008ffe4ff */
[----:B------:R-:W-:-:S07]  /*0350*/  UIADD3.X UR7, UPT, UPT, URZ, UR7, URZ, UP0, !UPT ;  /* 0x00000007ff077290 */ /* 0x000fce00087fe4ff */
[----:B------:R1:W-:Y:S02]  /*0360*/  UTMACCTL.PF [UR8] ;  /* 0x00000000080079b9 */ /* 0x0003e40008040000 */
[----:B------:R1:W-:Y:S02]  /*0370*/  UTMACCTL.PF [UR6] ;  /* 0x00000000060079b9 */ /* 0x0003e40008040000 */
[----:B-1----:R-:W-:Y:S01]  /*0380*/  NOP ;  /* 0x0000000000007918 */ /* 0x002fe20000000000 */
.L_x_5:
[----:B---3--:R-:W-:Y:S05]  /*0390*/  BSYNC.RECONVERGENT B0 ;  /* 0x0000000000007941 */ /* 0x008fea0003800200 */
.L_x_4:
[----:B------:R-:W-:Y:S04]  /*03a0*/  BSSY.RECONVERGENT B0, `(.L_x_6) ;  /* 0x000000a000007945 */ /* 0x000fe80003800200 */
        /* <DEDUP_REMOVED lines=9> */
.L_x_7:
[----:B------:R-:W-:Y:S05]  /*0440*/  BSYNC.RECONVERGENT B0 ;  /* 0x0000000000007941 */ /* 0x000fea0003800200 */
.L_x_6:
[----:B------:R-:W1:Y:S01]  /*0450*/  LDCU.64 UR6, c[0x0][0x888] ;  /* 0x00011100ff0677ac */ /* 0x000e620008000a00 */
[----:B------:R-:W-:Y:S02]  /*0460*/  UISETP.EQ.U32.AND UP1, UPT, UR10, URZ, UPT ;  /* 0x000000ff0a00728c */ /* 0x000fe4000bf22070 */
[----:B------:R-:W-:Y:S02]  /*0470*/  UPLOP3.LUT UP4, UPT, UPT, UPT, UPT, 0x80, 0x8 ;  /* 0x000000000008789c */ /* 0x000fe40003f8f070 */
[----:B-1----:R-:W-:-:S04]  /*0480*/  UISETP.NE.U32.AND UP0, UPT, UR6, URZ, UPT ;  /* 0x000000ff0600728c */ /* 0x002fc8000bf05070 */
[----:B------:R-:W-:-:S04]  /*0490*/  UISETP.NE.AND.EX UP2, UPT, UR7, URZ, UPT, UP0 ;  /* 0x000000ff0700728c */ /* 0x000fc8000bf45300 */
[----:B------:R-:W-:-:S04]  /*04a0*/  UISETP.EQ.OR.EX UP3, UPT, UR11, URZ, !UP2, UP1 ;  /* 0x000000ff0b00728c */ /* 0x000fc8000d762710 */
[----:B------:R-:W-:-:S06]  /*04b0*/  UP2UR UR4, UPR, URZ, 0x8 ;  /* 0x00000008ff047883 */ /* 0x000fcc0008000000 */
[----:B------:R-:W-:-:S05]  /*04c0*/  MOV R0, UR4 ;  /* 0x0000000400007c02 */ /* 0x000fca0008000f00 */
[----:B------:R1:W-:Y:S01]  /*04d0*/  STL [R1+0x10c], R0 ;  /* 0x00010c0001007387 */ /* 0x0003e20000100800 */
[----:B------:R-:W-:Y:S05]  /*04e0*/  BRA.U !UP3, `(.L_x_8) ;  /* 0x000000010b207547 */ /* 0x000fea000b800000 */
[----:B------:R-:W-:Y:S01]  /*04f0*/  UISETP.NE.U32.AND UP1, UPT, UR10, URZ, UPT ;  /* 0x000000ff0a00728c */ /* 0x000fe2000bf25070 */
[----:B------:R-:W-:Y:S01]  /*0500*/  FSETP.NEU.AND P0, PT, RZ, UR44, PT ;  /* 0x0000002cff007c0b */ /* 0x000fe2000bf0d000 */
[----:B------:R-:W-:Y:S02]  /*0510*/  USEL UR4, URZ, 0xffffffff, UP2 ;  /* 0xffffffffff047887 */ /* 0x000fe40009000000 */
[----:B------:R-:W-:-:S10]  /*0520*/  UISETP.NE.AND.EX UP1, UPT, UR11, URZ, UPT, UP1 ;  /* 0x000000ff0b00728c */ /* 0x000fd4000bf25310 */
[----:B------:R-:W-:Y:S01]  /*0530*/  VOTEU.ANY UP0, P0 ;  /* 0x0000000000ff7886 */ /* 0x000fe20000000100 */
[----:B------:R-:W-:-:S04]  /*0540*/  @!UP1 USEL UR4, URZ, 0xffffffff, UP0 ;  /* 0xffffffffff049887 */ /* 0x000fc80008000000 */
[----:B------:R-:W-:-:S04]  /*0550*/  ULOP3.LUT UR4, UR4, 0x1, URZ, 0xc0, !UPT ;  /* 0x0000000104047892 */ /* 0x000fc8000f8ec0ff */
[----:B------:R-:W-:-:S11]  /*0560*/  UISETP.NE.U32.AND UP4, UPT, UR4, 0x1, UPT ;  /* 0x000000010400788c */ /* 0x000fd6000bf85070 */
.L_x_8:
[----:B-1----:R-:W1:Y:S01]  /*0570*/  SHFL.IDX PT, R0, R3, RZ, 0x1f ;  /* 0x00001fff03007589 */ /* 0x002e6200000e0000 */
[----:B------:R-:W-:-:S04]  /*0580*/  UISETP.NE.AND UP0, UPT, UR14, 0x2, UPT ;  /* 0x000000020e00788c */ /* 0x000fc8000bf05270 */
[----:B------:R-:W-:Y:S02]  /*0590*/  UISETP.EQ.AND UP1, UPT, UR28, URZ, !UP0 ;  /* 0x000000ff1c00728c */ /* 0x000fe4000c722270 */
[----:B------:R-:W-:-:S04]  /*05a0*/  USEL UR50, URZ, 0x1, UP0 ;  /* 0x00000001ff327887 */ /* 0x000fc80008000000 */
[----:B------:R-:W-:Y:S02]  /*05b0*/  PLOP3.LUT P3, PT, P1, PT, UP1, 0x80, 0x8 ;  /* 0x000000000008781c */ /* 0x000fe40000f6f018 */
[----:B-1----:R-:W-:-:S13]  /*05c0*/  ISETP.NE.AND P0, PT, R0, RZ, PT ;  /* 0x000000ff0000720c */ /* 0x002fda0003f05270 */
[----:B------:R-:W-:Y:S05]  /*05d0*/  @P0 BRA `(.L_x_9) ;  /* 0x0000000000d80947 */ /* 0x000fea0003800000 */
[----:B------:R-:W-:Y:S01]  /*05e0*/  ELECT P0, URZ, PT ;  /* 0x0000000000ff782f */ /* 0x000fe20003800000 */
[----:B------:R-:W-:-:S12]  /*05f0*/  BSSY.RECONVERGENT B0, `(.L_x_9) ;  /* 0x0000034000007945 */ /* 0x000fd80003800200 */
[----:B------:R-:W-:Y:S05]  /*0600*/  @!P0 BRA `(.L_x_10) ;  /* 0x0000000000c88947 */ /* 0x000fea0003800000 */
[----:B------:R-:W-:Y:S01]  /*0610*/  UMOV UR4, 0x400 ;  /* 0x0000040000047882 */ /* 0x000fe20000000000 */
[----:B------:R-:W-:Y:S01]  /*0620*/  UMOV UR6, 0x1 ;  /* 0x0000000100067882 */ /* 0x000fe20000000000 */
[----:B------:R-:W-:Y:S02]  /*0630*/  ULEA UR4, UR5, UR4, 0x18 ;  /* 0x0000000405047291 */ /* 0x000fe4000f8ec0ff */
[----:B------:R-:W-:-:S04]  /*0640*/  UIADD3 UR6, UPT, UPT, -UR6, 0x100000, URZ ;  /* 0x0010000006067890 */ /* 0x000fc8000fffe1ff */
[----:B------:R-:W-:Y:S02]  /*0650*/  USHF.L.U32 UR7, UR6, 0xb, URZ ;  /* 0x0000000b06077899 */ /* 0x000fe400080006ff */
[----:B------:R-:W-:Y:S01]  /*0660*/  USHF.L.U32 UR6, UR6, 0x1, URZ ;  /* 0x0000000106067899 */ /* 0x000fe200080006ff */
[----:B------:R-:W1:Y:S11]  /*0670*/  FENCE.VIEW.ASYNC.S ;  /* 0x00000000000073c6 */ /* 0x000e760000000000 */
[----:B-1----:R1:W2:Y:S01]  /*0680*/  SYNCS.EXCH.64 URZ, [UR4], UR6 ;  /* 0x0000000604ff75b2 */ /* 0x0022a20008000100 */
[----:B------:R1:W3:Y:S01]  /*0690*/  SYNCS.EXCH.64 URZ, [UR4+0xa8], UR6 ;  /* 0x0000a80604ff75b2 */ /* 0x0002e20008000100 */
[----:B------:R1:W4:Y:S01]  /*06a0*/  SYNCS.EXCH.64 URZ, [UR4+0x8], UR6 ;  /* 0x0000080604ff75b2 */ /* 0x0003220008000100 */
[----:B------:R1:W1:Y:S01]  /*06b0*/  SYNCS.EXCH.64 URZ, [UR4+0xb0], UR6 ;  /* 0x0000b00604ff75b2 */ /* 0x0002620008000100 */
        /* <DEDUP_REMOVED lines=38> */
[----:B--234-:R-:W-:Y:S01]  /*0920*/  NOP ;  /* 0x0000000000007918 */ /* 0x01cfe20000000000 */
.L_x_10:
[----:B-1----:R-:W-:Y:S05]  /*0930*/  BSYNC.RECONVERGENT B0 ;  /* 0x0000000000007941 */ /* 0x002fea0003800200 */
.L_x_9:
[----:B------:R-:W1:Y:S01]  /*0940*/  SHFL.IDX PT, R0, R3, RZ, 0x1f ;  /* 0x00001fff03007589 */ /* 0x000e6200000e0000 */
[----:B------:R-:W-:Y:S01]  /*0950*/  NOP ;  /* 0x0000000000007918 */ /* 0x000fe20000000000 */
[----:B-1----:R-:W-:-:S13]  /*0960*/  ISETP.NE.AND P0, PT, R0, 0x1, PT ;  /* 0x000000010000780c */ /* 0x002fda0003f05270 */
[----:B------:R-:W-:Y:S05]  /*0970*/  @P0 BRA `(.L_x_11) ;  /* 0x00000000003c0947 */ /* 0x000fea0003800000 */
[----:B------:R-:W-:Y:S01]  /*0980*/  UMOV UR4, 0x400 ;  /* 0x0000040000047882 */ /* 0x000fe20000000000 */
[----:B------:R-:W-:Y:S01]  /*0990*/  UMOV UR8, 0x20 ;  /* 0x0000002000087882 */ /* 0x000fe20000000000 */
[----:B------:R-:W-:Y:S01]  /*09a0*/  UMOV UR6, 0x80 ;  /* 0x0000008000067882 */ /* 0x000fe20000000000 */
[----:B------:R-:W-:Y:S02]  /*09b0*/  ULEA UR4, UR5, UR4, 0x18 ;  /* 0x0000000405047291 */ /* 0x000fe4000f8ec0ff */
[----:B------:R-:W-:-:S04]  /*09c0*/  UIADD3 UR8, UPT, UPT, -UR8, 0x100000, URZ ;  /* 0x0010000008087890 */ /* 0x000fc8000fffe1ff */
[----:B------:R-:W-:Y:S02]  /*09d0*/  USHF.L.U32 UR9, UR8, 0xb, URZ ;  /* 0x0000000b08097899 */ /* 0x000fe400080006ff */
[----:B------:R-:W-:Y:S02]  /*09e0*/  USHF.L.U32 UR8, UR8, 0x1, URZ ;  /* 0x0000000108087899 */ /* 0x000fe400080006ff */
[----:B------:R-:W-:-:S04]  /*09f0*/  UIADD3 UR6, UPT, UPT, -UR6, 0x100000, URZ ;  /* 0x0010000006067890 */ /* 0x000fc8000fffe1ff */
[----:B------:R-:W-:Y:S02]  /*0a00*/  USHF.L.U32 UR7, UR6, 0xb, URZ ;  /* 0x0000000b06077899 */ /* 0x000fe400080006ff */
[----:B------:R-:W-:Y:S01]  /*0a10*/  USHF.L.U32 UR6, UR6, 0x1, URZ ;  /* 0x0000000106067899 */ /* 0x000fe200080006ff */
[----:B------:R-:W-:Y:S01]  /*0a20*/  ELECT P0, URZ, PT ;  /* 0x0000000000ff782f */ /* 0x000fe20003800000 */
[----:B------:R-:W1:Y:S02]  /*0a30*/  FENCE.VIEW.ASYNC.S ;  /* 0x00000000000073c6 */ /* 0x000e640000000000 */
[----:B-1----:R1:W2:Y:S08]  /*0a40*/  SYNCS.EXCH.64 URZ, [UR4+0x150], UR8 ;  /* 0x0001500804ff75b2 */ /* 0x0022b00008000100 */
[----:B------:R1:W3:Y:S01]  /*0a50*/  SYNCS.EXCH.64 URZ, [UR4+0x158], UR6 ;  /* 0x0001580604ff75b2 */ /* 0x0002e20008000100 */
[----:B------:R-:W-:Y:S01]  /*0a60*/  NOP ;  /* 0x0000000000007918 */ /* 0x000fe20000000000 */
.L_x_11:
[----:B------:R-:W4:Y:S01]  /*0a70*/  SHFL.IDX PT, R0, R3, RZ, 0x1f ;  /* 0x00001fff03007589 */ /* 0x000f2200000e0000 */
[----:B------:R-:W-:Y:S01]  /*0a80*/  NOP ;  /* 0x0000000000007918 */ /* 0x000fe20000000000 */
[----:B----4-:R-:W-:-:S13]  /*0a90*/  ISETP.NE.AND P0, PT, R0, 0x3, PT ;  /* 0x000000030000780c */ /* 0x010fda0003f05270 */
[----:B------:R-:W-:Y:S05]  /*0aa0*/  @P0 BRA `(.L_x_12) ;  /* 0x00000000002c0947 */ /* 0x000fea0003800000 */
[----:B-1----:R-:W-:Y:S01]  /*0ab0*/  UMOV UR4, 0x400 ;  /* 0x0000040000047882 */ /* 0x002fe20000000000 */
[----:B------:R-:W-:Y:S01]  /*0ac0*/  UMOV UR6, 0x20 ;  /* 0x0000002000067882 */ /* 0x000fe20000000000 */
[----:B------:R-:W-:Y:S02]  /*0ad0*/  ULEA UR4, UR5, UR4, 0x18 ;  /* 0x0000000405047291 */ /* 0x000fe4000f8ec0ff */
[----:B------:R-:W-:-:S04]  /*0ae0*/  UIADD3 UR6, UPT, UPT, -UR6, 0x100000, URZ ;  /* 0x0010000006067890 */ /* 0x000fc8000fffe1ff */
[----:B------:R-:W-:Y:S02]  /*0af0*/  USHF.L.U32 UR7, UR6, 0xb, URZ ;  /* 0x0000000b06077899 */ /* 0x000fe400080006ff */
[----:B------:R-:W-:Y:S01]  /*0b00*/  USHF.L.U32 UR6, UR6, 0x1, URZ ;  /* 0x0000000106067899 */ /* 0x000fe200080006ff */
[----:B------:R-:W-:Y:S01]  /*0b10*/  ELECT P0, URZ, PT ;  /* 0x0000000000ff782f */ /* 0x000fe20003800000 */
[----:B------:R-:W1:Y:S10]  /*0b20*/  FENCE.VIEW.ASYNC.S ;  /* 0x00000000000073c6 */ /* 0x000e740000000000 */
[----:B-1----:R4:W1:Y:S01]  /*0b30*/  SYNCS.EXCH.64 URZ, [UR4+0x160], UR6 ;  /* 0x0001600604ff75b2 */ /* 0x0028620008000100 */
[----:B------:R4:W1:Y:S02]  /*0b40*/  SYNCS.EXCH.64 URZ, [UR4+0x168], UR6 ;  /* 0x0001680604ff75b2 */ /* 0x0008640008000100 */
[----:B----4-:R-:W-:Y:S01]  /*0b50*/  NOP ;  /* 0x0000000000007918 */ /* 0x010fe20000000000 */
.L_x_12:
[----:B------:R-:W4:Y:S01]  /*0b60*/  SHFL.IDX PT, R0, R3, RZ, 0x1f ;  /* 0x00001fff03007589 */ /* 0x000f2200000e0000 */
[----:B------:R-:W-:Y:S01]  /*0b70*/  NOP ;  /* 0x0000000000007918 */ /* 0x000fe20000000000 */
[----:B----4-:R-:W-:-:S13]  /*0b80*/  ISETP.NE.AND P0, PT, R0, 0x4, PT ;  /* 0x000000040000780c */ /* 0x010fda0003f05270 */
[----:B------:R-:W-:Y:S05]  /*0b90*/  @P0 BRA `(.L_x_13) ;  /* 0x0000000000480947 */ /* 0x000fea0003800000 */
[----:B-1----:R-:W-:Y:S01]  /*0ba0*/  UMOV UR6, 0x1e0 ;  /* 0x000001e000067882 */ /* 0x002fe20000000000 */
[----:B------:R-:W-:Y:S01]  /*0bb0*/  UMOV UR4, 0x400 ;  /* 0x0000040000047882 */ /* 0x000fe20000000000 */
[----:B------:R-:W-:Y:S01]  /*0bc0*/  USEL UR6, UR6, 0x1a0, UP4 ;  /* 0x000001a006067887 */ /* 0x000fe2000a000000 */
        /* <DEDUP_REMOVED lines=10> */
[----:B-1----:R4:W1:Y:S08]  /*0c70*/  SYNCS.EXCH.64 URZ, [UR4+0x170], UR8 ;  /* 0x0001700804ff75b2 */ /* 0x0028700008000100 */
[----:B------:R4:W1:Y:S01]  /*0c80*/  SYNCS.EXCH.64 URZ, [UR4+0x180], UR6 ;  /* 0x0001800604ff75b2 */ /* 0x0008620008000100 */
[----:B------:R4:W1:Y:S01]  /*0c90*/  SYNCS.EXCH.64 URZ, [UR4+0x178], UR8 ;  /* 0x0001780804ff75b2 */ /* 0x0008620008000100 */
[----:B------:R4:W1:Y:S02]  /*0ca0*/  SYNCS.EXCH.64 URZ, [UR4+0x188], UR6 ;  /* 0x0001880604ff75b2 */ /* 0x0008640008000100 */
[----:B----4-:R-:W-:Y:S01]  /*0cb0*/  NOP ;  /* 0x0000000000007918 */ /* 0x010fe20000000000 */
.L_x_13:
[----:B------:R-:W4:Y:S01]  /*0cc0*/  SHFL.IDX PT, R0, R3, RZ, 0x1f ;  /* 0x00001fff03007589 */ /* 0x000f2200000e0000 */
[----:B------:R-:W-:Y:S01]  /*0cd0*/  NOP ;  /* 0x0000000000007918 */ /* 0x000fe20000000000 */
[----:B----4-:R-:W-:-:S13]  /*0ce0*/  ISETP.NE.AND P0, PT, R0, 0x5, PT ;  /* 0x000000050000780c */ /* 0x010fda0003f05270 */
[----:B------:R-:W-:Y:S05]  /*0cf0*/  @P0 BRA `(.L_x_14) ;  /* 0x0000000000440947 */ /* 0x000fea0003800000 */
[----:B-1----:R-:W-:Y:S01]  /*0d00*/  UMOV UR4, 0x400 ;  /* 0x0000040000047882 */ /* 0x002fe20000000000 */
        /* <DEDUP_REMOVED lines=16> */
.L_x_14:
[----:B------:R-:W4:Y:S01]  /*0e10*/  SHFL.IDX PT, R3, R3, RZ, 0x1f ;  /* 0x00001fff03037589 */ /* 0x000f2200000e0000 */
[----:B------:R-:W-:Y:S01]  /*0e20*/  ISETP.NE.OR P1, PT, RZ, UR14, !P1 ;  /* 0x0000000eff007c0c */ /* 0x000fe2000cf25670 */
        /* <DEDUP_REMOVED lines=12> */
[----:B------:R4:W1:Y:S01]  /*0ef0*/  SYNCS.EXCH.64 URZ, [UR4+0x1c0], UR6 ;  /* 0x0001c00604ff75b2 */ /* 0x0008620008000100 */
[----:B------:R4:W1:Y:S01]  /*0f00*/  SYNCS.EXCH.64 URZ, [UR4+0x1b8], UR6 ;  /* 0x0001b80604ff75b2 */ /* 0x0008620008000100 */
[----:B------:R4:W1:Y:S02]  /*0f10*/  SYNCS.EXCH.64 URZ, [UR4+0x1c8], UR6 ;  /* 0x0001c80604ff75b2 */ /* 0x0008640008000100 */
[----:B----4-:R-:W-:Y:S01]  /*0f20*/  NOP ;  /* 0x0000000000007918 */ /* 0x010fe20000000000 */
.L_x_15:
[----:B------:R-:W-:Y:S01]  /*0f30*/  VOTEU.ALL UP0, P1 ;  /* 0x0000000000ff7886 */ /* 0x000fe20000800000 */
[----:B-1----:R-:W-:Y:S01]  /*0f40*/  UMOV UR6, 0x20 ;  /* 0x0000002000067882 */ /* 0x002fe20000000000 */
[----:B------:R-:W1:Y:S01]  /*0f50*/  LDCU UR8, c[0x0][0x36c] ;  /* 0x00006d80ff0877ac */ /* 0x000e620008000800 */
[----:B------:R-:W-:Y:S01]  /*0f60*/  NOP ;  /* 0x0000000000007918 */ /* 0x000fe20000000000 */
[----:B------:R-:W-:Y:S01]  /*0f70*/  LOP3.LUT R0, R2, 0x1f, RZ, 0xc0, !PT ;  /* 0x0000001f02007812 */ /* 0x000fe200078ec0ff */
[----:B------:R-:W-:Y:S01]  /*0f80*/  @!UP0 UMOV UR4, 0x400 ;  /* 0x0000040000048882 */ /* 0x000fe20000000000 */
[----:B------:R-:W-:-:S04]  /*0f90*/  @!UP0 UIADD3 UR6, UPT, UPT, -UR6, 0x100000, URZ ;  /* 0x0010000006068890 */ /* 0x000fc8000fffe1ff */
[----:B------:R-:W-:Y:S02]  /*0fa0*/  @!UP0 USHF.L.U32 UR7, UR6, 0xb, URZ ;  /* 0x0000000b06078899 */ /* 0x000fe400080006ff */
[----:B------:R-:W-:Y:S02]  /*0fb0*/  @!UP0 USHF.L.U32 UR6, UR6, 0x1, URZ ;  /* 0x0000000106068899 */ /* 0x000fe400080006ff */
[----:B------:R-:W-:Y:S01]  /*0fc0*/  @!UP0 ULEA UR4, UR5, UR4, 0x18 ;  /* 0x0000000405048291 */ /* 0x000fe2000f8ec0ff */
[----:B------:R-:W-:Y:S01]  /*0fd0*/  VOTEU.ALL UP0, P1 ;  /* 0x0000000000ff7886 */ /* 0x000fe20000800000 */
[----:B------:R-:W-:Y:S02]  /*0fe0*/  UISETP.NE.AND UP5, UPT, UR14, URZ, UPT ;  /* 0x000000ff0e00728c */ /* 0x000fe4000bfa5270 */
[----:B-1----:R-:W-:Y:S01]  /*0ff0*/  UISETP.EQ.U32.AND UP6, UPT, UR8, 0x1, UPT ;  /* 0x000000010800788c */ /* 0x002fe2000bfc2070 */
[----:B------:R-:W1:Y:S07]  /*1000*/  FENCE.VIEW.ASYNC.S ;  /* 0x00000000000073c6 */ /* 0x000e6e0000000000 */
[----:B-1----:R1:W4:Y:S01]  /*1010*/  @!UP0 SYNCS.EXCH.64 URZ, [UR4+0x1d0], UR6 ;  /* 0x0001d00604ff85b2 */ /* 0x0023220008000100 */
[----:B------:R-:W-:Y:S05]  /*1020*/  BRA.U !UP6, `(.L_x_16) ;  /* 0x000000010e087547 */ /* 0x000fea000b800000 */
[----:B--234-:R-:W-:Y:S01]  /*1030*/  UCGABAR_ARV ;  /* 0x00000000000079c7 */ /* 0x01cfe20008000000 */
[----:B------:R-:W-:Y:S05]  /*1040*/  BRA `(.L_x_17) ;  /* 0x0000000000047947 */ /* 0x000fea0003800000 */
.L_x_16:
[----:B--234-:R-:W-:Y:S01]  /*1050*/  NOP ;  /* 0x0000000000007918 */ /* 0x01cfe20000000000 */
.L_x_17:
[----:B------:R-:W2:Y:S01]  /*1060*/  S2UR UR24, SR_CTAID.X ;  /* 0x00000000001879c3 */ /* 0x000ea20000002500 */
[----:B------:R-:W-:-:S05]  /*1070*/  CS2R.32 R6, SR_CgaSize ;  /* 0x0000000000067805 */ /* 0x000fca0000008a00 */
[----:B------:R-:W-:-:S05]  /*1080*/  IMAD R6, R6, -0xa0, RZ ;  /* 0xffffff6006067824 */ /* 0x000fca00078e02ff */
[----:B-1----:R-:W-:-:S14]  /*1090*/  R2UR UR6, R6 ;  /* 0x00000000060672ca */ /* 0x002fdc00000e0000 */
[----:B------:R-:W1:Y:S01]  /*10a0*/  LDCU UR6, c[0x0][UR6+0x2b0] ;  /* 0x00005600060677ac */ /* 0x000e620008000800 */
[----:B------:R-:W-:-:S05]  /*10b0*/  CS2R.32 R6, SR_CgaSize ;  /* 0x0000000000067805 */ /* 0x000fca0000008a00 */
[----:B------:R-:W-:-:S05]  /*10c0*/  IMAD R6, R6, -0xa0, RZ ;  /* 0xffffff6006067824 */ /* 0x000fca00078e02ff */
[----:B------:R-:W-:-:S14]  /*10d0*/  R2UR UR4, R6 ;  /* 0x00000000060472ca */ /* 0x000fdc00000e0000 */
[----:B------:R-:W3:Y:S01]  /*10e0*/  LDCU UR4, c[0x0][UR4+0x2b4] ;  /* 0x00005680040477ac */ /* 0x000ee20008000800 */
[----:B------:R-:W4:Y:S01]  /*10f0*/  S2UR UR8, SR_CTAID.Y ;  /* 0x00000000000879c3 */ /* 0x000f220000002600 */
[----:B------:R-:W-:-:S05]  /*1100*/  CS2R.32 R6, SR_CgaSize ;  /* 0x0000000000067805 */ /* 0x000fca0000008a00 */
[----:B------:R-:W-:-:S05]  /*1110*/  IMAD R6, R6, -0xa0, RZ ;  /* 0xffffff6006067824 */ /* 0x000fca00078e02ff */
[----:B------:R-:W-:-:S14]  /*1120*/  R2UR UR9, R6 ;  /* 0x00000000060972ca */ /* 0x000fdc00000e0000 */
[----:B------:R-:W5:Y:S01]  /*1130*/  LDCU UR9, c[0x0][UR9+0x2a0] ;  /* 0x00005400090977ac */ /* 0x000f620008000800 */
[----:B------:R-:W-:-:S05]  /*1140*/  CS2R.32 R6, SR_CgaSize ;  /* 0x0000000000067805 */ /* 0x000fca0000008a00 */
[----:B------:R-:W-:-:S05]  /*1150*/  IMAD R6, R6, -0xa0, RZ ;  /* 0xffffff6006067824 */ /* 0x000fca00078e02ff */
[----:B------:R-:W-:-:S14]  /*1160*/  R2UR UR10, R6 ;  /* 0x00000000060a72ca */ /* 0x000fdc00000e0000 */
[----:B------:R-:W5:Y:S01]  /*1170*/  LDCU UR10, c[0x0][UR10+0x2a4] ;  /* 0x000054800a0a77ac */ /* 0x000f620008000800 */
[----:B------:R-:W5:Y:S01]  /*1180*/  S2UR UR36, SR_CTAID.Z ;  /* 0x00000000002479c3 */ /* 0x000f620000002700 */
[----:B------:R-:W3:Y:S01]  /*1190*/  LDCU UR22, c[0x0][0xb24] ;  /* 0x00016480ff1677ac */ /* 0x000ee20008000800 */
[----:B------:R-:W5:Y:S01]  /*11a0*/  LDCU UR15, c[0x0][0xb24] ;  /* 0x00016480ff0f77ac */ /* 0x000f620008000800 */
[----:B--2---:R-:W-:Y:S01]  /*11b0*/  I2FP.F32.U32 R4, UR24 ;  /* 0x0000001800047c45 */ /* 0x004fe20008201000 */
[----:B------:R-:W2:Y:S04]  /*11c0*/  LDCU UR25, c[0x0][0xb30] ;  /* 0x00016600ff1977ac */ /* 0x000ea80008000800 */
[----:B-1----:R-:W-:Y:S01]  /*11d0*/  FMUL R4, R4, UR6 ;  /* 0x0000000604047c20 */ /* 0x002fe20008400000 */
[----:B------:R-:W-:Y:S01]  /*11e0*/  UMOV UR46, UR24 ;  /* 0x00000018002e7c82 */ /* 0x000fe20008000000 */
[----:B----4-:R-:W-:Y:S01]  /*11f0*/  I2FP.F32.U32 R3, UR8 ;  /* 0x0000000800037c45 */ /* 0x010fe20008201000 */
[----:B------:R-:W-:-:S03]  /*1200*/  UMOV UR47, UR8 ;  /* 0x00000008002f7c82 */ /* 0x000fc60008000000 */
[----:B------:R-:W1:Y:S01]  /*1210*/  F2I.U32.TRUNC.NTZ R4, R4 ;  /* 0x0000000400047305 */ /* 0x000e62000020f000 */
[----:B---3--:R-:W-:Y:S01]  /*1220*/  UISETP.GE.AND UP1, UPT, UR22, 0x1, UPT ;  /* 0x000000011600788c */ /* 0x008fe2000bf26270 */
[----:B------:R-:W-:-:S06]  /*1230*/  FMUL R3, R3, UR4 ;  /* 0x0000000403037c20 */ /* 0x000fcc0008400000 */
[----:B------:R-:W3:Y:S01]  /*1240*/  F2I.U32.TRUNC.NTZ R3, R3 ;  /* 0x0000000300037305 */ /* 0x000ee2000020f000 */
[----:B-1----:R-:W-:Y:S02]  /*1250*/  R2UR UR4, R4 ;  /* 0x00000000040472ca */ /* 0x002fe400000e0000 */
[----:B------:R-:W-:Y:S02]  /*1260*/  PRMT R4, RZ, 0x7610, R4 ;  /* 0x00007610ff047816 */ /* 0x000fe40000000004 */
[----:B---3--:R-:W-:Y:S02]  /*1270*/  R2UR UR7, R3 ;  /* 0x00000000030772ca */ /* 0x008fe400000e0000 */
[----:B------:R-:W-:-:S07]  /*1280*/  PRMT R3, RZ, 0x7610, R3 ;  /* 0x00007610ff037816 */ /* 0x000fce0000000003 */
[----:B------:R-:W-:-:S04]  /*1290*/  UIADD3 UR6, UPT, UPT, -UR4, URZ, URZ ;  /* 0x000000ff04067290 */ /* 0x000fc8000fffe1ff */
[----:B-----5:R-:W-:Y:S02]  /*12a0*/  UIMAD UR6, UR9, UR6, UR24 ;  /* 0x00000006090672a4 */ /* 0x020fe4000f8e0218 */
[----:B------:R-:W-:-:S04]  /*12b0*/  UIADD3 UR4, UPT, UPT, -UR7, URZ, URZ ;  /* 0x000000ff07047290 */ /* 0x000fc8000fffe1ff */
[----:B------:R-:W-:Y:S01]  /*12c0*/  IMAD.U32 R5, RZ, RZ, UR6 ;  /* 0x00000006ff057e24 */ /* 0x000fe2000f8e00ff */
[----:B------:R-:W-:-:S04]  /*12d0*/  UIMAD UR4, UR10, UR4, UR8 ;  /* 0x000000040a0472a4 */ /* 0x000fc8000f8e0208 */
[----:B------:R1:W-:Y:S02]  /*12e0*/  STL [R1+0x108], R5 ;  /* 0x0001080501007387 */ /* 0x0003e40000100800 */
[----:B------:R-:W-:-:S05]  /*12f0*/  IMAD.U32 R6, RZ, RZ, UR4 ;  /* 0x00000004ff067e24 */ /* 0x000fca000f8e00ff */
[----:B------:R1:W-:Y:S01]  /*1300*/  STL [R1+0x104], R6 ;  /* 0x0001040601007387 */ /* 0x0003e20000100800 */
[----:B--2---:R-:W-:Y:S05]  /*1310*/  BRA.U UP5, `(.L_x_18) ;  /* 0x0000000105307547 */ /* 0x004fea000b800000 */
[----:B------:R-:W-:Y:S01]  /*1320*/  R2UR UR6, R6 ;  /* 0x00000000060672ca */ /* 0x000fe200000e0000 */
[----:B------:R-:W-:Y:S01]  /*1330*/  UMOV UR8, 0x3 ;  /* 0x0000000300087882 */ /* 0x000fe20000000000 */
[----:B------:R-:W-:-:S11]  /*1340*/  R2UR UR4, R5 ;  /* 0x00000000050472ca */ /* 0x000fd600000e0000 */
[----:B------:R-:W-:-:S04]  /*1350*/  UISETP.NE.AND UP0, UPT, UR6, URZ, UPT ;  /* 0x000000ff0600728c */ /* 0x000fc8000bf05270 */
[----:B------:R-:W-:Y:S02]  /*1360*/  UISETP.LT.U32.OR UP0, UPT, UR4, 0x2, !UP0 ;  /* 0x000000020400788c */ /* 0x000fe4000c701470 */
[----:B------:R-:W-:Y:S02]  /*1370*/  ULOP3.LUT UR4, UR4, 0xfffffffe, URZ, 0xc0, !UPT ;  /* 0xfffffffe04047892 */ /* 0x000fe4000f8ec0ff */
[----:B------:R-:W-:Y:S02]  /*1380*/  USEL UR7, URZ, 0x1, !UP0 ;  /* 0x00000001ff077887 */ /* 0x000fe4000c000000 */
[----:B------:R-:W-:Y:S02]  /*1390*/  USEL UR6, URZ, 0x2, !UP0 ;  /* 0x00000002ff067887 */ /* 0x000fe4000c000000 */
[----:B------:R-:W-:Y:S02]  /*13a0*/  USHF.L.U32 UR4, UR8, UR4, URZ ;  /* 0x0000000408047299 */ /* 0x000fe400080006ff */
[----:B------:R-:W-:-:S04]  /*13b0*/  UIADD3 UR6, UPT, UPT, UR7, UR6, URZ ;  /* 0x0000000607067290 */ /* 0x000fc8000fffe0ff */
[----:B------:R-:W-:Y:S02]  /*13c0*/  IMAD.U32 R3, RZ, RZ, UR4 ;  /* 0x00000004ff037e24 */ /* 0x000fe4000f8e00ff */
[----:B------:R-:W-:Y:S02]  /*13d0*/  IMAD.U32 R4, RZ, RZ, UR6 ;  /* 0x00000006ff047e24 */ /* 0x000fe4000f8e00ff */
.L_x_18:
[----:B------:R-:W-:Y:S05]  /*13e0*/  BRA.U !UP1, `(.L_x_19) ;  /* 0x0000000109d07547 */ /* 0x000fea000b800000 */
[----:B------:R-:W2:Y:S01]  /*13f0*/  LDCU.128 UR16, c[0x0][0xb10] ;  /* 0x00016200ff1077ac */ /* 0x000ea20008000c00 */
[----:B------:R-:W3:Y:S01]  /*1400*/  LDCU UR7, c[0x0][0x370] ;  /* 0x00006e00ff0777ac */ /* 0x000ee20008000800 */
[----:B------:R-:W4:Y:S01]  /*1410*/  LDCU UR8, c[0x0][0x374] ;  /* 0x00006e80ff0877ac */ /* 0x000f220008000800 */
[----:B------:R-:W5:Y:S01]  /*1420*/  LDCU UR23, c[0x0][0xb0c] ;  /* 0x00016180ff1777ac */ /* 0x000f620008000800 */
[----:B------:R-:W1:Y:S01]  /*1430*/  LDCU UR9, c[0x0][0xb20] ;  /* 0x00016400ff0977ac */ /* 0x000e620008000800 */
[----:B--2---:R-:W-:Y:S01]  /*1440*/  UIMAD.WIDE.U32 UR12, UR24, UR16, URZ ;  /* 0x00000010180c72a5 */ /* 0x004fe2000f8e00ff */
[----:B------:R-:W2:Y:S01]  /*1450*/  LDCU.64 UR10, c[0x0][0xb28] ;  /* 0x00016500ff0a77ac */ /* 0x000ea20008000a00 */
[----:B------:R-:W-:-:S05]  /*1460*/  UISETP.NE.AND UP3, UPT, UR18, 0x1, UPT ;  /* 0x000000011200788c */ /* 0x000fca000bf65270 */
[----:B------:R-:W-:Y:S01]  /*1470*/  UMOV UR4, UR13 ;  /* 0x0000000d00047c82 */ /* 0x000fe20008000000 */
[----:B----4-:R-:W-:Y:S02]  /*1480*/  UIMAD.WIDE.U32 UR12, UR8, UR19, URZ ;  /* 0x00000013080c72a5 */ /* 0x010fe4000f8e00ff */
[----:B-----5:R-:W-:Y:S02]  /*1490*/  UISETP.NE.AND UP0, UPT, UR23, 0x1, UPT ;  /* 0x000000011700788c */ /* 0x020fe4000bf05270 */
[----:B---3--:R-:W-:Y:S02]  /*14a0*/  UIMAD.WIDE.U32 UR20, UR7, UR16, URZ ;  /* 0x00000010071472a5 */ /* 0x008fe4000f8e00ff */
[----:B------:R-:W-:Y:S01]  /*14b0*/  UISETP.NE.AND UP1, UPT, UR22, 0x1, UPT ;  /* 0x000000011600788c */ /* 0x000fe2000bf25270 */
[----:B------:R-:W-:Y:S01]  /*14c0*/  UMOV UR12, UR13 ;  /* 0x0000000d000c7c82 */ /* 0x000fe20008000000 */
[----:B------:R-:W-:Y:S02]  /*14d0*/  USHF.R.U32.HI UR4, URZ, UR17, UR4 ;  /* 0x00000011ff047299 */ /* 0x000fe40008011604 */
[----:B-1----:R-:W-:Y:S01]  /*14e0*/  @UP3 USHF.R.U32.HI UR8, URZ, UR9, UR12 ;  /* 0x00000009ff083299 */ /* 0x002fe2000801160c */
[----:B------:R-:W-:Y:S01]  /*14f0*/  UMOV UR20, UR21 ;  /* 0x0000001500147c82 */ /* 0x000fe20008000000 */
[----:B------:R-:W-:-:S02]  /*1500*/  USEL UR6, UR24, UR4, !UP0 ;  /* 0x0000000418067287 */ /* 0x000fc4000c000000 */
[----:B------:R-:W-:Y:S02]  /*1510*/  @UP0 USHF.R.U32.HI UR7, URZ, UR17, UR20 ;  /* 0x00000011ff070299 */ /* 0x000fe40008011614 */
[----:B------:R-:W-:Y:S02]  /*1520*/  UIMAD.WIDE.U32 UR16, UR47, UR19, URZ ;  /* 0x000000132f1072a5 */ /* 0x000fe4000f8e00ff */
[----:B--2---:R-:W-:Y:S02]  /*1530*/  UIMAD.WIDE.U32 UR12, UR8, UR10, URZ ;  /* 0x0000000a080c72a5 */ /* 0x004fe4000f8e00ff */
[----:B------:R-:W-:Y:S02]  /*1540*/  UIMAD.WIDE.U32 UR20, UR7, UR10, URZ ;  /* 0x0000000a071472a5 */ /* 0x000fe4000f8e00ff */
[----:B------:R-:W-:Y:S01]  /*1550*/  UIADD3 UR46, UPT, UPT, -UR6, URZ, URZ ;  /* 0x000000ff062e7290 */ /* 0x000fe2000fffe1ff */
[----:B------:R-:W-:Y:S02]  /*1560*/  UMOV UR4, UR17 ;  /* 0x0000001100047c82 */ /* 0x000fe40008000000 */
[----:B------:R-:W-:Y:S01]  /*1570*/  UMOV UR12, UR13 ;  /* 0x0000000d000c7c82 */ /* 0x000fe20008000000 */
[----:B------:R-:W-:-:S02]  /*1580*/  USHF.R.U32.HI UR4, URZ, UR9, UR4 ;  /* 0x00000009ff047299 */ /* 0x000fc40008011604 */
[----:B------:R-:W-:Y:S01]  /*1590*/  @UP1 USHF.R.U32.HI UR8, URZ, UR11, UR12 ;  /* 0x0000000bff081299 */ /* 0x000fe2000801160c */
[----:B------:R-:W-:Y:S01]  /*15a0*/  UMOV UR20, UR21 ;  /* 0x0000001500147c82 */ /* 0x000fe20008000000 */
[----:B------:R-:W-:Y:S02]  /*15b0*/  USEL UR4, UR47, UR4, !UP3 ;  /* 0x000000042f047287 */ /* 0x000fe4000d800000 */
[----:B------:R-:W-:Y:S02]  /*15c0*/  @UP1 USHF.R.U32.HI UR7, URZ, UR11, UR20 ;  /* 0x0000000bff071299 */ /* 0x000fe40008011614 */
[----:B------:R-:W-:Y:S02]  /*15d0*/  UIMAD UR8, UR8, UR22, URZ ;  /* 0x00000016080872a4 */ /* 0x000fe4000f8e02ff */
[----:B------:R-:W-:Y:S02]  /*15e0*/  UIMAD UR12, UR7, UR22, URZ ;  /* 0x00000016070c72a4 */ /* 0x000fe4000f8e02ff */
[----:B------:R-:W-:-:S02]  /*15f0*/  UISETP.GE.AND UP0, UPT, UR4, UR8, UPT ;  /* 0x000000080400728c */ /* 0x000fc4000bf06270 */
[----:B------:R-:W-:Y:S02]  /*1600*/  UIMAD.WIDE.U32 UR8, UR4, UR10, URZ ;  /* 0x0000000a040872a5 */ /* 0x000fe4000f8e00ff */
[----:B------:R-:W-:Y:S02]  /*1610*/  UISETP.GE.OR UP0, UPT, UR6, UR12, UP0 ;  /* 0x0000000c0600728c */ /* 0x000fe40008706670 */
[----:B------:R-:W-:Y:S02]  /*1620*/  UIMAD.WIDE.U32 UR12, UR6, UR10, URZ ;  /* 0x0000000a060c72a5 */ /* 0x000fe4000f8e00ff */
[----:B------:R-:W-:Y:S02]  /*1630*/  USHF.R.U32.HI UR9, URZ, UR11, UR9 ;  /* 0x0000000bff097299 */ /* 0x000fe40008011609 */
[----:B------:R-:W-:Y:S02]  /*1640*/  UIADD3 UR10, UPT, UPT, -UR4, URZ, URZ ;  /* 0x000000ff040a7290 */ /* 0x000fe4000fffe1ff */
[----:B------:R-:W-:-:S02]  /*1650*/  USEL UR9, UR4, UR9, !UP1 ;  /* 0x0000000904097287 */ /* 0x000fc4000c800000 */
[----:B------:R-:W-:Y:S01]  /*1660*/  UIMAD UR47, UR18, UR10, UR47 ;  /* 0x0000000a122f72a4 */ /* 0x000fe2000f8e022f */
[----:B------:R-:W-:Y:S01]  /*1670*/  @!UP0 UMOV UR8, UR13 ;  /* 0x0000000d00088c82 */ /* 0x000fe20008000000 */
[----:B------:R-:W-:Y:S02]  /*1680*/  UIADD3 UR10, UPT, UPT, -UR9, URZ, URZ ;  /* 0x000000ff090a7290 */ /* 0x000fe4000fffe1ff */
[----:B------:R-:W-:Y:S02]  /*1690*/  @!UP0 USHF.R.U32.HI UR8, URZ, UR11, UR8 ;  /* 0x0000000bff088299 */ /* 0x000fe40008011608 */
[----:B------:R-:W-:Y:S02]  /*16a0*/  UIMAD UR10, UR22, UR10, UR4 ;  /* 0x0000000a160a72a4 */ /* 0x000fe4000f8e0204 */
[----:B------:R-:W-:Y:S02]  /*16b0*/  @!UP0 USEL UR8, UR6, UR8, !UP1 ;  /* 0x0000000806088287 */ /* 0x000fe4000c800000 */
[----:B------:R-:W-:-:S02]  /*16c0*/  UIMAD UR46, UR23, UR46, UR24 ;  /* 0x0000002e172e72a4 */ /* 0x000fc4000f8e0218 */
[----:B------:R-:W-:Y:S02]  /*16d0*/  @!UP0 UIMAD UR7, UR10, UR7, UR8 ;  /* 0x000000070a0782a4 */ /* 0x000fe4000f8e0208 */
[----:B------:R-:W-:-:S04]  /*16e0*/  @!UP0 UIADD3 UR9, UPT, UPT, UR9, -UR8, URZ ;  /* 0x8000000809098290 */ /* 0x000fc8000fffe0ff */
[----:B------:R-:W-:-:S03]  /*16f0*/  @!UP0 UIMAD UR4, UR9, UR22, UR6 ;  /* 0x00000016090482a4 */ /* 0x000fc6000f8e0206 */
[----:B------:R-:W-:Y:S01]  /*1700*/  @!UP0 UMOV UR6, UR7 ;  /* 0x0000000700068c82 */ /* 0x000fe20008000000 */
[----:B------:R-:W-:Y:S02]  /*1710*/  UIMAD UR47, UR4, UR18, UR47 ;  /* 0x00000012042f72a4 */ /* 0x000fe4000f8e022f */
[----:B------:R-:W-:-:S12]  /*1720*/  UIMAD UR46, UR6, UR23, UR46 ;  /* 0x00000017062e72a4 */ /* 0x000fd8000f8e022e */
.L_x_19:
[----:B------:R-:W-:Y:S02]  /*1730*/  UISETP.NE.AND UP1, UPT, UR25, 0x1, UPT ;  /* 0x000000011900788c */ /* 0x000fe4000bf25270 */
[----:B------:R-:W-:-:S07]  /*1740*/  UISETP.NE.AND UP0, UPT, UR14, 0x2, UPT ;  /* 0x000000020e00788c */ /* 0x000fce000bf05270 */
[----:B------:R-:W-:Y:S05]  /*1750*/  BRA.U UP1, `(.L_x_20) ;  /* 0x0000000101447547 */ /* 0x000fea000b800000 */
[----:B------:R-:W2:Y:S01]  /*1760*/  LDCU.128 UR16, c[0x0][0xb10] ;  /* 0x00016200ff1077ac */ /* 0x000ea20008000c00 */
[----:B------:R-:W3:Y:S01]  /*1770*/  LDCU UR10, c[0x0][0xb0c] ;  /* 0x00016180ff0a77ac */ /* 0x000ee20008000800 */
[----:B------:R-:W4:Y:S01]  /*1780*/  LDCU UR11, c[0x0][0xb20] ;  /* 0x00016400ff0b77ac */ /* 0x000f220008000800 */
[----:B--2---:R-:W-:Y:S02]  /*1790*/  UIMAD.WIDE.U32 UR6, UR46, UR16, URZ ;  /* 0x000000102e0672a5 */ /* 0x004fe4000f8e00ff */
[----:B------:R-:W-:Y:S02]  /*17a0*/  UIMAD.WIDE.U32 UR8, UR47, UR19, URZ ;  /* 0x000000132f0872a5 */ /* 0x000fe4000f8e00ff */
[----:B---3--:R-:W-:-:S03]  /*17b0*/  UISETP.NE.AND UP1, UPT, UR10, 0x1, UPT ;  /* 0x000000010a00788c */ /* 0x008fc6000bf25270 */
[----:B------:R-:W-:Y:S02]  /*17c0*/  UMOV UR6, UR7 ;  /* 0x0000000700067c82 */ /* 0x000fe40008000000 */
[----:B------:R-:W-:Y:S01]  /*17d0*/  USHF.R.U32.HI UR6, URZ, UR17, UR6 ;  /* 0x00000011ff067299 */ /* 0x000fe20008011606 */
[----:B------:R-:W-:-:S03]  /*17e0*/  UMOV UR4, UR9 ;  /* 0x0000000900047c82 */ /* 0x000fc60008000000 */
[----:B------:R-:W-:Y:S02]  /*17f0*/  USEL UR6, UR46, UR6, !UP1 ;  /* 0x000000062e067287 */ /* 0x000fe4000c800000 */
[----:B------:R-:W-:Y:S02]  /*1800*/  UISETP.NE.AND UP1, UPT, UR18, 0x1, UPT ;  /* 0x000000011200788c */ /* 0x000fe4000bf25270 */
[----:B----4-:R-:W-:-:S04]  /*1810*/  USHF.R.U32.HI UR4, URZ, UR11, UR4 ;  /* 0x0000000bff047299 */ /* 0x010fc80008011604 */
[----:B------:R-:W-:-:S04]  /*1820*/  USEL UR4, UR47, UR4, !UP1 ;  /* 0x000000042f047287 */ /* 0x000fc8000c800000 */
[----:B------:R-:W-:Y:S02]  /*1830*/  UIADD3 UR7, UPT, UPT, -UR4, UR6, URZ ;  /* 0x0000000604077290 */ /* 0x000fe4000fffe1ff */
[----:B------:R-:W-:Y:S02]  /*1840*/  UIADD3 UR4, UPT, UPT, UR4, -UR6, URZ ;  /* 0x8000000604047290 */ /* 0x000fe4000fffe0ff */
[----:B------:R-:W-:Y:S02]  /*1850*/  UIMAD UR47, UR7, UR18, UR47 ;  /* 0x00000012072f72a4 */ /* 0x000fe4000f8e022f */
[----:B------:R-:W-:-:S12]  /*1860*/  UIMAD UR46, UR4, UR10, UR46 ;  /* 0x0000000a042e72a4 */ /* 0x000fd8000f8e022e */
.L_x_20:
[----:B------:R-:W-:Y:S05]  /*1870*/  BRA.U !UP6, `(.L_x_21) ;  /* 0x000000010e0c7547 */ /* 0x000fea000b800000 */
[----:B------:R-:W-:Y:S01]  /*1880*/  UCGABAR_WAIT ;  /* 0x0000000000007dc7 */ /* 0x000fe20008000000 */
[----:B------:R-:W-:Y:S01]  /*1890*/  CCTL.IVALL ;  /* 0x00000000ff00798f */ /* 0x000fe20002000000 */
[----:B------:R-:W-:Y:S05]  /*18a0*/  BRA `(.L_x_22) ;  /* 0x0000000000047947 */ /* 0x000fea0003800000 */
.L_x_21:
[----:B------:R-:W-:Y:S06]  /*18b0*/  BAR.SYNC.DEFER_BLOCKING 0x0 ;  /* 0x0000000000007b1d */ /* 0x000fec0000010000 */
.L_x_22:
[----:B------:R-:W-:Y:S05]  /*18c0*/  BRA.U UP0, `(.L_x_23) ;  /* 0x0000001d004c7547 */ /* 0x000fea000b800000 */
[----:B------:R-:W2:Y:S01]  /*18d0*/  LDCU UR7, c[0x0][0x38c] ;  /* 0x00007180ff0777ac */ /* 0x000ea20008000800 */
[----:B------:R-:W-:Y:S01]  /*18e0*/  PLOP3.LUT P1, PT, PT, PT, UP4, 0x80, 0x8 ;  /* 0x000000000008781c */ /* 0x000fe20003f2f048 */
[----:B------:R-:W-:Y:S01]  /*18f0*/  IMAD.MOV.U32 R12, RZ, RZ, 0x1 ;  /* 0x00000001ff0c7424 */ /* 0x000fe200078e00ff */
[----:B------:R-:W-:Y:S02]  /*1900*/  ISETP.NE.AND P2, PT, R0, RZ, P3 ;  /* 0x000000ff0000720c */ /* 0x000fe40001f45270 */
[----:B------:R-:W-:Y:S02]  /*1910*/  CS2R R10, SRZ ;  /* 0x00000000000a7805 */ /* 0x000fe4000001ff00 */
[----:B------:R-:W-:Y:S01]  /*1920*/  PLOP3.LUT P1, PT, P1, PT, PT, 0x8, 0x80 ;  /* 0x000000000080781c */ /* 0x000fe20000f2e170 */
[----:B------:R-:W-:Y:S01]  /*1930*/  IMAD.MOV.U32 R9, RZ, RZ, RZ ;  /* 0x000000ffff097224 */ /* 0x000fe200078e00ff */
[----:B------:R-:W3:Y:S01]  /*1940*/  LDCU UR39, c[0x0][0x370] ;  /* 0x00006e00ff2777ac */ /* 0x000ee20008000800 */
[----:B------:R-:W-:Y:S01]  /*1950*/  IMAD.MOV.U32 R8, RZ, RZ, 0x1 ;  /* 0x00000001ff087424 */ /* 0x000fe200078e00ff */
[----:B------:R-:W-:Y:S01]  /*1960*/  ULOP3.LUT UR48, UR24, 0x1, URZ, 0xc0, !UPT ;  /* 0x0000000118307892 */ /* 0x000fe2000f8ec0ff */
[----:B------:R-:W4:Y:S01]  /*1970*/  LDCU.64 UR26, c[0x0][0x348] ;  /* 0x00006900ff1a77ac */ /* 0x000f220008000a00 */
[----:B------:R-:W-:-:S02]  /*1980*/  USHF.L.U32 UR45, UR24, 0x7, URZ ;  /* 0x00000007182d7899 */ /* 0x000fc400080006ff */
[----:B--2---:R-:W-:Y:S02]  /*1990*/  UIADD3 UR6, UPT, UPT, UR7, 0x1f, URZ ;  /* 0x0000001f07067890 */ /* 0x004fe4000fffe0ff */
[----:B------:R-:W-:Y:S02]  /*19a0*/  UIADD3 UR44, UPT, UPT, UR7, 0x3e, URZ ;  /* 0x0000003e072c7890 */ /* 0x000fe4000fffe0ff */
[----:B------:R-:W-:Y:S01]  /*19b0*/  USHF.R.S32.HI UR4, URZ, 0x1f, UR6 ;  /* 0x0000001fff047899 */ /* 0x000fe20008011406 */
[----:B------:R-:W2:Y:S03]  /*19c0*/  LDCU UR38, c[0x0][0x374] ;  /* 0x00006e80ff2677ac */ /* 0x000ea60008000800 */
[----:B------:R-:W-:Y:S02]  /*19d0*/  ULEA.HI UR4, UR4, UR6, URZ, 0x5 ;  /* 0x0000000604047291 */ /* 0x000fe4000f8f28ff */
[----:B------:R-:W-:-:S02]  /*19e0*/  UIADD3 UR6, UPT, UPT, UR7, -0x1, URZ ;  /* 0xffffffff07067890 */ /* 0x000fc4000fffe0ff */
[----:B------:R-:W-:Y:S02]  /*19f0*/  USHF.R.S32.HI UR41, URZ, 0x5, UR4 ;  /* 0x00000005ff297899 */ /* 0x000fe40008011404 */
[----:B------:R-:W-:Y:S02]  /*1a00*/  UISETP.GE.U32.AND UP1, UPT, UR6, -0x3f, UPT ;  /* 0xffffffc10600788c */ /* 0x000fe4000bf26070 */
[----:B------:R-:W-:Y:S01]  /*1a10*/  UISETP.LT.U32.AND UP0, UPT, UR41, 0x15, UPT ;  /* 0x000000152900788c */ /* 0x000fe2000bf01070 */
[----:B------:R-:W-:-:S03]  /*1a20*/  UMOV UR7, URZ ;  /* 0x000000ff00077c82 */ /* 0x000fc60008000000 */
[----:B------:R-:W-:Y:S02]  /*1a30*/  USEL UR40, UR41, 0x15, UP0 ;  /* 0x0000001529287887 */ /* 0x000fe40008000000 */
[----:B------:R-:W-:Y:S02]  /*1a40*/  UISETP.NE.AND UP0, UPT, UR14, URZ, UPT ;  /* 0x000000ff0e00728c */ /* 0x000fe4000bf05270 */
[----:B------:R-:W-:Y:S02]  /*1a50*/  UIADD3 UR4, UPT, UPT, UR40, -0x1, URZ ;  /* 0xffffffff28047890 */ /* 0x000fe4000fffe0ff */
[----:B------:R-:W-:Y:S02]  /*1a60*/  @UP1 UIADD3 UR4, UPT, UPT, UR40, URZ, URZ ;  /* 0x000000ff28041290 */ /* 0x000fe4000fffe0ff */
[----:B------:R-:W-:Y:S02]  /*1a70*/  USEL UR21, UR50, 0x2, UP0 ;  /* 0x0000000232157887 */ /* 0x000fe40008000000 */
[----:B------:R-:W-:-:S02]  /*1a80*/  UIADD3 UR43, UPT, UPT, UR41, -UR40, URZ ;  /* 0x80000028292b7290 */ /* 0x000fc4000fffe0ff */
[----:B------:R-:W-:Y:S02]  /*1a90*/  UIADD3 UR30, UPT, UPT, UR4, 0x1, URZ ;  /* 0x00000001041e7890 */ /* 0x000fe4000fffe0ff */
[----:B--234-:R-:W-:-:S12]  /*1aa0*/  UIADD3 UR42, UPT, UPT, -UR4, URZ, URZ ;  /* 0x000000ff042a7290 */ /* 0x01cfd8000fffe1ff */
.L_x_43:
[----:B------:R-:W-:Y:S01]  /*1ab0*/  UISETP.NE.AND UP0, UPT, UR5, URZ, UPT ;  /* 0x000000ff0500728c */ /* 0x000fe2000bf05270 */
[----:B------:R-:W2:Y:S08]  /*1ac0*/  S2UR UR5, SR_CgaCtaId ;  /* 0x00000000000579c3 */ /* 0x000eb00000008800 */
[----:B------:R-:W-:Y:S05]  /*1ad0*/  BRA.U UP0, `(.L_x_24) ;  /* 0x0000000100347547 */ /* 0x000fea000b800000 */
[----:B------:R-:W3:Y:S01]  /*1ae0*/  S2R R0, SR_CgaCtaId ;  /* 0x0000000000007919 */ /* 0x000ee20000008800 */
[----:B------:R-:W-:Y:S02]  /*1af0*/  MOV R3, 0x400 ;  /* 0x0000040000037802 */ /* 0x000fe40000000f00 */
[----:B------:R-:W-:Y:S02]  /*1b00*/  SHF.L.U32 R2, R8, 0x1f, RZ ;  /* 0x0000001f08027819 */ /* 0x000fe400000006ff */
[----:B---3--:R-:W-:-:S05]  /*1b10*/  LEA R0, R0, R3, 0x18 ;  /* 0x0000000300007211 */ /* 0x008fca00078ec0ff */
[----:B------:R-:W-:-:S04]  /*1b20*/  IMAD R3, R9, 0x8, R0 ;  /* 0x0000000809037824 */ /* 0x000fc800078e0200 */
[----:B------:R-:W3:Y:S02]  /*1b30*/  SYNCS.PHASECHK.TRANS64.TRYWAIT P0, [R3+URZ+0x1c0], R2 ;  /* 0x0001c002030075a7 */ /* 0x000ee400080011ff */
[----:B---3--:R-:W-:Y:S05]  /*1b40*/  @!P0 BRA `(.L_x_25) ;  /* 0x000000d800ac8947 */ /* 0x008fea0003800000 */
.L_x_138:
[----:B------:R-:W-:Y:S01]  /*1b50*/  VIADD R9, R9, 0x1 ;  /* 0x0000000109097836 */ /* 0x000fe20000000000 */
[----:B------:R3:W-:Y:S04]  /*1b60*/  SYNCS.ARRIVE.TRANS64.A1T0 RZ, [R3+URZ+0x1b0], RZ ;  /* 0x0001b0ff03ff79a7 */ /* 0x0007e800081000ff */
[----:B------:R-:W-:-:S04]  /*1b70*/  ISETP.NE.AND P0, PT, R9, 0x2, PT ;  /* 0x000000020900780c */ /* 0x000fc80003f05270 */
[----:B------:R-:W-:Y:S02]  /*1b80*/  SEL R9, R9, RZ, P0 ;  /* 0x000000ff09097207 */ /* 0x000fe40000000000 */
[----:B---3--:R-:W-:-:S04]  /*1b90*/  SEL R3, RZ, 0x1, P0 ;  /* 0x00000001ff037807 */ /* 0x008fc80000000000 */
[----:B------:R-:W-:-:S07]  /*1ba0*/  LOP3.LUT R8, R8, R3, RZ, 0x3c, !PT ;  /* 0x0000000308087212 */ /* 0x000fce00078e3cff */
.L_x_24:
[----:B------:R-:W-:Y:S01]  /*1bb0*/  UMOV UR4, 0x400 ;  /* 0x0000040000047882 */ /* 0x000fe20000000000 */
[----:B------:R-:W-:Y:S01]  /*1bc0*/  SHF.L.U32 R0, R12, 0x1f, RZ ;  /* 0x0000001f0c007819 */ /* 0x000fe200000006ff */
[----:B--2---:R-:W-:Y:S02]  /*1bd0*/  ULEA UR4, UR5, UR4, 0x18 ;  /* 0x0000000405047291 */ /* 0x004fe4000f8ec0ff */
[----:B------:R-:W-:Y:S02]  /*1be0*/  UISETP.GE.U32.AND UP0, UPT, UR44, 0x3f, UPT ;  /* 0x0000003f2c00788c */ /* 0x000fe4000bf06070 */
[----:B------:R-:W-:Y:S02]  /*1bf0*/  ULEA UR6, UR7, UR4, 0x3 ;  /* 0x0000000407067291 */ /* 0x000fe4000f8e18ff */
[----:B------:R-:W-:Y:S01]  /*1c00*/  ULEA UR11, UR47, UR48, 0x1 ;  /* 0x000000302f0b7291 */ /* 0x000fe2000f8e08ff */
[----:B------:R-:W-:-:S03]  /*1c10*/  UMOV UR13, URZ ;  /* 0x000000ff000d7c82 */ /* 0x000fc60008000000 */
[----:B------:R-:W-:-:S03]  /*1c20*/  UIMAD UR11, UR11, 0x78, URZ ;  /* 0x000000780b0b78a4 */ /* 0x000fc6000f8e02ff */
[----:B------:R2:W3:Y:S01]  /*1c30*/  SYNCS.PHASECHK.TRANS64.TRYWAIT P0, [UR6+0xa8], R0 ;  /* 0x0000a800ff0075a7 */ /* 0x0004e20008001106 */
[----:B------:R-:W-:-:S04]  /*1c40*/  ULEA.HI UR6, UR46, UR46, URZ, 0x1 ;  /* 0x0000002e2e067291 */ /* 0x000fc8000f8f08ff */
[----:B------:R-:W-:-:S04]  /*1c50*/  USHF.L.U32 UR6, UR6, 0x7, URZ ;  /* 0x0000000706067899 */ /* 0x000fc800080006ff */
[----:B------:R-:W-:-:S04]  /*1c60*/  ULOP3.LUT UR35, UR6, 0xffffff00, URZ, 0xc0, !UPT ;  /* 0xffffff0006237892 */ /* 0x000fc8000f8ec0ff */
[----:B------:R-:W-:Y:S01]  /*1c70*/  ULOP3.LUT UR35, UR35, 0x80, UR45, 0xf8, !UPT ;  /* 0x0000008023237892 */ /* 0x000fe2000f8ef82d */
[----:B------:R-:W-:Y:S11]  /*1c80*/  BRA.U !UP0, `(.L_x_26) ;  /* 0x0000000108c07547 */ /* 0x000ff6000b800000 */
[----:B------:R-:W-:Y:S01]  /*1c90*/  UMOV UR14, UR42 ;  /* 0x0000002a000e7c82 */ /* 0x000fe20008000000 */
[----:B------:R-:W-:Y:S01]  /*1ca0*/  UMOV UR6, UR7 ;  /* 0x0000000700067c82 */ /* 0x000fe20008000000 */
[----:B------:R-:W-:-:S05]  /*1cb0*/  UMOV UR34, URZ ;  /* 0x000000ff00227c82 */ /* 0x000fca0008000000 */
.L_x_32:
[----:B---3--:R-:W-:Y:S01]  /*1cc0*/  @P3 MOV R2, 0x3e00 ;  /* 0x00003e0000023802 */ /* 0x008fe20000000f00 */
[----:B------:R-:W-:Y:S01]  /*1cd0*/  ULEA UR33, UR6, UR4, 0x3 ;  /* 0x0000000406217291 */ /* 0x000fe2000f8e18ff */
[----:B--234-:R-:W-:Y:S11]  /*1ce0*/  @P0 BRA `(.L_x_27) ;  /* 0x00000000000c0947 */ /* 0x01cff60003800000 */
[----:B------:R-:W-:Y:S04]  /*1cf0*/  SHF.L.U32 R3, R12, 0x1f, RZ ;  /* 0x0000001f0c037819 */ /* 0x000fe800000006ff */
[----:B------:R-:W3:Y:S02]  /*1d00*/  SYNCS.PHASECHK.TRANS64.TRYWAIT P0, [UR33+0xa8], R3 ;  /* 0x0000a803ff0075a7 */ /* 0x000ee40008001121 */
[----:B---3--:R-:W-:Y:S05]  /*1d10*/  @!P0 BRA `(.L_x_28) ;  /* 0x000000d8004c8947 */ /* 0x008fea0003800000 */
.L_x_27:
[----:B------:R3:W-:Y:S01]  /*1d20*/  @P3 SYNCS.ARRIVE.TRANS64 RZ, [UR33], R2 ;  /* 0x00000002ffff39a7 */ /* 0x0007e20008000021 */
[----:B------:R-:W-:Y:S02]  /*1d30*/  ULOP3.LUT UR7, UR21, 0x2, URZ, 0xfc, !UPT ;  /* 0x0000000215077892 */ /* 0x000fe4000f8efcff */
[----:B------:R-:W-:Y:S02]  /*1d40*/  UIADD3 UR14, UPT, UPT, UR14, 0x1, URZ ;  /* 0x000000010e0e7890 */ /* 0x000fe4000fffe0ff */
[----:B------:R-:W-:Y:S02]  /*1d50*/  UISETP.NE.AND UP0, UPT, UR7, 0x2, UPT ;  /* 0x000000020700788c */ /* 0x000fe4000bf05270 */
[----:B------:R-:W-:Y:S07]  /*1d60*/  UISETP.NE.AND UP2, UPT, UR14, 0x1, UPT ;  /* 0x000000010e00788c */ /* 0x000fee000bf45270 */
[----:B------:R-:W-:Y:S05]  /*1d70*/  BRA.U UP0, `(.L_x_29) ;  /* 0x0000000100047547 */ /* 0x000fea000b800000 */
[----:B------:R-:W-:Y:S05]  /*1d80*/  BPT.TRAP 0x1 ;  /* 0x000000040000795c */ /* 0x000fea0000300000 */
.L_x_29:
[----:B------:R-:W-:Y:S04]  /*1d90*/  BSSY.RECONVERGENT B0, `(.L_x_30) ;  /* 0x0000003000007945 */ /* 0x000fe80003800200 */
[----:B------:R-:W-:Y:S05]  /*1da0*/  @!P2 BRA `(.L_x_31) ;  /* 0x000000000004a947 */ /* 0x000fea0003800000 */
[----:B------:R-:W-:Y:S05]  /*1db0*/  BPT.TRAP 0x1 ;  /* 0x000000040000795c */ /* 0x000fea0000300000 */
.L_x_31:
[----:B------:R-:W-:Y:S05]  /*1dc0*/  BSYNC.RECONVERGENT B0 ;  /* 0x0000000000007941 */ /* 0x000fea0003800200 */
.L_x_30:
[----:B------:R-:W-:Y:S02]  /*1dd0*/  UIADD3 UR7, UPT, UPT, UR6, 0x1, URZ ;  /* 0x0000000106077890 */ /* 0x000fe4000fffe0ff */
[----:B------:R-:W-:Y:S02]  /*1de0*/  UIADD3 UR18, UP1, UPT, UR26, 0x80, URZ ;  /* 0x000000801a127890 */ /* 0x000fe4000ff3e0ff */
[----:B------:R-:W-:Y:S02]  /*1df0*/  UISETP.NE.AND UP0, UPT, UR7, 0x15, UPT ;  /* 0x000000150700788c */ /* 0x000fe4000bf05270 */
[----:B------:R-:W-:Y:S02]  /*1e00*/  ULEA UR32, UR6, UR4, 0xc ;  /* 0x0000000406207291 */ /* 0x000fe4000f8e60ff */
[----:B------:R-:W-:Y:S02]  /*1e10*/  USEL UR9, URZ, 0x1, UP0 ;  /* 0x00000001ff097887 */ /* 0x000fe40008000000 */
[----:B------:R-:W-:Y:S02]  /*1e20*/  USEL UR7, UR7, URZ, UP0 ;  /* 0x000000ff07077287 */ /* 0x000fe40008000000 */
[----:B------:R-:W-:Y:S02]  /*1e30*/  ULOP3.LUT UR33, UR33, 0xfefffff8, URZ, 0xc0, !UPT ;  /* 0xfefffff821217892 */ /* 0x000fe4000f8ec0ff */
[----:B------:R-:W-:Y:S01]  /*1e40*/  ULEA UR8, UR7, UR4, 0x3 ;  /* 0x0000000407087291 */ /* 0x000fe2000f8e18ff */
[----:B------:R-:W-:Y:S01]  /*1e50*/  LOP3.LUT R12, R12, UR9, RZ, 0x3c, !PT ;  /* 0x000000090c0c7c12 */ /* 0x000fe2000f8e3cff */
[----:B------:R-:W-:Y:S02]  /*1e60*/  UIADD3.X UR19, UPT, UPT, URZ, UR27, URZ, UP1, !UPT ;  /* 0x0000001bff137290 */ /* 0x000fe40008ffe4ff */
[----:B------:R-:W-:Y:S01]  /*1e70*/  UIADD3 UR32, UPT, UPT, UR32, 0xf300, URZ ;  /* 0x0000f30020207890 */ /* 0x000fe2000fffe0ff */
[----:B--2---:R-:W-:Y:S01]  /*1e80*/  SHF.L.U32 R0, R12, 0x1f, RZ ;  /* 0x0000001f0c007819 */ /* 0x004fe200000006ff */
[----:B------:R-:W-:Y:S01]  /*1e90*/  UIADD3 UR16, UP0, UPT, UR26, 0x180, URZ ;  /* 0x000001801a107890 */ /* 0x000fe2000ff1e0ff */
[----:B------:R-:W-:Y:S02]  /*1ea0*/  UMOV UR22, 0x0 ;  /* 0x0000000000167882 */ /* 0x000fe40000000000 */
[----:B------:R4:W2:Y:S01]  /*1eb0*/  SYNCS.PHASECHK.TRANS64.TRYWAIT P0, [UR8+0xa8], R0 ;  /* 0x0000a800ff0075a7 */ /* 0x0008a20008001108 */
[----:B------:R-:W-:Y:S01]  /*1ec0*/  UMOV UR23, 0x10000000 ;  /* 0x1000000000177882 */ /* 0x000fe20000000000 */
[----:B------:R-:W-:Y:S02]  /*1ed0*/  UIADD3.X UR17, UPT, UPT, URZ, UR27, URZ, UP0, !UPT ;  /* 0x0000001bff117290 */ /* 0x000fe400087fe4ff */
[----:B------:R5:W-:Y:S01]  /*1ee0*/  UTMALDG.3D.2CTA [UR32], [UR18], desc[UR22] ;  /* 0x00001620120075b4 */ /* 0x000be20008211000 */
[----:B------:R-:W-:Y:S01]  /*1ef0*/  UIMAD UR8, UR6, 0xf00, UR4 ;  /* 0x00000f00060878a4 */ /* 0x000fe2000f8e0204 */
[----:B------:R-:W-:Y:S01]  /*1f00*/  UMOV UR10, UR34 ;  /* 0x00000022000a7c82 */ /* 0x000fe20008000000 */
[----:B------:R-:W-:Y:S02]  /*1f10*/  UMOV UR12, UR36 ;  /* 0x00000024000c7c82 */ /* 0x000fe40008000000 */
[----:B------:R-:W-:Y:S01]  /*1f20*/  UIADD3 UR8, UPT, UPT, UR8, 0x24300, URZ ;  /* 0x0002430008087890 */ /* 0x000fe2000fffe0ff */
[----:B------:R-:W-:Y:S01]  /*1f30*/  UMOV UR9, UR33 ;  /* 0x0000002100097c82 */ /* 0x000fe20008000000 */
[----:B------:R-:W-:Y:S01]  /*1f40*/  UMOV UR13, UR30 ;  /* 0x0000001e000d7c82 */ /* 0x000fe20008000000 */
[----:B------:R-:W-:Y:S06]  /*1f50*/  UMOV UR6, UR7 ;  /* 0x0000000700067c82 */ /* 0x000fec0008000000 */
[----:B------:R4:W-:Y:S01]  /*1f60*/  UTMALDG.3D.2CTA [UR8], [UR16], desc[UR22] ;  /* 0x00001608100075b4 */ /* 0x0009e20008211000 */
[----:B-----5:R-:W-:Y:S01]  /*1f70*/  UIADD3 UR34, UPT, UPT, UR34, 0x20, URZ ;  /* 0x0000002022227890 */ /* 0x020fe2000fffe0ff */
[----:B------:R-:W-:Y:S11]  /*1f80*/  BRA.U UP2, `(.L_x_32) ;  /* 0xfffffffd024c7547 */ /* 0x000ff6000b83ffff */
.L_x_26:
[----:B------:R-:W-:Y:S01]  /*1f90*/  ULEA UR6, UR7, UR4, 0x3 ;  /* 0x0000000407067291 */ /* 0x000fe2000f8e18ff */
[----:B--2-4-:R-:W-:Y:S01]  /*1fa0*/  SHF.L.U32 R0, R12, 0x1f, RZ ;  /* 0x0000001f0c007819 */ /* 0x014fe200000006ff */
[----:B------:R-:W-:Y:S01]  /*1fb0*/  @!P1 SYNCS.ARRIVE.TRANS64.A1T0 RZ, [UR4+0x168], RZ ;  /* 0x000168ffffff99a7 */ /* 0x000fe20008100004 */
[----:B------:R-:W-:-:S06]  /*1fc0*/  UISETP.GT.AND UP0, UPT, UR41, UR40, UPT ;  /* 0x000000282900728c */ /* 0x000fcc000bf04270 */
[----:B---3--:R2:W3:Y:S03]  /*1fd0*/  SYNCS.PHASECHK.TRANS64.TRYWAIT P0, [UR6+0xa8], R0 ;  /* 0x0000a800ff0075a7 */ /* 0x0084e60008001106 */
[----:B------:R-:W-:Y:S05]  /*1fe0*/  BRA.U !UP0, `(.L_x_33) ;  /* 0x0000000108c07547 */ /* 0x000fea000b800000 */
[----:B------:R-:W-:Y:S01]  /*1ff0*/  UIADD3 UR14, UPT, UPT, UR43, UR13, URZ ;  /* 0x0000000d2b0e7290 */ /* 0x000fe2000fffe0ff */
[----:B------:R-:W-:-:S11]  /*2000*/  UMOV UR6, UR7 ;  /* 0x0000000700067c82 */ /* 0x000fd60008000000 */
.L_x_39:
[----:B---3--:R-:W-:Y:S01]  /*2010*/  @P3 MOV R2, 0x3e00 ;  /* 0x00003e0000023802 */ /* 0x008fe20000000f00 */
[----:B------:R-:W-:Y:S01]  /*2020*/  ULEA UR17, UR6, UR4, 0x3 ;  /* 0x0000000406117291 */ /* 0x000fe2000f8e18ff */
[----:B--23--:R-:W-:Y:S11]  /*2030*/  @P0 BRA `(.L_x_34) ;  /* 0x00000000000c0947 */ /* 0x00cff60003800000 */
[----:B------:R-:W-:Y:S04]  /*2040*/  SHF.L.U32 R3, R12, 0x1f, RZ ;  /* 0x0000001f0c037819 */ /* 0x000fe800000006ff */
[----:B------:R-:W3:Y:S02]  /*2050*/  SYNCS.PHASECHK.TRANS64.TRYWAIT P0, [UR17+0xa8], R3 ;  /* 0x0000a803ff0075a7 */ /* 0x000ee40008001111 */
[----:B---3--:R-:W-:Y:S05]  /*2060*/  @!P0 BRA `(.L_x_35) ;  /* 0x000000d400908947 */ /* 0x008fea0003800000 */
.L_x_34:
[----:B------:R3:W-:Y:S01]  /*2070*/  @P3 SYNCS.ARRIVE.TRANS64 RZ, [UR17], R2 ;  /* 0x00000002ffff39a7 */ /* 0x0007e20008000011 */
[----:B------:R-:W-:Y:S04]  /*2080*/  ULOP3.LUT UR7, UR21, 0x2, URZ, 0xfc, !UPT ;  /* 0x0000000215077892 */ /* 0x000fe8000f8efcff */
[----:B------:R-:W-:Y:S09]  /*2090*/  UISETP.NE.AND UP0, UPT, UR7, 0x2, UPT ;  /* 0x000000020700788c */ /* 0x000ff2000bf05270 */
[----:B------:R-:W-:Y:S05]  /*20a0*/  BRA.U UP0, `(.L_x_36) ;  /* 0x0000000100047547 */ /* 0x000fea000b800000 */
[----:B------:R-:W-:Y:S05]  /*20b0*/  BPT.TRAP 0x1 ;  /* 0x000000040000795c */ /* 0x000fea0000300000 */
.L_x_36:
[----:B------:R-:W-:Y:S04]  /*20c0*/  BSSY.RECONVERGENT B0, `(.L_x_37) ;  /* 0x0000003000007945 */ /* 0x000fe80003800200 */
[----:B------:R-:W-:Y:S05]  /*20d0*/  @!P2 BRA `(.L_x_38) ;  /* 0x000000000004a947 */ /* 0x000fea0003800000 */
[----:B------:R-:W-:Y:S05]  /*20e0*/  BPT.TRAP 0x1 ;  /* 0x000000040000795c */ /* 0x000fea0000300000 */
.L_x_38:
[----:B------:R-:W-:Y:S05]  /*20f0*/  BSYNC.RECONVERGENT B0 ;  /* 0x0000000000007941 */ /* 0x000fea0003800200 */
.L_x_37:
[----:B------:R-:W-:Y:S02]  /*2100*/  UIADD3 UR7, UPT, UPT, UR6, 0x1, URZ ;  /* 0x0000000106077890 */ /* 0x000fe4000fffe0ff */
[----:B------:R-:W-:Y:S02]  /*2110*/  ULEA UR16, UR6, UR4, 0xc ;  /* 0x0000000406107291 */ /* 0x000fe4000f8e60ff */
[----:B------:R-:W-:Y:S02]  /*2120*/  UISETP.NE.AND UP0, UPT, UR7, 0x15, UPT ;  /* 0x000000150700788c */ /* 0x000fe4000bf05270 */
[----:B------:R-:W-:Y:S02]  /*2130*/  UIADD3 UR24, UP1, UPT, UR26, 0x80, URZ ;  /* 0x000000801a187890 */ /* 0x000fe4000ff3e0ff */
[----:B------:R-:W-:Y:S02]  /*2140*/  USEL UR9, URZ, 0x1, UP0 ;  /* 0x00000001ff097887 */ /* 0x000fe40008000000 */
[----:B------:R-:W-:Y:S02]  /*2150*/  USEL UR7, UR7, URZ, UP0 ;  /* 0x000000ff07077287 */ /* 0x000fe40008000000 */
[----:B------:R-:W-:Y:S02]  /*2160*/  ULOP3.LUT UR17, UR17, 0xfefffff8, URZ, 0xc0, !UPT ;  /* 0xfefffff811117892 */ /* 0x000fe4000f8ec0ff */
[----:B------:R-:W-:Y:S01]  /*2170*/  ULEA UR8, UR7, UR4, 0x3 ;  /* 0x0000000407087291 */ /* 0x000fe2000f8e18ff */
[----:B------:R-:W-:Y:S01]  /*2180*/  LOP3.LUT R12, R12, UR9, RZ, 0x3c, !PT ;  /* 0x000000090c0c7c12 */ /* 0x000fe2000f8e3cff */
[----:B------:R-:W-:Y:S02]  /*2190*/  USHF.L.U32 UR18, UR13, 0x5, URZ ;  /* 0x000000050d127899 */ /* 0x000fe400080006ff */
[----:B------:R-:W-:Y:S01]  /*21a0*/  UIADD3 UR16, UPT, UPT, UR16, 0xf300, URZ ;  /* 0x0000f30010107890 */ /* 0x000fe2000fffe0ff */
[----:B--2---:R-:W-:Y:S01]  /*21b0*/  SHF.L.U32 R0, R12, 0x1f, RZ ;  /* 0x0000001f0c007819 */ /* 0x004fe200000006ff */
[----:B------:R-:W-:Y:S02]  /*21c0*/  UIADD3.X UR25, UPT, UPT, URZ, UR27, URZ, UP1, !UPT ;  /* 0x0000001bff197290 */ /* 0x000fe40008ffe4ff */
[----:B------:R-:W-:Y:S01]  /*21d0*/  UIADD3 UR22, UP0, UPT, UR26, 0x180, URZ ;  /* 0x000001801a167890 */ /* 0x000fe2000ff1e0ff */
[----:B------:R4:W2:Y:S01]  /*21e0*/  SYNCS.PHASECHK.TRANS64.TRYWAIT P0, [UR8+0xa8], R0 ;  /* 0x0000a800ff0075a7 */ /* 0x0008a20008001108 */
[----:B------:R-:W-:Y:S02]  /*21f0*/  UIMAD UR8, UR6, 0xf00, UR4 ;  /* 0x00000f00060878a4 */ /* 0x000fe4000f8e0204 */
[----:B------:R-:W-:Y:S01]  /*2200*/  UIADD3.X UR23, UPT, UPT, URZ, UR27, URZ, UP0, !UPT ;  /* 0x0000001bff177290 */ /* 0x000fe200087fe4ff */
[----:B------:R-:W-:Y:S01]  /*2210*/  UMOV UR28, 0x0 ;  /* 0x00000000001c7882 */ /* 0x000fe20000000000 */
[----:B------:R-:W-:Y:S01]  /*2220*/  UMOV UR29, 0x10000000 ;  /* 0x10000000001d7882 */ /* 0x000fe20000000000 */
[----:B------:R-:W-:Y:S01]  /*2230*/  UMOV UR19, UR35 ;  /* 0x0000002300137c82 */ /* 0x000fe20008000000 */
[----:B------:R-:W-:Y:S01]  /*2240*/  UMOV UR20, UR36 ;  /* 0x0000002400147c82 */ /* 0x000fe20008000000 */
[----:B------:R-:W-:Y:S01]  /*2250*/  UIADD3 UR8, UPT, UPT, UR8, 0x24300, URZ ;  /* 0x0002430008087890 */ /* 0x000fe2000fffe0ff */
[----:B------:R4:W-:Y:S01]  /*2260*/  UTMALDG.3D.2CTA [UR16], [UR24], desc[UR28] ;  /* 0x00001c10180075b4 */ /* 0x0009e20008211000 */
[----:B------:R-:W-:Y:S01]  /*2270*/  UIADD3 UR13, UPT, UPT, UR13, 0x1, URZ ;  /* 0x000000010d0d7890 */ /* 0x000fe2000fffe0ff */
[----:B------:R-:W-:Y:S01]  /*2280*/  UMOV UR12, UR36 ;  /* 0x00000024000c7c82 */ /* 0x000fe20008000000 */
[----:B------:R-:W-:Y:S01]  /*2290*/  UMOV UR9, UR17 ;  /* 0x0000001100097c82 */ /* 0x000fe20008000000 */
[----:B------:R-:W-:Y:S01]  /*22a0*/  UMOV UR10, UR18 ;  /* 0x00000012000a7c82 */ /* 0x000fe20008000000 */
[----:B------:R-:W-:Y:S03]  /*22b0*/  UISETP.NE.AND UP0, UPT, UR13, UR14, UPT ;  /* 0x0000000e0d00728c */ /* 0x000fe6000bf05270 */
[----:B------:R4:W-:Y:S01]  /*22c0*/  UTMALDG.3D.2CTA [UR8], [UR22], desc[UR28] ;  /* 0x00001c08160075b4 */ /* 0x0009e20008211000 */
[----:B------:R-:W-:Y:S05]  /*22d0*/  UMOV UR6, UR7 ;  /* 0x0000000700067c82 */ /* 0x000fea0008000000 */
[----:B----4-:R-:W-:Y:S05]  /*22e0*/  BRA.U UP0, `(.L_x_39) ;  /* 0xfffffffd00487547 */ /* 0x010fea000b83ffff */
.L_x_33:
[C---:B------:R-:W-:Y:S01]  /*22f0*/  LEA R3, R11.reuse, UR4, 0x3 ;  /* 0x000000040b037c11 */ /* 0x040fe2000f8e18ff */
[----:B------:R-:W-:Y:S01]  /*2300*/  NOP ;  /* 0x0000000000007918 */ /* 0x000fe20000000000 */
[----:B--2---:R-:W-:Y:S02]  /*2310*/  SHF.L.U32 R0, R10, 0x1f, RZ ;  /* 0x0000001f0a007819 */ /* 0x004fe400000006ff */
[----:B-1----:R-:W-:Y:S02]  /*2320*/  LEA R5, R11, UR4, 0x4 ;  /* 0x000000040b057c11 */ /* 0x002fe4000f8e20ff */
[----:B---3--:R-:W1:Y:S02]  /*2330*/  SYNCS.PHASECHK.TRANS64.TRYWAIT P0, [R3+URZ+0x170], R0 ;  /* 0x00017000030075a7 */ /* 0x008e6400080011ff */
[----:B-1----:R-:W-:Y:S05]  /*2340*/  @!P0 BRA `(.L_x_40) ;  /* 0x000000d000f08947 */ /* 0x002fea0003800000 */
.L_x_141:
[----:B------:R-:W2:Y:S01]  /*2350*/  LDS.128 R4, [R5+0x1e0] ;  /* 0x0001e00005047984 */ /* 0x000ea20000000c00 */
[----:B------:R-:W-:Y:S01]  /*2360*/  UISETP.GE.AND UP0, UPT, UR15, 0x1, UPT ;  /* 0x000000010f00788c */ /* 0x000fe2000bf06270 */
[----:B------:R-:W-:Y:S01]  /*2370*/  @!PT LDS RZ, [RZ] ;  /* 0x00000000fffff984 */ /* 0x000fe20000000800 */
[----:B------:R-:W-:Y:S01]  /*2380*/  @!PT LDS RZ, [RZ] ;  /* 0x00000000fffff984 */ /* 0x000fe20000000800 */
[----:B------:R-:W-:Y:S01]  /*2390*/  @!PT LDS RZ, [RZ] ;  /* 0x00000000fffff984 */ /* 0x000fe20000000800 */
[----:B------:R-:W-:Y:S01]  /*23a0*/  @!PT LDS RZ, [RZ] ;  /* 0x00000000fffff984 */ /* 0x000fe20000000800 */
[----:B------:R3:W-:Y:S06]  /*23b0*/  MEMBAR.ALL.CTA ;  /* 0x0000000000007992 */ /* 0x0007ec0000008000 */
[----:B---3--:R-:W3:Y:S01]  /*23c0*/  FENCE.VIEW.ASYNC.S ;  /* 0x00000000000073c6 */ /* 0x008ee20000000000 */
[----:B--2---:R-:W-:-:S13]  /*23d0*/  LOP3.LUT P0, RZ, R6, 0x1, RZ, 0xc0, !PT ;  /* 0x0000000106ff7812 */ /* 0x004fda000780c0ff */
[----:B---3--:R-:W-:Y:S01]  /*23e0*/  VOTEU.ANY UP1, P0 ;  /* 0x0000000000ff7886 */ /* 0x008fe20000020100 */
[----:B------:R-:W-:-:S13]  /*23f0*/  PLOP3.LUT P0, PT, PT, PT, UP1, 0x80, 0x8 ;  /* 0x000000000008781c */ /* 0x000fda0003f0f018 */
[----:B-1----:R-:W-:Y:S02]  /*2400*/  @P0 LOP3.LUT R0, R5, 0xffff, RZ, 0xc0, !PT ;  /* 0x0000ffff05000812 */ /* 0x002fe400078ec0ff */
[----:B------:R-:W-:Y:S02]  /*2410*/  @P0 MOV R2, R4 ;  /* 0x0000000400020202 */ /* 0x000fe40000000f00 */
[----:B------:R-:W-:Y:S01]  /*2420*/  @P0 R2UR UR8, R0 ;  /* 0x00000000000802ca */ /* 0x000fe200000e0000 */
[----:B------:R-:W-:Y:S01]  /*2430*/  VIADD R0, R3, 0x180 ;  /* 0x0000018003007836 */ /* 0x000fe20000000000 */
[----:B------:R-:W-:Y:S02]  /*2440*/  @P0 SHF.R.U32.HI R4, RZ, 0x10, R5 ;  /* 0x00000010ff040819 */ /* 0x000fe40000011605 */
[----:B------:R-:W-:Y:S02]  /*2450*/  @P0 R2UR UR9, R2 ;  /* 0x00000000020902ca */ /* 0x000fe400000e0000 */
[----:B------:R-:W-:-:S02]  /*2460*/  PRMT R0, RZ, 0x654, R0 ;  /* 0x00000654ff007816 */ /* 0x000fc40000000000 */
[----:B------:R-:W-:Y:S02]  /*2470*/  @P0 R2UR UR6, R4 ;  /* 0x00000000040602ca */ /* 0x000fe400000e0000 */
[----:B------:R1:W-:Y:S03]  /*2480*/  SYNCS.ARRIVE.TRANS64.RED.A1T0 RZ, [R0+URZ], RZ ;  /* 0x000000ff00ff79a7 */ /* 0x0003e600081004ff */
[----:B------:R-:W-:-:S04]  /*2490*/  @UP1 UMOV UR31, UR8 ;  /* 0x00000008001f1c82 */ /* 0x000fc80008000000 */
[----:B------:R-:W-:-:S04]  /*24a0*/  @UP1 UMOV UR37, UR9 ;  /* 0x0000000900251c82 */ /* 0x000fc80008000000 */
[----:B------:R-:W-:Y:S01]  /*24b0*/  @UP1 UMOV UR36, UR6 ;  /* 0x0000000600241c82 */ /* 0x000fe20008000000 */
[----:B------:R-:W-:Y:S05]  /*24c0*/  BRA.U !UP0, `(.L_x_41) ;  /* 0x0000000108d47547 */ /* 0x000fea000b800000 */
[----:B------:R-:W2:Y:S01]  /*24d0*/  LDCU.128 UR16, c[0x0][0xb10] ;  /* 0x00016200ff1077ac */ /* 0x000ea20008000c00 */
[----:B------:R-:W3:Y:S01]  /*24e0*/  LDCU UR14, c[0x0][0xb20] ;  /* 0x00016400ff0e77ac */ /* 0x000ee20008000800 */
[----:B------:R-:W4:Y:S01]  /*24f0*/  LDCU UR20, c[0x0][0xb0c] ;  /* 0x00016180ff1477ac */ /* 0x000f220008000800 */
[----:B------:R-:W5:Y:S01]  /*2500*/  LDCU.64 UR10, c[0x0][0xb28] ;  /* 0x00016500ff0a77ac */ /* 0x000f620008000a00 */
[----:B------:R-:W-:Y:S02]  /*2510*/  UISETP.NE.AND UP3, UPT, UR15, 0x1, UPT ;  /* 0x000000010f00788c */ /* 0x000fe4000bf65270 */
[----:B--2---:R-:W-:Y:S02]  /*2520*/  UIMAD.WIDE.U32 UR12, UR38, UR19, URZ ;  /* 0x00000013260c72a5 */ /* 0x004fe4000f8e00ff */
[----:B------:R-:W-:Y:S02]  /*2530*/  UIMAD.WIDE.U32 UR8, UR39, UR16, URZ ;  /* 0x00000010270872a5 */ /* 0x000fe4000f8e00ff */
[----:B------:R-:W-:-:S02]  /*2540*/  UISETP.NE.AND UP0, UPT, UR18, 0x1, UPT ;  /* 0x000000011200788c */ /* 0x000fc4000bf05270 */
[----:B------:R-:W-:Y:S01]  /*2550*/  UIMAD.WIDE.U32 UR24, UR31, UR19, URZ ;  /* 0x000000131f1872a5 */ /* 0x000fe2000f8e00ff */
[----:B------:R-:W-:Y:S02]  /*2560*/  UMOV UR12, UR13 ;  /* 0x0000000d000c7c82 */ /* 0x000fe40008000000 */
[----:B------:R-:W-:Y:S01]  /*2570*/  UMOV UR8, UR9 ;  /* 0x0000000900087c82 */ /* 0x000fe20008000000 */
[----:B---3--:R-:W-:Y:S02]  /*2580*/  USHF.R.U32.HI UR12, URZ, UR14, UR12 ;  /* 0x0000000eff0c7299 */ /* 0x008fe4000801160c */
[----:B------:R-:W-:Y:S02]  /*2590*/  USHF.R.U32.HI UR9, URZ, UR17, UR8 ;  /* 0x00000011ff097299 */ /* 0x000fe40008011608 */
[----:B----4-:R-:W-:Y:S02]  /*25a0*/  UISETP.NE.AND UP2, UPT, UR20, 0x1, UPT ;  /* 0x000000011400788c */ /* 0x010fe4000bf45270 */
[----:B------:R-:W-:-:S02]  /*25b0*/  USEL UR8, UR38, UR12, !UP0 ;  /* 0x0000000c26087287 */ /* 0x000fc4000c000000 */
[----:B------:R-:W-:Y:S02]  /*25c0*/  USEL UR9, UR39, UR9, !UP2 ;  /* 0x0000000927097287 */ /* 0x000fe4000d000000 */
[----:B-----5:R-:W-:Y:S01]  /*25d0*/  UIMAD.WIDE.U32 UR12, UR8, UR10, URZ ;  /* 0x0000000a080c72a5 */ /* 0x020fe2000f8e00ff */
[----:B------:R-:W-:Y:S01]  /*25e0*/  UMOV UR6, UR25 ;  /* 0x0000001900067c82 */ /* 0x000fe20008000000 */
[----:B------:R-:W-:Y:S02]  /*25f0*/  UIMAD.WIDE.U32 UR22, UR37, UR16, URZ ;  /* 0x00000010251672a5 */ /* 0x000fe4000f8e00ff */
[----:B------:R-:W-:-:S03]  /*2600*/  UIMAD.WIDE.U32 UR24, UR9, UR10, URZ ;  /* 0x0000000a091872a5 */ /* 0x000fc6000f8e00ff */
[----:B------:R-:W-:Y:S01]  /*2610*/  UMOV UR12, UR13 ;  /* 0x0000000d000c7c82 */ /* 0x000fe20008000000 */
[----:B------:R-:W-:Y:S02]  /*2620*/  USHF.R.U32.HI UR6, URZ, UR14, UR6 ;  /* 0x0000000eff067299 */ /* 0x000fe40008011606 */
[----:B------:R-:W-:Y:S01]  /*2630*/  @UP3 USHF.R.U32.HI UR8, URZ, UR11, UR12 ;  /* 0x0000000bff083299 */ /* 0x000fe2000801160c */
[----:B------:R-:W-:Y:S01]  /*2640*/  UMOV UR22, UR23 ;  /* 0x0000001700167c82 */ /* 0x000fe20008000000 */
[----:B------:R-:W-:Y:S01]  /*2650*/  UMOV UR24, UR25 ;  /* 0x0000001900187c82 */ /* 0x000fe20008000000 */
[----:B------:R-:W-:Y:S02]  /*2660*/  USHF.R.U32.HI UR17, URZ, UR17, UR22 ;  /* 0x00000011ff117299 */ /* 0x000fe40008011616 */
[----:B------:R-:W-:Y:S02]  /*2670*/  USEL UR6, UR31, UR6, !UP0 ;  /* 0x000000061f067287 */ /* 0x000fe4000c000000 */
[----:B------:R-:W-:-:S02]  /*2680*/  @UP3 USHF.R.U32.HI UR9, URZ, UR11, UR24 ;  /* 0x0000000bff093299 */ /* 0x000fc40008011618 */
[----:B------:R-:W-:Y:S02]  /*2690*/  UIMAD UR12, UR15, UR8, URZ ;  /* 0x000000080f0c72a4 */ /* 0x000fe4000f8e02ff */
[----:B------:R-:W-:Y:S02]  /*26a0*/  USEL UR8, UR37, UR17, !UP2 ;  /* 0x0000001125087287 */ /* 0x000fe4000d000000 */
[----:B------:R-:W-:Y:S02]  /*26b0*/  UIMAD UR14, UR15, UR9, URZ ;  /* 0x000000090f0e72a4 */ /* 0x000fe4000f8e02ff */
[----:B------:R-:W-:Y:S02]  /*26c0*/  UISETP.GE.AND UP0, UPT, UR6, UR12, UPT ;  /* 0x0000000c0600728c */ /* 0x000fe4000bf06270 */
[----:B------:R-:W-:Y:S02]  /*26d0*/  UIMAD.WIDE.U32 UR12, UR6, UR10, URZ ;  /* 0x0000000a060c72a5 */ /* 0x000fe4000f8e00ff */
[----:B------:R-:W-:-:S02]  /*26e0*/  UISETP.GE.OR UP0, UPT, UR8, UR14, UP0 ;  /* 0x0000000e0800728c */ /* 0x000fc40008706670 */
[----:B------:R-:W-:Y:S02]  /*26f0*/  UIMAD.WIDE.U32 UR16, UR8, UR10, URZ ;  /* 0x0000000a081072a5 */ /* 0x000fe4000f8e00ff */
[----:B------:R-:W-:Y:S01]  /*2700*/  UIADD3 UR14, UPT, UPT, -UR8, URZ, URZ ;  /* 0x000000ff080e7290 */ /* 0x000fe2000fffe1ff */
[----:B------:R-:W-:Y:S01]  /*2710*/  UMOV UR12, UR13 ;  /* 0x0000000d000c7c82 */ /* 0x000fe20008000000 */
[----:B------:R-:W-:Y:S02]  /*2720*/  UIADD3 UR13, UPT, UPT, -UR6, URZ, URZ ;  /* 0x000000ff060d7290 */ /* 0x000fe4000fffe1ff */
[----:B------:R-:W-:-:S03]  /*2730*/  USHF.R.U32.HI UR12, URZ, UR11, UR12 ;  /* 0x0000000bff0c7299 */ /* 0x000fc6000801160c */
[----:B------:R-:W-:Y:S01]  /*2740*/  @!UP0 UMOV UR10, UR17 ;  /* 0x00000011000a8c82 */ /* 0x000fe20008000000 */
[----:B------:R-:W-:Y:S02]  /*2750*/  UIMAD UR13, UR18, UR13, UR31 ;  /* 0x0000000d120d72a4 */ /* 0x000fe4000f8e021f */
[----:B------:R-:W-:Y:S02]  /*2760*/  USEL UR12, UR6, UR12, !UP3 ;  /* 0x0000000c060c7287 */ /* 0x000fe4000d800000 */
[----:B------:R-:W-:Y:S02]  /*2770*/  @!UP0 USHF.R.U32.HI UR10, URZ, UR11, UR10 ;  /* 0x0000000bff0a8299 */ /* 0x000fe4000801160a */
[----:B------:R-:W-:Y:S02]  /*2780*/  UIADD3 UR11, UPT, UPT, -UR12, URZ, URZ ;  /* 0x000000ff0c0b7290 */ /* 0x000fe4000fffe1ff */
[----:B------:R-:W-:Y:S02]  /*2790*/  @!UP0 USEL UR10, UR8, UR10, !UP3 ;  /* 0x0000000a080a8287 */ /* 0x000fe4000d800000 */
[----:B------:R-:W-:-:S02]  /*27a0*/  UIMAD UR11, UR15, UR11, UR6 ;  /* 0x0000000b0f0b72a4 */ /* 0x000fc4000f8e0206 */
[----:B------:R-:W-:Y:S02]  /*27b0*/  @!UP0 UIADD3 UR12, UPT, UPT, UR12, -UR10, URZ ;  /* 0x8000000a0c0c8290 */ /* 0x000fe4000fffe0ff */
[----:B------:R-:W-:Y:S02]  /*27c0*/  @!UP0 UIMAD UR10, UR11, UR9, UR10 ;  /* 0x000000090b0a82a4 */ /* 0x000fe4000f8e020a */
[----:B------:R-:W-:Y:S02]  /*27d0*/  @!UP0 UIMAD UR6, UR15, UR12, UR8 ;  /* 0x0000000c0f0682a4 */ /* 0x000fe4000f8e0208 */
[----:B------:R-:W-:Y:S02]  /*27e0*/  UIMAD UR9, UR20, UR14, UR37 ;  /* 0x0000000e140972a4 */ /* 0x000fe4000f8e0225 */
[----:B------:R-:W-:Y:S01]  /*27f0*/  UIMAD UR31, UR6, UR18, UR13 ;  /* 0x00000012061f72a4 */ /* 0x000fe2000f8e020d */
[----:B------:R-:W-:Y:S02]  /*2800*/  @!UP0 UMOV UR8, UR10 ;  /* 0x0000000a00088c82 */ /* 0x000fe40008000000 */
[----:B------:R-:W-:-:S12]  /*2810*/  UIMAD UR37, UR8, UR20, UR9 ;  /* 0x00000014082572a4 */ /* 0x000fd8000f8e0209 */
.L_x_41:
[----:B------:R-:W2:Y:S02]  /*2820*/  LDCU UR6, c[0x0][0xb30] ;  /* 0x00016600ff0677ac */ /* 0x000ea40008000800 */
[----:B--2---:R-:W-:-:S09]  /*2830*/  UISETP.NE.AND UP0, UPT, UR6, 0x1, UPT ;  /* 0x000000010600788c */ /* 0x004fd2000bf05270 */
[----:B------:R-:W-:Y:S05]  /*2840*/  BRA.U UP0, `(.L_x_42) ;  /* 0x0000000100447547 */ /* 0x000fea000b800000 */
[----:B------:R-:W2:Y:S01]  /*2850*/  LDCU.128 UR16, c[0x0][0xb10] ;  /* 0x00016200ff1077ac */ /* 0x000ea20008000c00 */
[----:B------:R-:W3:Y:S01]  /*2860*/  LDCU UR12, c[0x0][0xb0c] ;  /* 0x00016180ff0c77ac */ /* 0x000ee20008000800 */
[----:B------:R-:W4:Y:S01]  /*2870*/  LDCU UR13, c[0x0][0xb20] ;  /* 0x00016400ff0d77ac */ /* 0x000f220008000800 */
[----:B--2---:R-:W-:Y:S02]  /*2880*/  UIMAD.WIDE.U32 UR10, UR37, UR16, URZ ;  /* 0x00000010250a72a5 */ /* 0x004fe4000f8e00ff */
[----:B------:R-:W-:Y:S02]  /*2890*/  UIMAD.WIDE.U32 UR8, UR31, UR19, URZ ;  /* 0x000000131f0872a5 */ /* 0x000fe4000f8e00ff */
[----:B---3--:R-:W-:Y:S02]  /*28a0*/  UISETP.NE.AND UP2, UPT, UR12, 0x1, UPT ;  /* 0x000000010c00788c */ /* 0x008fe4000bf45270 */
[----:B------:R-:W-:Y:S01]  /*28b0*/  UISETP.NE.AND UP0, UPT, UR18, 0x1, UPT ;  /* 0x000000011200788c */ /* 0x000fe2000bf05270 */
[----:B------:R-:W-:-:S02]  /*28c0*/  UMOV UR10, UR11 ;  /* 0x0000000b000a7c82 */ /* 0x000fc40008000000 */
[----:B------:R-:W-:Y:S01]  /*28d0*/  UMOV UR6, UR9 ;  /* 0x0000000900067c82 */ /* 0x000fe20008000000 */
[----:B------:R-:W-:Y:S02]  /*28e0*/  USHF.R.U32.HI UR17, URZ, UR17, UR10 ;  /* 0x00000011ff117299 */ /* 0x000fe4000801160a */
[----:B----4-:R-:W-:Y:S02]  /*28f0*/  USHF.R.U32.HI UR6, URZ, UR13, UR6 ;  /* 0x0000000dff067299 */ /* 0x010fe40008011606 */
[----:B------:R-:W-:Y:S02]  /*2900*/  USEL UR8, UR37, UR17, !UP2 ;  /* 0x0000001125087287 */ /* 0x000fe4000d000000 */
[----:B------:R-:W-:-:S04]  /*2910*/  USEL UR6, UR31, UR6, !UP0 ;  /* 0x000000061f067287 */ /* 0x000fc8000c000000 */
[----:B------:R-:W-:Y:S02]  /*2920*/  UIADD3 UR9, UPT, UPT, UR8, -UR6, URZ ;  /* 0x8000000608097290 */ /* 0x000fe4000fffe0ff */
[----:B------:R-:W-:Y:S02]  /*2930*/  UIADD3 UR6, UPT, UPT, -UR8, UR6, URZ ;  /* 0x0000000608067290 */ /* 0x000fe4000fffe1ff */
[----:B------:R-:W-:Y:S02]  /*2940*/  UIMAD UR31, UR9, UR18, UR31 ;  /* 0x00000012091f72a4 */ /* 0x000fe4000f8e021f */
[----:B------:R-:W-:-:S12]  /*2950*/  UIMAD UR37, UR6, UR12, UR37 ;  /* 0x0000000c062572a4 */ /* 0x000fd8000f8e0225 */
.L_x_42:
[----:B------:R-:W2:Y:S04]  /*2960*/  LDL R2, [R1+0x108] ;  /* 0x0001080001027983 */ /* 0x000ea80000100800 */
[----:B-1----:R-:W3:Y:S01]  /*2970*/  LDL R0, [R1+0x104] ;  /* 0x0001040001007983 */ /* 0x002ee20000100800 */
[----:B------:R-:W-:Y:S01]  /*2980*/  VIADD R11, R11, 0x1 ;  /* 0x000000010b0b7836 */ /* 0x000fe20000000000 */
[----:B------:R-:W-:-:S04]  /*2990*/  PLOP3.LUT P1, PT, PT, PT, PT, 0x80, 0x8 ;  /* 0x000000000008781c */ /* 0x000fc80003f2f070 */
[----:B------:R-:W-:-:S04]  /*29a0*/  ISETP.NE.AND P0, PT, R11, 0x2, PT ;  /* 0x000000020b00780c */ /* 0x000fc80003f05270 */
[----:B------:R-:W-:Y:S02]  /*29b0*/  SEL R3, RZ, 0x1, P0 ;  /* 0x00000001ff037807 */ /* 0x000fe40000000000 */
[----:B------:R-:W-:Y:S02]  /*29c0*/  SEL R11, R11, RZ, P0 ;  /* 0x000000ff0b0b7207 */ /* 0x000fe40000000000 */
[----:B------:R-:W-:Y:S02]  /*29d0*/  LOP3.LUT R10, R10, R3, RZ, 0x3c, !PT ;  /* 0x000000030a0a7212 */ /* 0x000fe400078e3cff */
[----:B--2---:R-:W-:Y:S02]  /*29e0*/  R2UR UR8, R2 ;  /* 0x00000000020872ca */ /* 0x004fe400000e0000 */
[----:B---3--:R-:W-:-:S11]  /*29f0*/  R2UR UR6, R0 ;  /* 0x00000000000672ca */ /* 0x008fd600000e0000 */
[----:B------:R-:W-:Y:S02]  /*2a00*/  UIADD3 UR46, UPT, UPT, UR37, UR8, URZ ;  /* 0x00000008252e7290 */ /* 0x000fe4000fffe0ff */
[----:B------:R-:W-:Y:S01]  /*2a10*/  UIADD3 UR47, UPT, UPT, UR31, UR6, URZ ;  /* 0x000000061f2f7290 */ /* 0x000fe2000fffe0ff */
[----:B------:R-:W-:Y:S11]  /*2a20*/  BRA.U UP1, `(.L_x_43) ;  /* 0xfffffff101207547 */ /* 0x000ff6000b83ffff */
[----:B------:R-:W-:Y:S01]  /*2a30*/  UIADD3 UR8, UPT, UPT, UR4, 0xa8, URZ ;  /* 0x000000a804087890 */ /* 0x000fe2000fffe0ff */
[----:B------:R-:W-:-:S03]  /*2a40*/  SHF.L.U32 R3, R12, 0x1f, RZ ;  /* 0x0000001f0c037819 */ /* 0x000fc600000006ff */
[----:B------:R-:W-:-:S09]  /*2a50*/  ULEA UR4, UR7, UR8, 0x3 ;  /* 0x0000000807047291 */ /* 0x000fd2000f8e18ff */
[----:B------:R-:W1:Y:S02]  /*2a60*/  SYNCS.PHASECHK.TRANS64.TRYWAIT P0, [UR4], R3 ;  /* 0x00000003ff0075a7 */ /* 0x000e640008001104 */
[----:B-1----:R-:W-:Y:S05]  /*2a70*/  @!P0 BRA `(.L_x_44) ;  /* 0x000000cc00388947 */ /* 0x002fea0003800000 */
.L_x_143:
[----:B------:R-:W-:-:S04]  /*2a80*/  UIADD3 UR4, UPT, UPT, UR7, 0x1, URZ ;  /* 0x0000000107047890 */ /* 0x000fc8000fffe0ff */
[----:B------:R-:W-:-:S04]  /*2a90*/  UISETP.NE.AND UP0, UPT, UR4, 0x15, UPT ;  /* 0x000000150400788c */ /* 0x000fc8000bf05270 */
[----:B------:R-:W-:Y:S02]  /*2aa0*/  USEL UR6, URZ, 0x1, UP0 ;  /* 0x00000001ff067887 */ /* 0x000fe40008000000 */
[----:B------:R-:W-:-:S04]  /*2ab0*/  USEL UR4, UR4, URZ, UP0 ;  /* 0x000000ff04047287 */ /* 0x000fc80008000000 */
[----:B------:R-:W-:Y:S01]  /*2ac0*/  ULEA UR5, UR4, UR8, 0x3 ;  /* 0x0000000804057291 */ /* 0x000fe2000f8e18ff */
[----:B------:R-:W-:-:S04]  /*2ad0*/  LOP3.LUT R2, R12, UR6, RZ, 0x3c, !PT ;  /* 0x000000060c027c12 */ /* 0x000fc8000f8e3cff */
[----:B-1----:R-:W-:-:S04]  /*2ae0*/  SHF.L.U32 R3, R2, 0x1f, RZ ;  /* 0x0000001f02037819 */ /* 0x002fc800000006ff */
[----:B------:R-:W1:Y:S02]  /*2af0*/  SYNCS.PHASECHK.TRANS64.TRYWAIT P0, [UR5], R3 ;  /* 0x00000003ff0075a7 */ /* 0x000e640008001105 */
[----:B-1----:R-:W-:Y:S05]  /*2b00*/  @!P0 BRA `(.L_x_45) ;  /* 0x000000cc002c8947 */ /* 0x002fea0003800000 */
.L_x_145:
        /* <DEDUP_REMOVED lines=9> */
.L_x_147:
        /* <DEDUP_REMOVED lines=9> */
.L_x_149:
        /* <DEDUP_REMOVED lines=9> */
.L_x_151:
        /* <DEDUP_REMOVED lines=9> */
.L_x_153:
        /* <DEDUP_REMOVED lines=9> */
.L_x_155:
        /* <DEDUP_REMOVED lines=9> */
.L_x_157:
        /* <DEDUP_REMOVED lines=9> */
.L_x_159:
        /* <DEDUP_REMOVED lines=9> */
.L_x_161:
        /* <DEDUP_REMOVED lines=9> */
.L_x_163:
        /* <DEDUP_REMOVED lines=9> */
.L_x_165:
        /* <DEDUP_REMOVED lines=9> */
.L_x_167:
        /* <DEDUP_REMOVED lines=9> */
.L_x_169:
        /* <DEDUP_REMOVED lines=9> */
.L_x_171:
        /* <DEDUP_REMOVED lines=9> */
.L_x_173:
        /* <DEDUP_REMOVED lines=9> */
.L_x_175:
        /* <DEDUP_REMOVED lines=9> */
.L_x_177:
        /* <DEDUP_REMOVED lines=9> */
.L_x_179:
        /* <DEDUP_REMOVED lines=9> */
.L_x_181:
[----:B------:R-:W-:-:S04]  /*3530*/  UIADD3 UR4, UPT, UPT, UR4, 0x1, URZ ;  /* 0x0000000104047890 */ /* 0x000fc8000fffe0ff */
[----:B------:R-:W-:-:S04]  /*3540*/  UISETP.NE.AND UP0, UPT, UR4, 0x15, UPT ;  /* 0x000000150400788c */ /* 0x000fc8000bf05270 */
[----:B------:R-:W-:Y:S02]  /*3550*/  USEL UR5, URZ, 0x1, UP0 ;  /* 0x00000001ff057887 */ /* 0x000fe40008000000 */
[----:B------:R-:W-:-:S04]  /*3560*/  USEL UR4, UR4, URZ, UP0 ;  /* 0x000000ff04047287 */ /* 0x000fc80008000000 */
[----:B------:R-:W-:Y:S01]  /*3570*/  ULEA UR4, UR4, UR8, 0x3 ;  /* 0x0000000804047291 */ /* 0x000fe2000f8e18ff */
[----:B-1----:R-:W-:-:S04]  /*3580*/  LOP3.LUT R3, R2, UR5, RZ, 0x3c, !PT ;  /* 0x0000000502037c12 */ /* 0x002fc8000f8e3cff */
[----:B------:R-:W-:Y:S01]  /*3590*/  SHF.L.U32 R3, R3, 0x1f, RZ ;  /* 0x0000001f03037819 */ /* 0x000fe200000006ff */
[----:B------:R-:W-:-:S07]  /*35a0*/  IMAD.U32 R0, RZ, RZ, UR4 ;  /* 0x00000004ff007e24 */ /* 0x000fce000f8e00ff */
.L_x_64:
[----:B-1----:R1:W2:Y:S02]  /*35b0*/  SYNCS.PHASECHK.TRANS64.TRYWAIT P0, [R0+URZ], R3 ;  /* 0x00000003000075a7 */ /* 0x0022a400080011ff */
[----:B--2---:R-:W-:Y:S05]  /*35c0*/  @!P0 NANOSLEEP.SYNCS 0x989680 ;  /* 0x009896800000895d */ /* 0x004fea0003900000 */
[----:B------:R-:W2:Y:S02]  /*35d0*/  @!P0 SYNCS.PHASECHK.TRANS64 P0, [R0+URZ], R3 ;  /* 0x00000003000085a7 */ /* 0x000ea400080010ff */
[----:B--2---:R-:W-:Y:S05]  /*35e0*/  @P0 EXIT ;  /* 0x000000000000094d */ /* 0x004fea0003800000 */
[----:B------:R-:W-:Y:S05]  /*35f0*/  BRA `(.L_x_64) ;  /* 0xfffffffc00ec7947 */ /* 0x000fea000383ffff */
.L_x_23:
[----:B------:R-:W-:-:S04]  /*3600*/  UISETP.NE.AND UP0, UPT, UR5, URZ, UPT ;  /* 0x000000ff0500728c */ /* 0x000fc8000bf05270 */
[----:B------:R-:W-:-:S09]  /*3610*/  UISETP.NE.OR UP0, UPT, UR14, 0x1, UP0 ;  /* 0x000000010e00788c */ /* 0x000fd20008705670 */
[----:B------:R-:W-:Y:S05]  /*3620*/  BRA.U UP0, `(.L_x_65) ;  /* 0x0000000500487547 */ /* 0x000fea000b800000 */
[----:B------:R-:W-:Y:S01]  /*3630*/  UMOV UR6, 0x400 ;  /* 0x0000040000067882 */ /* 0x000fe20000000000 */
[----:B------:R-:W-:Y:S01]  /*3640*/  ISETP.GE.U32.AND P2, PT, R0, 0x2, PT ;  /* 0x000000020000780c */ /* 0x000fe20003f46070 */
[----:B------:R-:W-:Y:S01]  /*3650*/  IMAD.MOV.U32 R12, RZ, RZ, 0x1 ;  /* 0x00000001ff0c7424 */ /* 0x000fe200078e00ff */
[----:B------:R-:W-:Y:S02]  /*3660*/  CS2R R10, SRZ ;  /* 0x00000000000a7805 */ /* 0x000fe4000001ff00 */
[----:B------:R-:W-:Y:S01]  /*3670*/  CS2R R8, SRZ ;  /* 0x0000000000087805 */ /* 0x000fe2000001ff00 */
[----:B------:R-:W-:-:S03]  /*3680*/  ULEA UR6, UR5, UR6, 0x18 ;  /* 0x0000000605067291 */ /* 0x000fc6000f8ec0ff */
[----:B------:R-:W-:-:S09]  /*3690*/  UMOV UR5, URZ ;  /* 0x000000ff00057c82 */ /* 0x000fd20008000000 */
.L_x_69:
[----:B------:R-:W-:Y:S02]  /*36a0*/  LEA R2, R8, UR6, 0x3 ;  /* 0x0000000608027c11 */ /* 0x000fe4000f8e18ff */
[----:B-1----:R-:W-:-:S03]  /*36b0*/  SHF.L.U32 R5, R9, 0x1f, RZ ;  /* 0x0000001f09057819 */ /* 0x002fc600000006ff */
[----:B------:R-:W-:Y:S01]  /*36c0*/  VIADD R4, R2, 0x1c0 ;  /* 0x000001c002047836 */ /* 0x000fe20000000000 */
[----:B------:R-:W1:Y:S02]  /*36d0*/  SYNCS.PHASECHK.TRANS64.TRYWAIT P0, [R2+URZ+0x1b0], R5 ;  /* 0x0001b005020075a7 */ /* 0x000e6400080011ff */
[----:B-1----:R-:W-:Y:S05]  /*36e0*/  @!P0 BRA `(.L_x_66) ;  /* 0x000000c400fc8947 */ /* 0x002fea0003800000 */
.L_x_182:
[----:B------:R-:W-:Y:S01]  /*36f0*/  ULEA UR4, UR5, UR6, 0x3 ;  /* 0x0000000605047291 */ /* 0x000fe2000f8e18ff */
[----:B------:R-:W-:Y:S02]  /*3700*/  PRMT R4, RZ, 0x654, R4 ;  /* 0x00000654ff047816 */ /* 0x000fe40000000004 */
[----:B-1----:R-:W-:Y:S01]  /*3710*/  SHF.L.U32 R5, R12, 0x1f, RZ ;  /* 0x0000001f0c057819 */ /* 0x002fe200000006ff */
[----:B------:R-:W-:Y:S01]  /*3720*/  UIADD3 UR7, UPT, UPT, UR4, 0x170, URZ ;  /* 0x0000017004077890 */ /* 0x000fe2000fffe0ff */
[----:B------:R1:W-:Y:S05]  /*3730*/  SYNCS.ARRIVE.TRANS64.RED.A1T0 RZ, [R4+URZ], RZ ;  /* 0x000000ff04ff79a7 */ /* 0x0003ea00081004ff */
[----:B------:R-:W-:Y:S01]  /*3740*/  IMAD.U32 R7, RZ, RZ, UR7 ;  /* 0x00000007ff077e24 */ /* 0x000fe2000f8e00ff */
[----:B------:R-:W2:Y:S04]  /*3750*/  SYNCS.PHASECHK.TRANS64.TRYWAIT P0, [UR4+0x180], R5 ;  /* 0x00018005ff0075a7 */ /* 0x000ea80008001104 */
[----:B------:R-:W-:Y:S01]  /*3760*/  PRMT R6, R0, 0x654, R7 ;  /* 0x0000065400067816 */ /* 0x000fe20000000007 */
[----:B-1----:R-:W-:Y:S01]  /*3770*/  @!P2 IMAD.MOV.U32 R4, RZ, RZ, 0x10 ;  /* 0x00000010ff04a424 */ /* 0x002fe200078e00ff */
[----:B--2---:R-:W-:Y:S06]  /*3780*/  @!P0 BRA `(.L_x_67) ;  /* 0x000000c400e88947 */ /* 0x004fec0003800000 */
.L_x_184:
[----:B------:R-:W-:Y:S01]  /*3790*/  ULEA UR8, UR5, UR6, 0x4 ;  /* 0x0000000605087291 */ /* 0x000fe2000f8e20ff */
[----:B------:R-:W-:Y:S01]  /*37a0*/  SEL R3, R6, R3, !P2 ;  /* 0x0000000306037207 */ /* 0x000fe20005000000 */
[----:B------:R-:W-:Y:S01]  /*37b0*/  UIADD3 UR9, UPT, UPT, UR4, 0x170, URZ ;  /* 0x0000017004097890 */ /* 0x000fe2000fffe0ff */
[----:B-1----:R-:W-:Y:S01]  /*37c0*/  LEA R2, R11, UR6, 0x3 ;  /* 0x000000060b027c11 */ /* 0x002fe2000f8e18ff */
[----:B------:R-:W-:Y:S01]  /*37d0*/  UIADD3 UR8, UPT, UPT, UR8, 0x1e0, URZ ;  /* 0x000001e008087890 */ /* 0x000fe2000fffe0ff */
[----:B------:R-:W-:Y:S01]  /*37e0*/  SHF.L.U32 R5, R10, 0x1f, RZ ;  /* 0x0000001f0a057819 */ /* 0x000fe200000006ff */
[----:B------:R1:W-:Y:S01]  /*37f0*/  @!P2 SYNCS.ARRIVE.TRANS64.RED RZ, [R3+URZ], R4 ;  /* 0x0000000403ffa9a7 */ /* 0x0003e200080004ff */
[----:B------:R-:W-:Y:S01]  /*3800*/  UIADD3 UR4, UPT, UPT, UR5, 0x1, URZ ;  /* 0x0000000105047890 */ /* 0x000fe2000fffe0ff */
[----:B------:R-:W-:-:S03]  /*3810*/  VIADD R8, R8, 0x1 ;  /* 0x0000000108087836 */ /* 0x000fc60000000000 */
[----:B------:R-:W-:Y:S02]  /*3820*/  UISETP.NE.AND UP0, UPT, UR4, 0x2, UPT ;  /* 0x000000020400788c */ /* 0x000fe4000bf05270 */
[----:B------:R-:W-:Y:S06]  /*3830*/  UGETNEXTWORKID.BROADCAST [UR8], [UR9] ;  /* 0x00000000080073ca */ /* 0x000fec0008000100 */
[----:B------:R-:W-:Y:S01]  /*3840*/  USEL UR7, URZ, 0x1, UP0 ;  /* 0x00000001ff077887 */ /* 0x000fe20008000000 */
[----:B------:R-:W-:Y:S01]  /*3850*/  ISETP.NE.AND P0, PT, R8, 0x2, PT ;  /* 0x000000020800780c */ /* 0x000fe20003f05270 */
[----:B------:R-:W-:Y:S01]  /*3860*/  USEL UR5, UR4, URZ, UP0 ;  /* 0x000000ff04057287 */ /* 0x000fe20008000000 */
[----:B------:R-:W2:Y:S03]  /*3870*/  SYNCS.PHASECHK.TRANS64.TRYWAIT P1, [R2+URZ+0x170], R5 ;  /* 0x00017005020075a7 */ /* 0x000ea600080211ff */
[----:B------:R-:W-:Y:S01]  /*3880*/  LOP3.LUT R12, R12, UR7, RZ, 0x3c, !PT ;  /* 0x000000070c0c7c12 */ /* 0x000fe2000f8e3cff */
[----:B-12---:R-:W-:Y:S07]  /*3890*/  @!P1 BRA `(.L_x_68) ;  /* 0x000000c400bc9947 */ /* 0x006fee0003800000 */
.L_x_185:
[C---:B------:R-:W-:Y:S01]  /*38a0*/  LEA R4, R11.reuse, UR6, 0x4 ;  /* 0x000000060b047c11 */ /* 0x040fe2000f8e20ff */
[----:B-1----:R-:W-:Y:S01]  /*38b0*/  VIADD R2, R2, 0x180 ;  /* 0x0000018002027836 */ /* 0x002fe20000000000 */
[----:B------:R-:W-:Y:S01]  /*38c0*/  SEL R8, R8, RZ, P0 ;  /* 0x000000ff08087207 */ /* 0x000fe20000000000 */
[----:B------:R-:W-:-:S03]  /*38d0*/  VIADD R11, R11, 0x1 ;  /* 0x000000010b0b7836 */ /* 0x000fc60000000000 */
[----:B------:R-:W1:Y:S01]  /*38e0*/  LDS.128 R4, [R4+0x1e0] ;  /* 0x0001e00004047984 */ /* 0x000e620000000c00 */
[----:B------:R-:W-:Y:S02]  /*38f0*/  PRMT R2, RZ, 0x654, R2 ;  /* 0x00000654ff027816 */ /* 0x000fe40000000002 */
[C---:B------:R-:W-:Y:S01]  /*3900*/  ISETP.NE.AND P1, PT, R11.reuse, 0x2, PT ;  /* 0x000000020b00780c */ /* 0x040fe20003f25270 */
[----:B------:R-:W-:Y:S01]  /*3910*/  @!PT LDS RZ, [RZ] ;  /* 0x00000000fffff984 */ /* 0x000fe20000000800 */
[----:B------:R-:W-:Y:S01]  /*3920*/  @!PT LDS RZ, [RZ] ;  /* 0x00000000fffff984 */ /* 0x000fe20000000800 */
[----:B------:R-:W-:Y:S01]  /*3930*/  @!PT LDS RZ, [RZ] ;  /* 0x00000000fffff984 */ /* 0x000fe20000000800 */
[----:B------:R-:W-:Y:S01]  /*3940*/  @!PT LDS RZ, [RZ] ;  /* 0x00000000fffff984 */ /* 0x000fe20000000800 */
[----:B------:R2:W-:Y:S06]  /*3950*/  MEMBAR.ALL.CTA ;  /* 0x0000000000007992 */ /* 0x0005ec0000008000 */
[----:B--2---:R-:W2:Y:S01]  /*3960*/  FENCE.VIEW.ASYNC.S ;  /* 0x00000000000073c6 */ /* 0x004ea20000000000 */
[----:B------:R-:W-:Y:S01]  /*3970*/  SEL R11, R11, RZ, P1 ;  /* 0x000000ff0b0b7207 */ /* 0x000fe20000800000 */
[----:B--2---:R2:W-:Y:S01]  /*3980*/  SYNCS.ARRIVE.TRANS64.RED.A1T0 RZ, [R2+URZ], RZ ;  /* 0x000000ff02ff79a7 */ /* 0x0045e200081004ff */
[----:B-1----:R-:W-:-:S02]  /*3990*/  LOP3.LUT P3, RZ, R6, 0x1, RZ, 0xc0, !PT ;  /* 0x0000000106ff7812 */ /* 0x002fc4000786c0ff */
[----:B------:R-:W-:-:S04]  /*39a0*/  SEL R5, RZ, 0x1, P1 ;  /* 0x00000001ff057807 */ /* 0x000fc80000800000 */
[----:B------:R-:W-:Y:S02]  /*39b0*/  LOP3.LUT R10, R10, R5, RZ, 0x3c, !PT ;  /* 0x000000050a0a7212 */ /* 0x000fe400078e3cff */
[----:B--2---:R-:W-:-:S04]  /*39c0*/  SEL R2, RZ, 0x1, P0 ;  /* 0x00000001ff027807 */ /* 0x004fc80000000000 */
[----:B------:R-:W-:Y:S01]  /*39d0*/  LOP3.LUT R9, R9, R2, RZ, 0x3c, !PT ;  /* 0x0000000209097212 */ /* 0x000fe200078e3cff */
[----:B------:R-:W-:Y:S06]  /*39e0*/  @P3 BRA `(.L_x_69) ;  /* 0xfffffffc002c3947 */ /* 0x000fec000383ffff */
[----:B------:R-:W-:Y:S01]  /*39f0*/  ULEA UR4, UR5, UR6, 0x3 ;  /* 0x0000000605047291 */ /* 0x000fe2000f8e18ff */
[----:B------:R-:W-:-:S08]  /*3a00*/  SHF.L.U32 R3, R12, 0x1f, RZ ;  /* 0x0000001f0c037819 */ /* 0x000fd000000006ff */
[----:B------:R-:W1:Y:S02]  /*3a10*/  SYNCS.PHASECHK.TRANS64 P0, [UR4+0x180], R3 ;  /* 0x00018003ff0075a7 */ /* 0x000e640008001004 */
[----:B-1----:R-:W-:Y:S05]  /*3a20*/  @P0 BRA `(.L_x_70) ;  /* 0x0000000000080947 */ /* 0x002fea0003800000 */
[----:B------:R-:W1:Y:S02]  /*3a30*/  SYNCS.PHASECHK.TRANS64.TRYWAIT P0, [UR4+0x180], R3 ;  /* 0x00018003ff0075a7 */ /* 0x000e640008001104 */
[----:B-1----:R-:W-:Y:S05]  /*3a40*/  @!P0 BRA `(.L_x_71) ;  /* 0x000000c400648947 */ /* 0x002fea0003800000 */
.L_x_70:
[----:B------:R-:W-:-:S04]  /*3a50*/  UIADD3 UR7, UPT, UPT, UR5, 0x1, URZ ;  /* 0x0000000105077890 */ /* 0x000fc8000fffe0ff */
[----:B------:R-:W-:-:S04]  /*3a60*/  UISETP.NE.AND UP0, UPT, UR7, 0x2, UPT ;  /* 0x000000020700788c */ /* 0x000fc8000bf05270 */
[----:B------:R-:W-:Y:S02]  /*3a70*/  USEL UR8, URZ, 0x1, UP0 ;  /* 0x00000001ff087887 */ /* 0x000fe40008000000 */
[----:B------:R-:W-:-:S04]  /*3a80*/  USEL UR7, UR7, URZ, UP0 ;  /* 0x000000ff07077287 */ /* 0x000fc80008000000 */
[----:B------:R-:W-:Y:S01]  /*3a90*/  ULEA UR7, UR7, UR6, 0x3 ;  /* 0x0000000607077291 */ /* 0x000fe2000f8e18ff */
[----:B-1----:R-:W-:-:S04]  /*3aa0*/  LOP3.LUT R3, R12, UR8, RZ, 0x3c, !PT ;  /* 0x000000080c037c12 */ /* 0x002fc8000f8e3cff */
[----:B------:R-:W-:-:S04]  /*3ab0*/  SHF.L.U32 R0, R3, 0x1f, RZ ;  /* 0x0000001f03007819 */ /* 0x000fc800000006ff */
[----:B------:R-:W1:Y:S02]  /*3ac0*/  SYNCS.PHASECHK.TRANS64 P0, [UR7+0x180], R0 ;  /* 0x00018000ff0075a7 */ /* 0x000e640008001007 */
[----:B-1----:R-:W-:Y:S05]  /*3ad0*/  @P0 EXIT ;  /* 0x000000000000094d */ /* 0x002fea0003800000 */
[----:B------:R-:W-:Y:S02]  /*3ae0*/  SHF.L.U32 R3, R3, 0x1f, RZ ;  /* 0x0000001f03037819 */ /* 0x000fe400000006ff */
[----:B------:R-:W-:-:S07]  /*3af0*/  MOV R0, UR7 ;  /* 0x0000000700007c02 */ /* 0x000fce0008000f00 */
.L_x_72:
[----:B-1----:R1:W2:Y:S02]  /*3b00*/  SYNCS.PHASECHK.TRANS64.TRYWAIT P0, [R0+URZ+0x180], R3 ;  /* 0x00018003000075a7 */ /* 0x0022a400080011ff */
[----:B--2---:R-:W-:Y:S05]  /*3b10*/  @!P0 NANOSLEEP.SYNCS 0x989680 ;  /* 0x009896800000895d */ /* 0x004fea0003900000 */
[----:B------:R-:W2:Y:S02]  /*3b20*/  @!P0 SYNCS.PHASECHK.TRANS64 P0, [R0+URZ+0x180], R3 ;  /* 0x00018003000085a7 */ /* 0x000ea400080010ff */
[----:B--2---:R-:W-:Y:S05]  /*3b30*/  @P0 EXIT ;  /* 0x000000000000094d */ /* 0x004fea0003800000 */
[----:B------:R-:W-:Y:S05]  /*3b40*/  BRA `(.L_x_72) ;  /* 0xfffffffc00ec7947 */ /* 0x000fea000383ffff */
.L_x_65:
[----:B------:R-:W-:Y:S05]  /*3b50*/  BRA.U UP5, `(.L_x_73) ;  /* 0x00000011053c7547 */ /* 0x000fea000b800000 */
[----:B------:R-:W-:Y:S01]  /*3b60*/  UMOV UR6, 0x40 ;  /* 0x0000004000067882 */ /* 0x000fe20000000000 */
[----:B------:R-:W-:Y:S01]  /*3b70*/  NOP ;  /* 0x0000000000007918 */ /* 0x000fe20000000000 */
[----:B------:R-:W-:Y:S01]  /*3b80*/  ULEA UR6, UR5, UR6, 0x18 ;  /* 0x0000000605067291 */ /* 0x000fe2000f8ec0ff */
[----:B------:R-:W-:Y:S02]  /*3b90*/  UMOV UR4, 0x400 ;  /* 0x0000040000047882 */ /* 0x000fe40000000000 */
[----:B------:R-:W-:-:S06]  /*3ba0*/  ULEA UR5, UR5, UR4, 0x18 ;  /* 0x0000000405057291 */ /* 0x000fcc000f8ec0ff */
[----:B------:R-:W2:Y:S02]  /*3bb0*/  LDS.U8 R0, [UR6+0x1c] ;  /* 0x00001c06ff007984 */ /* 0x000ea40008000000 */
[----:B--2---:R-:W-:-:S13]  /*3bc0*/  ISETP.NE.AND P0, PT, R0, RZ, PT ;  /* 0x000000ff0000720c */ /* 0x004fda0003f05270 */
[----:B------:R-:W-:Y:S05]  /*3bd0*/  @P0 BRA `(.L_x_74) ;  /* 0x0000000400080947 */ /* 0x000fea0003800000 */
[----:B------:R-:W-:Y:S02]  /*3be0*/  UISETP.NE.U32.AND UP1, UPT, UR28, 0x1, UPT ;  /* 0x000000011c00788c */ /* 0x000fe4000bf25070 */
[----:B------:R-:W-:-:S07]  /*3bf0*/  UIADD3 UR7, UPT, UPT, UR6, 0x8, URZ ;  /* 0x0000000806077890 */ /* 0x000fce000fffe0ff */
[----:B------:R-:W-:Y:S05]  /*3c00*/  BRA.U !UP1, `(.L_x_75) ;  /* 0x00000001099c7547 */ /* 0x000fea000b800000 */
[----:B------:R-:W-:Y:S01]  /*3c10*/  ELECT P0, URZ, PT ;  /* 0x0000000000ff782f */ /* 0x000fe20003800000 */
[----:B------:R-:W-:-:S12]  /*3c20*/  BSSY B0, `(.L_x_75) ;  /* 0x0000025000007945 */ /* 0x000fd80003800000 */
[----:B------:R-:W-:Y:S05]  /*3c30*/  @!P0 BRA `(.L_x_76) ;  /* 0x00000000008c8947 */ /* 0x000fea0003800000 */
[----:B------:R-:W-:-:S05]  /*3c40*/  UMOV UR4, 0x10 ;  /* 0x0000001000047882 */ /* 0x000fca0000000000 */
[----:B------:R-:W-:Y:S04]  /*3c50*/  DEPBAR.LE SB2, 0x36 ;  /* 0x0000ad800000791a */ /* 0x000fe80000000000 */
[----:B------:R-:W2:Y:S02]  /*3c60*/  UTCATOMSWS.2CTA.FIND_AND_SET.ALIGN UP0, UR4, UR4 ;  /* 0x00000004000475e3 */ /* 0x000ea40008200800 */
[----:B--2---:R-:W-:Y:S01]  /*3c70*/  MOV R11, UR4 ;  /* 0x00000004000b7c02 */ /* 0x004fe20008000f00 */
[----:B------:R-:W-:Y:S06]  /*3c80*/  BRA.U UP0, `(.L_x_77) ;  /* 0x0000000100187547 */ /* 0x000fec000b800000 */
.L_x_78:
[----:B------:R-:W-:Y:S05]  /*3c90*/  NANOSLEEP 0x64 ;  /* 0x000000640000795d */ /* 0x000fea0003800000 */
[----:B------:R-:W-:-:S05]  /*3ca0*/  UMOV UR4, 0x10 ;  /* 0x0000001000047882 */ /* 0x000fca0000000000 */
[----:B------:R-:W-:Y:S04]  /*3cb0*/  DEPBAR.LE SB2, 0x36 ;  /* 0x0000ad800000791a */ /* 0x000fe80000000000 */
[----:B------:R-:W2:Y:S02]  /*3cc0*/  UTCATOMSWS.2CTA.FIND_AND_SET.ALIGN UP0, UR4, UR4 ;  /* 0x00000004000475e3 */ /* 0x000ea40008200800 */
[----:B--2---:R-:W-:Y:S01]  /*3cd0*/  MOV R11, UR4 ;  /* 0x00000004000b7c02 */ /* 0x004fe20008000f00 */
[----:B------:R-:W-:Y:S05]  /*3ce0*/  BRA.U !UP0, `(.L_x_78) ;  /* 0xfffffffd08e87547 */ /* 0x000fea000b83ffff */
.L_x_77:
[----:B------:R-:W2:Y:S01]  /*3cf0*/  LDS R7, [UR6+0x10] ;  /* 0x00001006ff077984 */ /* 0x000ea20008000800 */
[----:B-1----:R-:W-:Y:S01]  /*3d00*/  IMAD.U32 R5, RZ, RZ, UR5 ;  /* 0x00000005ff057e24 */ /* 0x002fe2000f8e00ff */
[----:B------:R-:W-:-:S03]  /*3d10*/  MOV R6, UR27 ;  /* 0x0000001b00067c02 */ /* 0x000fc60008000f00 */
[----:B------:R-:W-:Y:S01]  /*3d20*/  VIADD R5, R5, 0x200 ;  /* 0x0000020005057836 */ /* 0x000fe20000000000 */
[----:B--2---:R-:W-:-:S04]  /*3d30*/  SHF.L.U32 R7, R7, 0x1f, RZ ;  /* 0x0000001f07077819 */ /* 0x004fc800000006ff */
[----:B------:R-:W1:Y:S02]  /*3d40*/  SYNCS.PHASECHK.TRANS64.TRYWAIT P0, [UR6+0x8], R7 ;  /* 0x00000807ff0075a7 */ /* 0x000e640008001106 */
[----:B-1----:R-:W-:Y:S05]  /*3d50*/  @P0 BRA `(.L_x_79) ;  /* 0x0000000000080947 */ /* 0x002fea0003800000 */
[----:B------:R-:W1:Y:S02]  /*3d60*/  SYNCS.PHASECHK.TRANS64.TRYWAIT P0, [UR6+0x8], R7 ;  /* 0x00000807ff0075a7 */ /* 0x000e640008001106 */
[----:B-1----:R-:W-:Y:S05]  /*3d70*/  @!P0 BRA `(.L_x_80) ;  /* 0x000000c000b08947 */ /* 0x002fea0003800000 */
.L_x_79:
[----:B-1----:R-:W-:Y:S01]  /*3d80*/  HFMA2 R0, -RZ, RZ, 0, 5.9604644775390625e-08 ;  /* 0x00000001ff007431 */ /* 0x002fe200000001ff */
[----:B------:R-:W-:Y:S01]  /*3d90*/  UPRMT UR4, UR27, 0x654, UR7 ;  /* 0x000006541b047896 */ /* 0x000fe20008000007 */
[----:B------:R-:W-:Y:S01]  /*3da0*/  IMAD.MOV.U32 R8, RZ, RZ, 0xffff ;  /* 0x0000ffffff087424 */ /* 0x000fe200078e00ff */
[----:B------:R-:W-:Y:S01]  /*3db0*/  PRMT R6, R6, 0x654, R5 ;  /* 0x0000065406067816 */ /* 0x000fe20000000005 */
[----:B------:R-:W-:Y:S02]  /*3dc0*/  IMAD.MOV.U32 R2, RZ, RZ, 0x4 ;  /* 0x00000004ff027424 */ /* 0x000fe400078e00ff */
[----:B------:R-:W-:Y:S01]  /*3dd0*/  IMAD.SHL.U32 R9, R11, 0x20, RZ ;  /* 0x000000200b097824 */ /* 0x000fe200078e00ff */
[----:B------:R-:W-:Y:S02]  /*3de0*/  MOV R7, UR4 ;  /* 0x0000000400077c02 */ /* 0x000fe40008000f00 */
[-C--:B------:R-:W-:Y:S01]  /*3df0*/  SHF.L.U32 R8, R8, R11.reuse, RZ ;  /* 0x0000000b08087219 */ /* 0x080fe200000006ff */
[----:B------:R2:W-:Y:S01]  /*3e00*/  SYNCS.ARRIVE.TRANS64.RED RZ, [UR4], R2 ;  /* 0x00000002ffff79a7 */ /* 0x0005e20008000404 */
[----:B------:R-:W-:Y:S01]  /*3e10*/  SHF.L.U32 R5, R0, R11, RZ ;  /* 0x0000000b00057219 */ /* 0x000fe200000006ff */
[----:B------:R2:W-:Y:S04]  /*3e20*/  STS [UR5+0x200], R9 ;  /* 0x00020009ff007988 */ /* 0x0005e80008000805 */
[----:B------:R2:W-:Y:S04]  /*3e30*/  STAS [R6.64], R11 ;  /* 0x0000000b06007dbd */ /* 0x0005e8000c0008ff */
[----:B------:R2:W-:Y:S04]  /*3e40*/  ATOMS.OR RZ, [UR6+0x14], R8 ;  /* 0x00001408ffff798c */ /* 0x0005e8000b000006 */
[----:B------:R2:W-:Y:S04]  /*3e50*/  ATOMS.OR RZ, [UR6+0x18], R5 ;  /* 0x00001805ffff798c */ /* 0x0005e8000b000006 */
[----:B------:R2:W-:Y:S02]  /*3e60*/  ATOMS.XOR RZ, [UR6+0x10], R0 ;  /* 0x00001000ffff798c */ /* 0x0005e4000b800006 */
.L_x_76:
[----:B------:R-:W-:Y:S05]  /*3e70*/  BSYNC B0 ;  /* 0x0000000000007941 */ /* 0x000fea0003800000 */
.L_x_75:
[----:B------:R-:W-:Y:S05]  /*3e80*/  BRA.U UP1, `(.L_x_81) ;  /* 0x00000001016c7547 */ /* 0x000fea000b800000 */
[----:B------:R-:W-:-:S03]  /*3e90*/  UMOV UR4, 0xffffffff ;  /* 0xffffffff00047882 */ /* 0x000fc60000000000 */
[----:B------:R-:W-:Y:S05]  /*3ea0*/  BRA.DIV UR4, `(.L_x_82) ;  /* 0x000000c2047c7947 */ /* 0x000fea000b800000 */
[----:B------:R-:W-:-:S13]  /*3eb0*/  ELECT P0, URZ, PT ;  /* 0x0000000000ff782f */ /* 0x000fda0003800000 */
.L_x_189:
[----:B------:R-:W-:Y:S05]  /*3ec0*/  @!P0 BRA `(.L_x_81) ;  /* 0x00000000005c8947 */ /* 0x000fea0003800000 */
[----:B-12---:R-:W1:Y:S02]  /*3ed0*/  LDS R5, [UR6+0x10] ;  /* 0x00001006ff057984 */ /* 0x006e640008000800 */
[----:B-1----:R-:W-:-:S04]  /*3ee0*/  SHF.L.U32 R5, R5, 0x1f, RZ ;  /* 0x0000001f05057819 */ /* 0x002fc800000006ff */
[----:B------:R-:W1:Y:S02]  /*3ef0*/  SYNCS.PHASECHK.TRANS64.TRYWAIT P0, [UR6+0x8], R5 ;  /* 0x00000805ff0075a7 */ /* 0x000e640008001106 */
[----:B-1----:R-:W-:Y:S05]  /*3f00*/  @P0 BRA `(.L_x_83) ;  /* 0x0000000000080947 */ /* 0x002fea0003800000 */
[----:B------:R-:W1:Y:S02]  /*3f10*/  SYNCS.PHASECHK.TRANS64.TRYWAIT P0, [UR6+0x8], R5 ;  /* 0x00000805ff0075a7 */ /* 0x000e640008001106 */
[----:B-1----:R-:W-:Y:S05]  /*3f20*/  @!P0 BRA `(.L_x_84) ;  /* 0x000000c000808947 */ /* 0x002fea0003800000 */
.L_x_83:
[----:B------:R-:W2:Y:S01]  /*3f30*/  LDS R7, [UR5+0x200] ;  /* 0x00020005ff077984 */ /* 0x000ea20008000800 */
[----:B-1----:R-:W-:Y:S02]  /*3f40*/  HFMA2 R0, -RZ, RZ, 0, 5.9604644775390625e-08 ;  /* 0x00000001ff007431 */ /* 0x002fe400000001ff */
[----:B------:R-:W-:Y:S01]  /*3f50*/  IMAD.MOV.U32 R2, RZ, RZ, 0xffff ;  /* 0x0000ffffff027424 */ /* 0x000fe200078e00ff */
[----:B------:R-:W-:Y:S01]  /*3f60*/  UPRMT UR4, UR27, 0x654, UR7 ;  /* 0x000006541b047896 */ /* 0x000fe20008000007 */
[----:B--2---:R-:W-:-:S03]  /*3f70*/  IMAD.SHL.U32 R5, R7, 0x20, RZ ;  /* 0x0000002007057824 */ /* 0x004fc600078e00ff */
[-C--:B------:R-:W-:Y:S02]  /*3f80*/  SHF.L.U32 R2, R2, R7.reuse, RZ ;  /* 0x0000000702027219 */ /* 0x080fe400000006ff */
[----:B------:R-:W-:Y:S01]  /*3f90*/  SHF.L.U32 R7, R0, R7, RZ ;  /* 0x0000000700077219 */ /* 0x000fe200000006ff */
[----:B------:R3:W-:Y:S04]  /*3fa0*/  STS [UR5+0x200], R5 ;  /* 0x00020005ff007988 */ /* 0x0007e80008000805 */
[----:B------:R3:W-:Y:S04]  /*3fb0*/  ATOMS.OR RZ, [UR6+0x14], R2 ;  /* 0x00001402ffff798c */ /* 0x0007e8000b000006 */
[----:B------:R3:W-:Y:S01]  /*3fc0*/  ATOMS.OR RZ, [UR6+0x18], R7 ;  /* 0x00001807ffff798c */ /* 0x0007e2000b000006 */
[----:B------:R-:W-:Y:S03]  /*3fd0*/  SYNCS.ARRIVE.TRANS64.RED.A1T0 RZ, [UR4], RZ ;  /* 0x000000ffffff79a7 */ /* 0x000fe60008100404 */
[----:B------:R3:W-:Y:S01]  /*3fe0*/  ATOMS.XOR RZ, [UR6+0x10], R0 ;  /* 0x00001000ffff798c */ /* 0x0007e2000b800006 */
[----:B------:R-:W-:Y:S05]  /*3ff0*/  BRA `(.L_x_81) ;  /* 0x0000000000107947 */ /* 0x000fea0003800000 */
.L_x_74:
[----:B------:R-:W-:Y:S02]  /*4000*/  MOV R0, 0xffffffff ;  /* 0xffffffff00007802 */ /* 0x000fe40000000f00 */
[----:B-1----:R-:W-:-:S03]  /*4010*/  MOV R6, 0x4040 ;  /* 0x0000404000067802 */ /* 0x002fc60000000f00 */
[----:B------:R1:W-:Y:S04]  /*4020*/  STS [UR5+0x200], R0 ;  /* 0x00020000ff007988 */ /* 0x0003e80008000805 */
[----:B-1----:R-:W-:Y:S05]  /*4030*/  CALL.REL.NOINC `($__internal_1_$__cuda_sm10x_tcgen05_guardrail_trap_phase_invalid_during_alloc) ;  /* 0x000000c400607944 */ /* 0x002fea0003c00000 */
.L_x_81:
[----:B------:R-:W-:Y:S05]  /*4040*/  WARPSYNC.ALL ;  /* 0x0000000000007948 */ /* 0x000fea0003800000 */
[----:B------:R-:W4:Y:S01]  /*4050*/  S2UR UR4, SR_CgaCtaId ;  /* 0x00000000000479c3 */ /* 0x000f220000008800 */
[----:B------:R-:W-:Y:S01]  /*4060*/  UMOV UR14, 0x400 ;  /* 0x00000400000e7882 */ /* 0x000fe20000000000 */
[----:B------:R-:W-:-:S06]  /*4070*/  NOP ;  /* 0x0000000000007918 */ /* 0x000fcc0000000000 */
[----:B------:R-:W-:Y:S06]  /*4080*/  BAR.ARV 0x6, 0xa0 ;  /* 0x0182800000007b1d */ /* 0x000fec0000002000 */
[----:B------:R-:W5:Y:S01]  /*4090*/  LDCU UR6, c[0x0][0x38c] ;  /* 0x00007180ff0677ac */ /* 0x000f620008000800 */
[----:B------:R-:W-:Y:S01]  /*40a0*/  LOP3.LUT R4, R4, 0xffff, RZ, 0xc0, !PT ;  /* 0x0000ffff04047812 */ /* 0x000fe200078ec0ff */
[----:B------:R-:W-:Y:S01]  /*40b0*/  IMAD.MOV.U32 R10, RZ, RZ, 0x1 ;  /* 0x00000001ff0a7424 */ /* 0x000fe200078e00ff */
[----:B------:R-:W-:Y:S01]  /*40c0*/  LOP3.LUT R3, R3, 0xffff, RZ, 0xc0, !PT ;  /* 0x0000ffff03037812 */ /* 0x000fe200078ec0ff */
[----:B--23--:R-:W-:Y:S01]  /*40d0*/  IMAD.MOV.U32 R2, RZ, RZ, RZ ;  /* 0x000000ffff027224 */ /* 0x00cfe200078e00ff */
[----:B------:R-:W-:-:S02]  /*40e0*/  R2UR UR17, R4 ;  /* 0x00000000041172ca */ /* 0x000fc400000e0000 */
[----:B------:R-:W-:Y:S02]  /*40f0*/  CS2R R8, SRZ ;  /* 0x0000000000087805 */ /* 0x000fe4000001ff00 */
[----:B------:R-:W-:Y:S01]  /*4100*/  R2UR UR25, R3 ;  /* 0x00000000031972ca */ /* 0x000fe200000e0000 */
[----:B------:R-:W-:Y:S01]  /*4110*/  UMOV UR20, URZ ;  /* 0x000000ff00147c82 */ /* 0x000fe20008000000 */
[----:B------:R-:W-:Y:S01]  /*4120*/  UMOV UR12, URZ ;  /* 0x000000ff000c7c82 */ /* 0x000fe20008000000 */
[----:B----4-:R-:W-:Y:S02]  /*4130*/  ULEA UR14, UR4, UR14, 0x18 ;  /* 0x0000000e040e7291 */ /* 0x010fe4000f8ec0ff */
[----:B------:R-:W-:Y:S02]  /*4140*/  UISETP.NE.AND UP3, UPT, UR28, URZ, UPT ;  /* 0x000000ff1c00728c */ /* 0x000fe4000bf65270 */
[----:B------:R-:W-:Y:S02]  /*4150*/  UIADD3 UR5, UPT, UPT, UR14, 0xf300, URZ ;  /* 0x0000f3000e057890 */ /* 0x000fe4000fffe0ff */
[----:B------:R-:W-:-:S02]  /*4160*/  UIADD3 UR4, UPT, UPT, UR14, 0x24300, URZ ;  /* 0x000243000e047890 */ /* 0x000fc4000fffe0ff */
[----:B-----5:R-:W-:Y:S01]  /*4170*/  UIADD3 UR6, UPT, UPT, UR6, 0x1f, URZ ;  /* 0x0000001f06067890 */ /* 0x020fe2000fffe0ff */
[----:B------:R-:W2:Y:S01]  /*4180*/  LDS R0, [UR14+0x200] ;  /* 0x0002000eff007984 */ /* 0x000ea20008000800 */
[----:B------:R-:W-:Y:S02]  /*4190*/  USHF.R.U32.HI UR5, URZ, 0x4, UR5 ;  /* 0x00000004ff057899 */ /* 0x000fe40008011605 */
[----:B------:R-:W-:Y:S02]  /*41a0*/  USHF.R.S32.HI UR21, URZ, 0x1f, UR6 ;  /* 0x0000001fff157899 */ /* 0x000fe40008011406 */
[----:B------:R-:W-:Y:S02]  /*41b0*/  USHF.R.U32.HI UR4, URZ, 0x4, UR4 ;  /* 0x00000004ff047899 */ /* 0x000fe40008011604 */
[----:B------:R-:W-:Y:S02]  /*41c0*/  ULEA.HI UR21, UR21, UR6, URZ, 0x5 ;  /* 0x0000000615157291 */ /* 0x000fe4000f8f28ff */
[----:B------:R-:W-:-:S02]  /*41d0*/  ULOP3.LUT UR5, UR5, 0x3fff, URZ, 0xc0, !UPT ;  /* 0x00003fff05057892 */ /* 0x000fc4000f8ec0ff */
[----:B------:R-:W-:Y:S02]  /*41e0*/  USHF.R.S32.HI UR21, URZ, 0x5, UR21 ;  /* 0x00000005ff157899 */ /* 0x000fe40008011415 */
[----:B------:R-:W-:Y:S02]  /*41f0*/  ULOP3.LUT UR4, UR4, 0x3fff, URZ, 0xc0, !UPT ;  /* 0x00003fff04047892 */ /* 0x000fe4000f8ec0ff */
[----:B------:R-:W-:Y:S02]  /*4200*/  UISETP.LT.AND UP0, UPT, UR21, 0x1, UPT ;  /* 0x000000011500788c */ /* 0x000fe4000bf01270 */
[----:B------:R-:W-:Y:S02]  /*4210*/  ULOP3.LUT UR18, UR5, 0x10000, URZ, 0xfc, !UPT ;  /* 0x0001000005127892 */ /* 0x000fe4000f8efcff */
[----:B------:R-:W-:Y:S02]  /*4220*/  ULOP3.LUT UR4, UR4, 0x10000, URZ, 0xfc, !UPT ;  /* 0x0001000004047892 */ /* 0x000fe4000f8efcff */
[----:B------:R-:W-:Y:S01]  /*4230*/  USEL UR24, UR21, 0x1, !UP0 ;  /* 0x0000000115187887 */ /* 0x000fe2000c000000 */
[----:B------:R-:W-:Y:S01]  /*4240*/  UMOV UR11, URZ ;  /* 0x000000ff000b7c82 */ /* 0x000fe20008000000 */
[----:B------:R-:W-:Y:S01]  /*4250*/  UMOV UR22, 0x0 ;  /* 0x0000000000167882 */ /* 0x000fe20000000000 */
[----:B------:R-:W-:Y:S01]  /*4260*/  UMOV UR23, 0x103c0010 ;  /* 0x103c001000177882 */ /* 0x000fe20000000000 */
[----:B--2---:R-:W-:-:S15]  /*4270*/  R2UR UR26, R0 ;  /* 0x00000000001a72ca */ /* 0x004fde00000e0000 */
.L_x_92:
[C---:B------:R-:W-:Y:S02]  /*4280*/  LEA R0, R2.reuse, UR14, 0x3 ;  /* 0x0000000e02007c11 */ /* 0x040fe4000f8e18ff */
[----:B------:R-:W-:Y:S02]  /*4290*/  SHF.L.U32 R3, R9, 0x1f, RZ ;  /* 0x0000001f09037819 */ /* 0x000fe400000006ff */
[----:B------:R-:W-:Y:S02]  /*42a0*/  LEA R4, R2, UR14, 0x4 ;  /* 0x0000000e02047c11 */ /* 0x000fe4000f8e20ff */
[----:B------:R-:W2:Y:S02]  /*42b0*/  SYNCS.PHASECHK.TRANS64.TRYWAIT P0, [R0+URZ+0x170], R3 ;  /* 0x00017003000075a7 */ /* 0x000ea400080011ff */
[----:B--2---:R-:W-:Y:S05]  /*42c0*/  @!P0 BRA `(.L_x_85) ;  /* 0x000000bc00b08947 */ /* 0x004fea0003800000 */
.L_x_190:
[----:B-1----:R-:W1:Y:S01]  /*42d0*/  LDS.128 R4, [R4+0x1e0] ;  /* 0x0001e00004047984 */ /* 0x002e620000000c00 */
[----:B--2---:R-:W-:Y:S01]  /*42e0*/  VIADD R0, R0, 0x180 ;  /* 0x0000018000007836 */ /* 0x004fe20000000000 */
[----:B------:R-:W-:Y:S01]  /*42f0*/  IADD3 R2, PT, PT, R2, 0x1, RZ ;  /* 0x0000000102027810 */ /* 0x000fe20007ffe0ff */
[----:B------:R-:W-:Y:S01]  /*4300*/  @!PT LDS RZ, [RZ] ;  /* 0x00000000fffff984 */ /* 0x000fe20000000800 */
[----:B------:R-:W-:Y:S01]  /*4310*/  @!PT LDS RZ, [RZ] ;  /* 0x00000000fffff984 */ /* 0x000fe20000000800 */
[----:B------:R-:W-:Y:S01]  /*4320*/  @!PT LDS RZ, [RZ] ;  /* 0x00000000fffff984 */ /* 0x000fe20000000800 */
[----:B------:R-:W-:Y:S01]  /*4330*/  @!PT LDS RZ, [RZ] ;  /* 0x00000000fffff984 */ /* 0x000fe20000000800 */
[----:B------:R2:W-:Y:S06]  /*4340*/  MEMBAR.ALL.CTA ;  /* 0x0000000000007992 */ /* 0x0005ec0000008000 */
[----:B--2---:R-:W2:Y:S01]  /*4350*/  FENCE.VIEW.ASYNC.S ;  /* 0x00000000000073c6 */ /* 0x004ea20000000000 */
[----:B------:R-:W-:-:S04]  /*4360*/  PRMT R0, RZ, 0x654, R0 ;  /* 0x00000654ff007816 */ /* 0x000fc80000000000 */
[----:B--2---:R2:W-:Y:S01]  /*4370*/  SYNCS.ARRIVE.TRANS64.RED.A1T0 RZ, [R0+URZ], RZ ;  /* 0x000000ff00ff79a7 */ /* 0x0045e200081004ff */
[----:B------:R-:W-:Y:S05]  /*4380*/  BRA.U UP3, `(.L_x_86) ;  /* 0x0000000103cc7547 */ /* 0x000fea000b800000 */
[----:B------:R-:W3:Y:S01]  /*4390*/  LDCU UR5, c[0x0][0x38c] ;  /* 0x00007180ff0577ac */ /* 0x000ee20008000800 */
[----:B------:R-:W-:Y:S02]  /*43a0*/  PLOP3.LUT P1, PT, PT, PT, PT, 0x80, 0x8 ;  /* 0x000000000008781c */ /* 0x000fe40003f2f070 */
[----:B------:R-:W-:Y:S01]  /*43b0*/  SHF.L.U32 R3, R10, 0x1f, RZ ;  /* 0x0000001f0a037819 */ /* 0x000fe200000006ff */
[----:B------:R-:W-:Y:S02]  /*43c0*/  ULEA UR19, UR20, UR14, 0x3 ;  /* 0x0000000e14137291 */ /* 0x000fe4000f8e18ff */
[----:B---3--:R-:W-:-:S06]  /*43d0*/  UISETP.GE.AND UP0, UPT, UR5, 0x1, UPT ;  /* 0x000000010500788c */ /* 0x008fcc000bf06270 */
[----:B------:R-:W-:-:S05]  /*43e0*/  PLOP3.LUT P0, PT, PT, PT, UP0, 0x80, 0x8 ;  /* 0x000000000008781c */ /* 0x000fca0003f0f008 */
[----:B------:R-:W-:-:S08]  /*43f0*/  @UP0 ULEA UR5, UR12, UR14, 0x3 ;  /* 0x0000000e0c050291 */ /* 0x000fd0000f8e18ff */
[----:B--2---:R-:W-:-:S04]  /*4400*/  @P0 SHF.L.U32 R0, R8, 0x1f, RZ ;  /* 0x0000001f08000819 */ /* 0x004fc800000006ff */
[----:B------:R2:W3:Y:S01]  /*4410*/  @P0 SYNCS.PHASECHK.TRANS64.TRYWAIT P1, [UR5], R0 ;  /* 0x00000000ff0005a7 */ /* 0x0004e20008021105 */
[----:B------:R-:W4:Y:S02]  /*4420*/  SYNCS.PHASECHK.TRANS64.TRYWAIT P0, [UR19+0x1a0], R3 ;  /* 0x0001a003ff0075a7 */ /* 0x000f240008001113 */
[----:B--234-:R-:W-:Y:S05]  /*4430*/  @!P0 BRA `(.L_x_87) ;  /* 0x000000bc00688947 */ /* 0x01cfea0003800000 */
.L_x_192:
[----:B------:R-:W-:Y:S01]  /*4440*/  UMOV UR15, UR11 ;  /* 0x0000000b000f7c82 */ /* 0x000fe20008000000 */
[----:B------:R-:W-:Y:S05]  /*4450*/  BRA.U !UP0, `(.L_x_88) ;  /* 0x0000000108887547 */ /* 0x000fea000b800000 */
[----:B------:R-:W-:Y:S02]  /*4460*/  UIADD3 UR15, UPT, UPT, UR24, UR11, URZ ;  /* 0x0000000b180f7290 */ /* 0x000fe4000fffe0ff */
[----:B------:R-:W-:Y:S02]  /*4470*/  UIMAD UR16, UR20, 0xf0, UR26 ;  /* 0x000000f0141078a4 */ /* 0x000fe4000f8e021a */
[----:B------:R-:W-:Y:S01]  /*4480*/  UPLOP3.LUT UP2, UPT, UPT, UPT, UPT, 0x40, 0x4 ;  /* 0x000000000004789c */ /* 0x000fe20003f4e870 */
[----:B------:R-:W-:Y:S01]  /*4490*/  UMOV UR13, UR21 ;  /* 0x00000015000d7c82 */ /* 0x000fe20008000000 */
[----:B------:R-:W-:-:S09]  /*44a0*/  UMOV UR5, UR12 ;  /* 0x0000000c00057c82 */ /* 0x000fd20008000000 */
.L_x_91:
[----:B---3--:R-:W-:Y:S01]  /*44b0*/  ULEA UR7, UR5, UR14, 0x3 ;  /* 0x0000000e05077291 */ /* 0x008fe2000f8e18ff */
[----:B----4-:R-:W-:Y:S11]  /*44c0*/  @P1 BRA `(.L_x_89) ;  /* 0x00000000000c1947 */ /* 0x010ff60003800000 */
[----:B--2---:R-:W-:Y:S04]  /*44d0*/  SHF.L.U32 R3, R8, 0x1f, RZ ;  /* 0x0000001f08037819 */ /* 0x004fe800000006ff */
[----:B------:R-:W2:Y:S02]  /*44e0*/  SYNCS.PHASECHK.TRANS64.TRYWAIT P0, [UR7], R3 ;  /* 0x00000003ff0075a7 */ /* 0x000ea40008001107 */
[----:B--2---:R-:W-:Y:S05]  /*44f0*/  @!P0 BRA `(.L_x_90) ;  /* 0x000000bc00508947 */ /* 0x004fea0003800000 */
.L_x_89:
[----:B------:R-:W-:Y:S01]  /*4500*/  UISETP.NE.AND UP0, UPT, UR13, 0x1, UPT ;  /* 0x000000010d00788c */ /* 0x000fe2000bf05270 */
[----:B------:R-:W-:Y:S01]  /*4510*/  PLOP3.LUT P1, PT, PT, PT, PT, 0x80, 0x8 ;  /* 0x000000000008781c */ /* 0x000fe20003f2f070 */
[----:B------:R-:W-:Y:S02]  /*4520*/  UIADD3 UR6, UPT, UPT, UR5, 0x1, URZ ;  /* 0x0000000105067890 */ /* 0x000fe4000fffe0ff */
[----:B------:R-:W-:Y:S02]  /*4530*/  UIADD3 UR11, UPT, UPT, UR11, 0x1, URZ ;  /* 0x000000010b0b7890 */ /* 0x000fe4000fffe0ff */
[----:B------:R-:W-:Y:S01]  /*4540*/  UISETP.NE.AND UP1, UPT, UR6, 0x15, UPT ;  /* 0x000000150600788c */ /* 0x000fe2000bf25270 */
[----:B------:R-:W-:Y:S01]  /*4550*/  PLOP3.LUT P0, PT, PT, PT, UP0, 0x80, 0x8 ;  /* 0x000000000008781c */ /* 0x000fe20003f0f008 */
[----:B------:R-:W-:Y:S02]  /*4560*/  UIADD3 UR13, UPT, UPT, UR13, -0x1, URZ ;  /* 0xffffffff0d0d7890 */ /* 0x000fe4000fffe0ff */
[----:B------:R-:W-:Y:S02]  /*4570*/  USEL UR8, URZ, 0x1, UP1 ;  /* 0x00000001ff087887 */ /* 0x000fe40008800000 */
[----:B------:R-:W-:Y:S02]  /*4580*/  USEL UR12, UR6, URZ, UP1 ;  /* 0x000000ff060c7287 */ /* 0x000fe40008800000 */
[----:B------:R-:W-:Y:S02]  /*4590*/  UIMAD UR6, UR5, 0xf0, UR4 ;  /* 0x000000f0050678a4 */ /* 0x000fe4000f8e0204 */
[----:B------:R-:W-:Y:S01]  /*45a0*/  @UP0 ULEA UR10, UR12, UR14, 0x3 ;  /* 0x0000000e0c0a0291 */ /* 0x000fe2000f8e18ff */
[----:B------:R-:W-:Y:S01]  /*45b0*/  LOP3.LUT R8, R8, UR8, RZ, 0x3c, !PT ;  /* 0x0000000808087c12 */ /* 0x000fe2000f8e3cff */
[----:B------:R-:W-:Y:S01]  /*45c0*/  ULEA UR8, UR5, UR18, 0x8 ;  /* 0x0000001205087291 */ /* 0x000fe2000f8e40ff */
[----:B------:R-:W-:Y:S02]  /*45d0*/  UMOV UR9, 0xc0004010 ;  /* 0xc000401000097882 */ /* 0x000fe40000000000 */
[----:B--2---:R-:W-:Y:S01]  /*45e0*/  @P0 SHF.L.U32 R0, R8, 0x1f, RZ ;  /* 0x0000001f08000819 */ /* 0x004fe200000006ff */
[----:B------:R-:W-:Y:S01]  /*45f0*/  UISETP.NE.AND UP0, UPT, UR11, UR15, UPT ;  /* 0x0000000f0b00728c */ /* 0x000fe2000bf05270 */
[----:B------:R-:W-:Y:S02]  /*4600*/  UMOV UR5, UR12 ;  /* 0x0000000c00057c82 */ /* 0x000fe40008000000 */
[----:B------:R3:W4:Y:S01]  /*4610*/  @P0 SYNCS.PHASECHK.TRANS64.TRYWAIT P1, [UR10], R0 ;  /* 0x00000000ff0005a7 */ /* 0x000722000802110a */
[----:B------:R-:W-:Y:S03]  /*4620*/  UIADD3 UR10, UPT, UPT, UR7, 0xa8, URZ ;  /* 0x000000a8070a7890 */ /* 0x000fe6000fffe0ff */
[----:B------:R-:W-:Y:S02]  /*4630*/  UMOV UR7, 0xc0004010 ;  /* 0xc000401000077882 */ /* 0x000fe40000000000 */
[----:B------:R3:W-:Y:S01]  /*4640*/  UTCQMMA.2CTA gdesc[UR8], gdesc[UR6], tmem[UR16], tmem[UR22], idesc[UR23], UP2 ;  /* 0x00ff1606080075ea */ /* 0x0007e20009200310 */
[----:B------:R-:W-:Y:S03]  /*4650*/  UPLOP3.LUT UP2, UPT, UPT, UPT, UPT, 0x80, 0x8 ;  /* 0x000000000008789c */ /* 0x000fe60003f4f070 */
[----:B------:R3:W-:Y:S01]  /*4660*/  UTCBAR.2CTA.MULTICAST [UR10], URZ, UR17 ;  /* 0x000000ff0a0073e9 */ /* 0x0007e20008200811 */
[----:B------:R-:W-:Y:S07]  /*4670*/  BRA.U UP0, `(.L_x_91) ;  /* 0xfffffffd008c7547 */ /* 0x000fee000b83ffff */
.L_x_88:
[----:B------:R-:W-:Y:S01]  /*4680*/  UIADD3 UR5, UPT, UPT, UR19, 0x190, URZ ;  /* 0x0000019013057890 */ /* 0x000fe2000fffe0ff */
[----:B------:R-:W-:-:S08]  /*4690*/  UMOV UR11, UR15 ;  /* 0x0000000f000b7c82 */ /* 0x000fd00008000000 */
[----:B------:R1:W-:Y:S01]  /*46a0*/  UTCBAR.2CTA.MULTICAST [UR5], URZ, UR25 ;  /* 0x000000ff050073e9 */ /* 0x0003e20008200819 */
[----:B------:R-:W-:Y:S02]  /*46b0*/  NOP ;  /* 0x0000000000007918 */ /* 0x000fe40000000000 */
.L_x_86:
[----:B-1----:R-:W-:Y:S01]  /*46c0*/  UIADD3 UR5, UPT, UPT, UR20, 0x1, URZ ;  /* 0x0000000114057890 */ /* 0x002fe2000fffe0ff */
[----:B------:R-:W-:Y:S02]  /*46d0*/  LOP3.LUT P0, RZ, R6, 0x1, RZ, 0xc0, !PT ;  /* 0x0000000106ff7812 */ /* 0x000fe4000780c0ff */
[----:B----4-:R-:W-:Y:S01]  /*46e0*/  ISETP.NE.AND P1, PT, R2, 0x2, PT ;  /* 0x000000020200780c */ /* 0x010fe20003f25270 */
[----:B------:R-:W-:-:S03]  /*46f0*/  UISETP.NE.AND UP0, UPT, UR5, 0x2, UPT ;  /* 0x000000020500788c */ /* 0x000fc6000bf05270 */
[----:B--23--:R-:W-:Y:S01]  /*4700*/  SEL R0, RZ, 0x1, P1 ;  /* 0x00000001ff007807 */ /* 0x00cfe20000800000 */
[----:B------:R-:W-:Y:S01]  /*4710*/  USEL UR6, URZ, 0x1, UP0 ;  /* 0x00000001ff067887 */ /* 0x000fe20008000000 */
[----:B------:R-:W-:Y:S01]  /*4720*/  SEL R2, R2, RZ, P1 ;  /* 0x000000ff02027207 */ /* 0x000fe20000800000 */
[----:B------:R-:W-:Y:S01]  /*4730*/  USEL UR20, UR5, URZ, UP0 ;  /* 0x000000ff05147287 */ /* 0x000fe20008000000 */
[----:B------:R-:W-:-:S03]  /*4740*/  LOP3.LUT R9, R9, R0, RZ, 0x3c, !PT ;  /* 0x0000000009097212 */ /* 0x000fc600078e3cff */
[----:B------:R-:W-:Y:S01]  /*4750*/  LOP3.LUT R10, R10, UR6, RZ, 0x3c, !PT ;  /* 0x000000060a0a7c12 */ /* 0x000fe2000f8e3cff */
[----:B------:R-:W-:Y:S07]  /*4760*/  @P0 BRA `(.L_x_92) ;  /* 0xfffffff800c40947 */ /* 0x000fee000383ffff */
[----:B------:R-:W1:Y:S01]  /*4770*/  S2UR UR8, SR_CgaCtaId ;  /* 0x00000000000879c3 */ /* 0x000e620000008800 */
[----:B------:R-:W-:Y:S01]  /*4780*/  ELECT P0, URZ, PT ;  /* 0x0000000000ff782f */ /* 0x000fe20003800000 */
[----:B------:R-:W-:Y:S01]  /*4790*/  HFMA2 R0, -RZ, RZ, 0, 5.9604644775390625e-08 ;  /* 0x00000001ff007431 */ /* 0x000fe200000001ff */
[----:B------:R-:W-:-:S05]  /*47a0*/  UMOV UR4, 0x40 ;  /* 0x0000004000047882 */ /* 0x000fca0000000000 */
[----:B------:R-:W-:Y:S01]  /*47b0*/  UVIRTCOUNT.DEALLOC.SMPOOL 0x80 ;  /* 0x000000800000784c */ /* 0x000fe20000000000 */
[----:B------:R-:W-:Y:S02]  /*47c0*/  UISETP.NE.AND UP0, UPT, UR28, URZ, UPT ;  /* 0x000000ff1c00728c */ /* 0x000fe4000bf05270 */
[----:B-1----:R-:W-:-:S09]  /*47d0*/  ULEA UR8, UR8, UR4, 0x18 ;  /* 0x0000000408087291 */ /* 0x002fd2000f8ec0ff */
[----:B------:R1:W-:Y:S01]  /*47e0*/  @P0 STS.U8 [UR8+0x1c], R0 ;  /* 0x00001c00ff000988 */ /* 0x0003e20008000008 */
[----:B------:R-:W-:Y:S05]  /*47f0*/  BRA.U UP0, `(.L_x_93) ;  /* 0x0000000100587547 */ /* 0x000fea000b800000 */
[----:B------:R-:W-:Y:S01]  /*4800*/  UIADD3 UR5, UPT, UPT, UR14, 0x1a0, URZ ;  /* 0x000001a00e057890 */ /* 0x000fe2000fffe0ff */
[----:B------:R-:W-:-:S03]  /*4810*/  SHF.L.U32 R3, R10, 0x1f, RZ ;  /* 0x0000001f0a037819 */ /* 0x000fc600000006ff */
[----:B------:R-:W-:-:S09]  /*4820*/  ULEA UR4, UR20, UR5, 0x3 ;  /* 0x0000000514047291 */ /* 0x000fd2000f8e18ff */
[----:B------:R-:W2:Y:S02]  /*4830*/  SYNCS.PHASECHK.TRANS64.TRYWAIT P0, [UR4], R3 ;  /* 0x00000003ff0075a7 */ /* 0x000ea40008001104 */
[----:B--2---:R-:W-:Y:S05]  /*4840*/  @!P0 BRA `(.L_x_94) ;  /* 0x000000b800948947 */ /* 0x004fea0003800000 */
.L_x_195:
[----:B------:R-:W-:-:S04]  /*4850*/  UIADD3 UR4, UPT, UPT, UR20, 0x1, URZ ;  /* 0x0000000114047890 */ /* 0x000fc8000fffe0ff */
[----:B------:R-:W-:-:S04]  /*4860*/  UISETP.NE.AND UP1, UPT, UR4, 0x2, UPT ;  /* 0x000000020400788c */ /* 0x000fc8000bf25270 */
[----:B------:R-:W-:Y:S02]  /*4870*/  USEL UR6, URZ, 0x1, UP1 ;  /* 0x00000001ff067887 */ /* 0x000fe40008800000 */
[----:B------:R-:W-:-:S04]  /*4880*/  USEL UR4, UR4, URZ, UP1 ;  /* 0x000000ff04047287 */ /* 0x000fc80008800000 */
[----:B------:R-:W-:Y:S01]  /*4890*/  ULEA UR4, UR4, UR5, 0x3 ;  /* 0x0000000504047291 */ /* 0x000fe2000f8e18ff */
[----:B-1----:R-:W-:-:S04]  /*48a0*/  LOP3.LUT R3, R10, UR6, RZ, 0x3c, !PT ;  /* 0x000000060a037c12 */ /* 0x002fc8000f8e3cff */
[----:B------:R-:W-:Y:S01]  /*48b0*/  SHF.L.U32 R3, R3, 0x1f, RZ ;  /* 0x0000001f03037819 */ /* 0x000fe200000006ff */
[----:B------:R-:W-:-:S04]  /*48c0*/  IMAD.U32 R0, RZ, RZ, UR4 ;  /* 0x00000004ff007e24 */ /* 0x000fc8000f8e00ff */
[----:B------:R1:W2:Y:S03]  /*48d0*/  SYNCS.PHASECHK.TRANS64.TRYWAIT P0, [R0+URZ], R3 ;  /* 0x00000003000075a7 */ /* 0x0002a600080011ff */
[----:B--2---:R-:W-:Y:S05]  /*48e0*/  @!P0 NANOSLEEP.SYNCS 0x989680 ;  /* 0x009896800000895d */ /* 0x004fea0003900000 */
[----:B------:R-:W2:Y:S02]  /*48f0*/  @!P0 SYNCS.PHASECHK.TRANS64 P0, [R0+URZ], R3 ;  /* 0x00000003000085a7 */ /* 0x000ea400080010ff */
[----:B--2---:R-:W-:Y:S05]  /*4900*/  @P0 BRA `(.L_x_95) ;  /* 0x0000000000200947 */ /* 0x004fea0003800000 */
.L_x_96:
[----:B--2---:R2:W3:Y:S02]  /*4910*/  SYNCS.PHASECHK.TRANS64.TRYWAIT P0, [R0+URZ], R3 ;  /* 0x00000003000075a7 */ /* 0x0044e400080011ff */
[----:B---3--:R-:W-:Y:S05]  /*4920*/  @!P0 NANOSLEEP.SYNCS 0x989680 ;  /* 0x009896800000895d */ /* 0x008fea0003900000 */
[----:B------:R-:W3:Y:S02]  /*4930*/  @!P0 SYNCS.PHASECHK.TRANS64 P0, [R0+URZ], R3 ;  /* 0x00000003000085a7 */ /* 0x000ee400080010ff */
[----:B---3--:R-:W-:Y:S05]  /*4940*/  @!P0 BRA `(.L_x_96) ;  /* 0xfffffffc00f08947 */ /* 0x008fea000383ffff */
[----:B------:R-:W-:Y:S05]  /*4950*/  BRA `(.L_x_95) ;  /* 0x00000000000c7947 */ /* 0x000fea0003800000 */
.L_x_93:
[----:B------:R-:W-:-:S04]  /*4960*/  UIADD3 UR4, UPT, UPT, UR14, 0x1d0, URZ ;  /* 0x000001d00e047890 */ /* 0x000fc8000fffe0ff */
[----:B------:R-:W-:-:S09]  /*4970*/  UPRMT UR4, UR27, 0x654, UR4 ;  /* 0x000006541b047896 */ /* 0x000fd20008000004 */
[----:B------:R-:W-:Y:S03]  /*4980*/  SYNCS.ARRIVE.TRANS64.RED.A1T0 RZ, [UR4], RZ ;  /* 0x000000ffffff79a7 */ /* 0x000fe60008100404 */
.L_x_95:
[----:B-12---:R-:W-:Y:S01]  /*4990*/  SHF.L.U32 R3, RZ, 0x1f, RZ ;  /* 0x0000001fff037819 */ /* 0x006fe200000006ff */
[----:B------:R-:W-:Y:S01]  /*49a0*/  UIADD3 UR4, UPT, UPT, UR14, 0x1d0, URZ ;  /* 0x000001d00e047890 */ /* 0x000fe2000fffe0ff */
[----:B------:R-:W-:Y:S02]  /*49b0*/  PLOP3.LUT P0, PT, PT, PT, UP0, 0x80, 0x8 ;  /* 0x000000000008781c */ /* 0x000fe40003f0f008 */
[----:B------:R-:W1:Y:S02]  /*49c0*/  SYNCS.PHASECHK.TRANS64.TRYWAIT P1, [UR14+0x1d0], R3 ;  /* 0x0001d003ff0075a7 */ /* 0x000e64000802110e */
[----:B-1----:R-:W-:Y:S09]  /*49d0*/  @!P1 BRA `(.L_x_97) ;  /* 0x000000b800489947 */ /* 0x002ff20003800000 */
.L_x_197:
[----:B------:R-:W-:Y:S01]  /*49e0*/  @!UP0 UPRMT UR4, UR27, 0x654, UR4 ;  /* 0x000006541b048896 */ /* 0x000fe20008000004 */
[----:B------:R-:W-:Y:S01]  /*49f0*/  UMOV UR5, 0xffff ;  /* 0x0000ffff00057882 */ /* 0x000fe20000000000 */
[----:B------:R-:W-:-:S07]  /*4a00*/  UMOV UR6, 0x1 ;  /* 0x0000000100067882 */ /* 0x000fce0000000000 */
[----:B------:R-:W-:Y:S01]  /*4a10*/  @!P0 SYNCS.ARRIVE.TRANS64.RED.A1T0 RZ, [UR4], RZ ;  /* 0x000000ffffff89a7 */ /* 0x000fe20008100404 */
[----:B------:R-:W-:Y:S01]  /*4a20*/  NOP ;  /* 0x0000000000007918 */ /* 0x000fe20000000000 */
[----:B-1----:R-:W1:Y:S01]  /*4a30*/  LDS R0, [UR8+0x14] ;  /* 0x00001408ff007984 */ /* 0x002e620008000800 */
[----:B------:R-:W-:-:S04]  /*4a40*/  ULOP3.LUT UR4, UR26, 0xffff, URZ, 0xc0, !UPT ;  /* 0x0000ffff1a047892 */ /* 0x000fc8000f8ec0ff */
[----:B------:R-:W-:-:S04]  /*4a50*/  USHF.R.U32.HI UR4, URZ, 0x5, UR4 ;  /* 0x00000005ff047899 */ /* 0x000fc80008011604 */
[----:B------:R-:W-:Y:S02]  /*4a60*/  USHF.L.U32 UR5, UR5, UR4, URZ ;  /* 0x0000000405057299 */ /* 0x000fe400080006ff */
[----:B------:R-:W-:-:S04]  /*4a70*/  USHF.L.U32 UR4, UR6, UR4, URZ ;  /* 0x0000000406047299 */ /* 0x000fc800080006ff */
[----:B-1----:R-:W-:-:S04]  /*4a80*/  LOP3.LUT R0, R0, UR5, RZ, 0xc0, !PT ;  /* 0x0000000500007c12 */ /* 0x002fc8000f8ec0ff */
[----:B------:R-:W-:-:S13]  /*4a90*/  ISETP.NE.AND P0, PT, R0, UR5, PT ;  /* 0x0000000500007c0c */ /* 0x000fda000bf05270 */
[----:B------:R-:W-:Y:S05]  /*4aa0*/  @P0 BRA `(.L_x_98) ;  /* 0x0000000000580947 */ /* 0x000fea0003800000 */
[----:B------:R-:W1:Y:S02]  /*4ab0*/  LDS R0, [UR8+0x18] ;  /* 0x00001808ff007984 */ /* 0x000e640008000800 */
[----:B-1----:R-:W-:-:S04]  /*4ac0*/  LOP3.LUT R0, R0, UR4, RZ, 0xc0, !PT ;  /* 0x0000000400007c12 */ /* 0x002fc8000f8ec0ff */
[----:B------:R-:W-:-:S13]  /*4ad0*/  ISETP.NE.AND P0, PT, R0, UR4, PT ;  /* 0x0000000400007c0c */ /* 0x000fda000bf05270 */
[----:B------:R-:W-:Y:S05]  /*4ae0*/  @P0 BRA `(.L_x_99) ;  /* 0x00000000003c0947 */ /* 0x000fea0003800000 */
[----:B------:R-:W1:Y:S01]  /*4af0*/  S2R R2, SR_LANEID ;  /* 0x0000000000027919 */ /* 0x000e620000000000 */
[----:B------:R-:W-:Y:S01]  /*4b00*/  ULOP3.LUT UR5, URZ, UR5, URZ, 0x33, !UPT ;  /* 0x00000005ff057292 */ /* 0x000fe2000f8e33ff */
[----:B------:R-:W-:Y:S01]  /*4b10*/  LOP3.LUT R4, RZ, UR4, RZ, 0x33, !PT ;  /* 0x00000004ff047c12 */ /* 0x000fe2000f8e33ff */
[----:B------:R-:W-:Y:S02]  /*4b20*/  VOTEU.ANY UR4, UPT, PT ;  /* 0x0000000000047886 */ /* 0x000fe400038e0100 */
[----:B------:R-:W-:Y:S01]  /*4b30*/  UFLO.U32 UR4, UR4 ;  /* 0x00000004000472bd */ /* 0x000fe200080e0000 */
[----:B------:R-:W2:Y:S01]  /*4b40*/  REDUX UR6, R4 ;  /* 0x00000000040673c4 */ /* 0x000ea20000000000 */
[----:B------:R-:W-:-:S06]  /*4b50*/  IMAD.U32 R0, RZ, RZ, UR5 ;  /* 0x00000005ff007e24 */ /* 0x000fcc000f8e00ff */
[----:B------:R3:W-:Y:S01]  /*4b60*/  UTCATOMSWS.AND URZ, UR5 ;  /* 0x0000000500ff79e3 */ /* 0x0007e20008000000 */
[----:B------:R-:W4:Y:S01]  /*4b70*/  REDUX UR7, R0 ;  /* 0x00000000000773c4 */ /* 0x000f220000000000 */
[----:B-1----:R-:W-:Y:S01]  /*4b80*/  ISETP.EQ.U32.AND P0, PT, R2, UR4, PT ;  /* 0x0000000402007c0c */ /* 0x002fe2000bf02070 */
[----:B--2---:R-:W-:Y:S01]  /*4b90*/  IMAD.U32 R2, RZ, RZ, UR6 ;  /* 0x00000006ff027e24 */ /* 0x004fe2000f8e00ff */
[----:B----4-:R-:W-:-:S11]  /*4ba0*/  MOV R3, UR7 ;  /* 0x0000000700037c02 */ /* 0x010fd60008000f00 */
[----:B------:R3:W-:Y:S04]  /*4bb0*/  @P0 ATOMS.AND RZ, [UR8+0x14], R3 ;  /* 0x00001403ffff098c */ /* 0x0007e8000a800008 */
[----:B------:R3:W-:Y:S01]  /*4bc0*/  @P0 ATOMS.AND RZ, [UR8+0x18], R2 ;  /* 0x00001802ffff098c */ /* 0x0007e2000a800008 */
[----:B------:R-:W-:Y:S05]  /*4bd0*/  BRA `(.L_x_100) ;  /* 0x0000000000147947 */ /* 0x000fea0003800000 */
.L_x_99:
[----:B------:R-:W-:Y:S02]  /*4be0*/  MOV R2, 0x4c00 ;  /* 0x00004c0000027802 */ /* 0x000fe40000000f00 */
[----:B------:R-:W-:Y:S05]  /*4bf0*/  CALL.REL.NOINC `($__internal_0_$__cuda_sm10x_tcgen05_guardrail_trap_col_being_dealloced_not_returned_by_alloc) ;  /* 0x000000b800647944 */ /* 0x000fea0003c00000 */
[----:B------:R-:W-:Y:S05]  /*4c00*/  BRA `(.L_x_100) ;  /* 0x0000000000087947 */ /* 0x000fea0003800000 */
.L_x_98:
[----:B------:R-:W-:Y:S02]  /*4c10*/  MOV R2, 0x4c30 ;  /* 0x00004c3000027802 */ /* 0x000fe40000000f00 */
[----:B------:R-:W-:Y:S05]  /*4c20*/  CALL.REL.NOINC `($__internal_2_$__cuda_sm10x_tcgen05_guardrail_trap_unallocated_columns_being_dealloced) ;  /* 0x000000b800707944 */ /* 0x000fea0003c00000 */
.L_x_100:
[----:B------:R-:W-:Y:S01]  /*4c30*/  NOP ;  /* 0x0000000000007918 */ /* 0x000fe20000000000 */
[----:B---3--:R-:W-:Y:S05]  /*4c40*/  EXIT ;  /* 0x000000000000794d */ /* 0x008fea0003800000 */
.L_x_73:
[----:B------:R-:W-:-:S09]  /*4c50*/  UISETP.NE.OR UP0, UPT, UR14, 0x3, !UP4 ;  /* 0x000000030e00788c */ /* 0x000fd2000e705670 */
[----:B------:R-:W-:Y:S05]  /*4c60*/  BRA.U UP0, `(.L_x_101) ;  /* 0x0000001100387547 */ /* 0x000fea000b800000 */
[----:B------:R-:W2:Y:S01]  /*4c70*/  LDCU.64 UR6, c[0x0][0x888] ;  /* 0x00011100ff0677ac */ /* 0x000ea20008000a00 */
[----:B------:R-:W-:Y:S02]  /*4c80*/  HFMA2 R9, -RZ, RZ, 0, 0 ;  /* 0x00000000ff097431 */ /* 0x000fe400000001ff */
[----:B------:R-:W-:Y:S01]  /*4c90*/  IMAD.MOV.U32 R11, RZ, RZ, 0x1 ;  /* 0x00000001ff0b7424 */ /* 0x000fe200078e00ff */
[----:B------:R-:W-:Y:S01]  /*4ca0*/  MOV R8, 0x7800 ;  /* 0x0000780000087802 */ /* 0x000fe20000000f00 */
[----:B------:R-:W3:Y:S01]  /*4cb0*/  LDCU UR37, c[0x0][0x370] ;  /* 0x00006e00ff2577ac */ /* 0x000ee20008000800 */
[----:B------:R-:W-:Y:S01]  /*4cc0*/  IMAD.MOV.U32 R10, RZ, RZ, RZ ;  /* 0x000000ffff0a7224 */ /* 0x000fe200078e00ff */
[----:B------:R-:W4:Y:S01]  /*4cd0*/  LDCU.128 UR40, c[0x0][0xb10] ;  /* 0x00016200ff2877ac */ /* 0x000f220008000c00 */
[----:B------:R-:W4:Y:S01]  /*4ce0*/  LDCU UR31, c[0x0][0x374] ;  /* 0x00006e80ff1f77ac */ /* 0x000f220008000800 */
[----:B------:R-:W5:Y:S01]  /*4cf0*/  LDCU.64 UR38, c[0x0][0x890] ;  /* 0x00011200ff2677ac */ /* 0x000f620008000a00 */
[----:B------:R-:W1:Y:S01]  /*4d00*/  LDCU UR21, c[0x0][0xb0c] ;  /* 0x00016180ff1577ac */ /* 0x000e620008000800 */
[----:B------:R-:W1:Y:S01]  /*4d10*/  LDCU UR51, c[0x0][0xb20] ;  /* 0x00016400ff3377ac */ /* 0x000e620008000800 */
[----:B------:R-:W1:Y:S01]  /*4d20*/  LDCU UR4, c[0x0][0xb30] ;  /* 0x00016600ff0477ac */ /* 0x000e620008000800 */
[----:B--2---:R-:W-:Y:S01]  /*4d30*/  UISETP.NE.U32.AND UP0, UPT, UR6, URZ, UPT ;  /* 0x000000ff0600728c */ /* 0x004fe2000bf05070 */
[----:B------:R-:W-:Y:S01]  /*4d40*/  UMOV UR29, 0x400 ;  /* 0x00000400001d7882 */ /* 0x000fe20000000000 */
[----:B----4-:R-:W-:-:S02]  /*4d50*/  UIMAD.WIDE.U32 UR8, UR31, UR43, URZ ;  /* 0x0000002b1f0872a5 */ /* 0x010fc4000f8e00ff */
[----:B------:R-:W-:Y:S02]  /*4d60*/  ULEA UR29, UR5, UR29, 0x18 ;  /* 0x0000001d051d7291 */ /* 0x000fe4000f8ec0ff */
[----:B------:R-:W-:Y:S02]  /*4d70*/  UISETP.NE.AND.EX UP6, UPT, UR7, URZ, UPT, UP0 ;  /* 0x000000ff0700728c */ /* 0x000fe4000bfc5300 */
[----:B---3--:R-:W-:Y:S02]  /*4d80*/  UIMAD.WIDE.U32 UR6, UR37, UR40, URZ ;  /* 0x00000028250672a5 */ /* 0x008fe4000f8e00ff */
[----:B------:R-:W-:Y:S02]  /*4d90*/  UIADD3 UR49, UPT, UPT, UR29, 0x150, URZ ;  /* 0x000001501d317890 */ /* 0x000fe4000fffe0ff */
[----:B------:R-:W-:Y:S02]  /*4da0*/  UISETP.NE.AND UP0, UPT, UR15, 0x1, UPT ;  /* 0x000000010f00788c */ /* 0x000fe4000bf05270 */
[----:B------:R-:W-:-:S02]  /*4db0*/  UPRMT UR49, UR5, 0x654, UR49 ;  /* 0x0000065405317896 */ /* 0x000fc40008000031 */
[----:B-----5:R-:W-:Y:S01]  /*4dc0*/  UISETP.NE.U32.AND UP0, UPT, UR38, URZ, UPT ;  /* 0x000000ff2600728c */ /* 0x020fe2000bf05070 */
[----:B------:R-:W-:Y:S01]  /*4dd0*/  UMOV UR5, UR7 ;  /* 0x0000000700057c82 */ /* 0x000fe20008000000 */
[----:B------:R-:W-:Y:S02]  /*4de0*/  UISETP.GE.AND UP3, UPT, UR15, 0x1, UPT ;  /* 0x000000010f00788c */ /* 0x000fe4000bf66270 */
[----:B------:R-:W-:Y:S02]  /*4df0*/  USHF.R.U32.HI UR48, URZ, UR41, UR5 ;  /* 0x00000029ff307299 */ /* 0x000fe40008011605 */
[----:B------:R-:W-:Y:S01]  /*4e00*/  UISETP.NE.AND.EX UP5, UPT, UR39, URZ, UPT, UP0 ;  /* 0x000000ff2700728c */ /* 0x000fe2000bfa5300 */
[----:B------:R-:W-:Y:S01]  /*4e10*/  UMOV UR5, UR9 ;  /* 0x0000000900057c82 */ /* 0x000fe20008000000 */
[----:B------:R-:W2:Y:S01]  /*4e20*/  LDCU.64 UR52, c[0x0][0x348] ;  /* 0x00006900ff3477ac */ /* 0x000ea20008000a00 */
[----:B------:R-:W-:Y:S01]  /*4e30*/  UPLOP3.LUT UP1, UPT, UPT, UPT, UPT, 0x40, 0x4 ;  /* 0x000000000004789c */ /* 0x000fe20003f2e870 */
[----:B------:R-:W3:Y:S01]  /*4e40*/  LDCU.64 UR22, c[0x0][0xb28] ;  /* 0x00016500ff1677ac */ /* 0x000ee20008000a00 */
[----:B-1----:R-:W-:-:S02]  /*4e50*/  UISETP.NE.AND UP3, UPT, UR21, 0x1, UPT ;  /* 0x000000011500788c */ /* 0x002fc4000bf65270 */
[----:B------:R-:W-:Y:S02]  /*4e60*/  USHF.R.U32.HI UR45, URZ, UR51, UR5 ;  /* 0x00000033ff2d7299 */ /* 0x000fe40008011605 */
[----:B------:R-:W-:Y:S02]  /*4e70*/  UISETP.NE.AND UP0, UPT, UR42, 0x1, UPT ;  /* 0x000000012a00788c */ /* 0x000fe4000bf05270 */
[----:B------:R-:W-:-:S11]  /*4e80*/  UISETP.NE.AND UP4, UPT, UR4, 0x1, UPT ;  /* 0x000000010400788c */ /* 0x000fd6000bf85270 */
.L_x_109:
[C---:B------:R-:W-:Y:S02]  /*4e90*/  LEA R3, R10.reuse, UR29, 0x3 ;  /* 0x0000001d0a037c11 */ /* 0x040fe4000f8e18ff */
[----:B------:R-:W-:Y:S02]  /*4ea0*/  SHF.L.U32 R0, R9, 0x1f, RZ ;  /* 0x0000001f09007819 */ /* 0x000fe400000006ff */
[----:B------:R-:W-:Y:S02]  /*4eb0*/  LEA R5, R10, UR29, 0x4 ;  /* 0x0000001d0a057c11 */ /* 0x000fe4000f8e20ff */
[----:B------:R-:W1:Y:S02]  /*4ec0*/  SYNCS.PHASECHK.TRANS64.TRYWAIT P0, [R3+URZ+0x170], R0 ;  /* 0x00017000030075a7 */ /* 0x000e6400080011ff */
[----:B-1----:R-:W-:Y:S05]  /*4ed0*/  @!P0 BRA `(.L_x_102) ;  /* 0x000000b400208947 */ /* 0x002fea0003800000 */
.L_x_198:
[----:B------:R-:W4:Y:S01]  /*4ee0*/  LDS.128 R4, [R5+0x1e0] ;  /* 0x0001e00005047984 */ /* 0x000f220000000c00 */
[----:B------:R-:W-:Y:S01]  /*4ef0*/  UISETP.GE.AND UP0, UPT, UR15, 0x1, UPT ;  /* 0x000000010f00788c */ /* 0x000fe2000bf06270 */
[----:B------:R-:W-:Y:S01]  /*4f00*/  @!PT LDS RZ, [RZ] ;  /* 0x00000000fffff984 */ /* 0x000fe20000000800 */
[----:B------:R-:W-:Y:S01]  /*4f10*/  @!PT LDS RZ, [RZ] ;  /* 0x00000000fffff984 */ /* 0x000fe20000000800 */
[----:B------:R-:W-:Y:S01]  /*4f20*/  @!PT LDS RZ, [RZ] ;  /* 0x00000000fffff984 */ /* 0x000fe20000000800 */
[----:B------:R-:W-:Y:S01]  /*4f30*/  @!PT LDS RZ, [RZ] ;  /* 0x00000000fffff984 */ /* 0x000fe20000000800 */
[----:B------:R5:W-:Y:S06]  /*4f40*/  MEMBAR.ALL.CTA ;  /* 0x0000000000007992 */ /* 0x000bec0000008000 */
[----:B-----5:R-:W5:Y:S01]  /*4f50*/  FENCE.VIEW.ASYNC.S ;  /* 0x00000000000073c6 */ /* 0x020f620000000000 */
[----:B----4-:R-:W-:Y:S11]  /*4f60*/  LOP3.LUT P0, RZ, R6, 0x1, RZ, 0xc0, !PT ;  /* 0x0000000106ff7812 */ /* 0x010ff6000780c0ff */
[----:B------:R-:W-:Y:S02]  /*4f70*/  @!UPT UIADD3 URZ, UPT, UPT, URZ, URZ, URZ ;  /* 0x000000fffffff290 */ /* 0x000fe4000fffe0ff */
[----:B-----5:R-:W-:Y:S01]  /*4f80*/  VOTEU.ANY UP3, P0 ;  /* 0x0000000000ff7886 */ /* 0x020fe20000060100 */
[----:B------:R-:W-:Y:S11]  /*4f90*/  PLOP3.LUT P0, PT, PT, PT, UP3, 0x80, 0x8 ;  /* 0x000000000008781c */ /* 0x000ff60003f0f038 */
[----:B------:R-:W-:Y:S02]  /*4fa0*/  @!UPT UIADD3 URZ, UPT, UPT, URZ, URZ, URZ ;  /* 0x000000fffffff290 */ /* 0x000fe4000fffe0ff */
[----:B-1----:R-:W-:Y:S02]  /*4fb0*/  @P0 SHF.R.U32.HI R0, RZ, 0x10, R5 ;  /* 0x00000010ff000819 */ /* 0x002fe40000011605 */
[----:B------:R-:W-:Y:S02]  /*4fc0*/  @P0 MOV R2, R4 ;  /* 0x0000000400020202 */ /* 0x000fe40000000f00 */
[----:B------:R-:W-:Y:S01]  /*4fd0*/  @P0 R2UR UR4, R0 ;  /* 0x00000000000402ca */ /* 0x000fe200000e0000 */
[----:B------:R-:W-:Y:S01]  /*4fe0*/  VIADD R0, R3, 0x180 ;  /* 0x0000018003007836 */ /* 0x000fe20000000000 */
[----:B------:R-:W-:Y:S02]  /*4ff0*/  @P0 LOP3.LUT R4, R5, 0xffff, RZ, 0xc0, !PT ;  /* 0x0000ffff05040812 */ /* 0x000fe400078ec0ff */
[----:B------:R-:W-:Y:S02]  /*5000*/  @P0 R2UR UR6, R2 ;  /* 0x00000000020602ca */ /* 0x000fe400000e0000 */
[----:B------:R-:W-:Y:S02]  /*5010*/  PRMT R0, RZ, 0x654, R0 ;  /* 0x00000654ff007816 */ /* 0x000fe40000000000 */
[----:B------:R-:W-:Y:S02]  /*5020*/  @P0 R2UR UR5, R4 ;  /* 0x00000000040502ca */ /* 0x000fe400000e0000 */
[----:B------:R1:W-:Y:S03]  /*5030*/  SYNCS.ARRIVE.TRANS64.RED.A1T0 RZ, [R0+URZ], RZ ;  /* 0x000000ff00ff79a7 */ /* 0x0003e600081004ff */
[----:B------:R-:W-:Y:S04]  /*5040*/  @UP3 UMOV UR30, UR4 ;  /* 0x00000004001e3c82 */ /* 0x000fe80008000000 */
[----:B------:R-:W-:Y:S04]  /*5050*/  @UP3 UMOV UR14, UR6 ;  /* 0x00000006000e3c82 */ /* 0x000fe80008000000 */
[----:B------:R-:W-:Y:S01]  /*5060*/  @UP3 UMOV UR13, UR5 ;  /* 0x00000005000d3c82 */ /* 0x000fe20008000000 */
[----:B------:R-:W-:Y:S05]  /*5070*/  BRA.U !UP0, `(.L_x_103) ;  /* 0x0000000108c07547 */ /* 0x000fea000b800000 */
[----:B------:R-:W-:Y:S02]  /*5080*/  UIMAD.WIDE.U32 UR8, UR13, UR43, URZ ;  /* 0x0000002b0d0872a5 */ /* 0x000fe4000f8e00ff */
[----:B------:R-:W-:Y:S02]  /*5090*/  UP2UR UR12, UPR, URZ, 0x4 ;  /* 0x00000004ff0c7883 */ /* 0x000fe40008000000 */
[----:B------:R-:W-:Y:S02]  /*50a0*/  UISETP.NE.AND UP2, UPT, UR42, 0x1, UPT ;  /* 0x000000012a00788c */ /* 0x000fe4000bf45270 */
[----:B------:R-:W-:Y:S02]  /*50b0*/  UIMAD.WIDE.U32 UR10, UR14, UR40, URZ ;  /* 0x000000280e0a72a5 */ /* 0x000fe4000f8e00ff */
[----:B------:R-:W-:Y:S02]  /*50c0*/  USEL UR4, UR31, UR45, !UP2 ;  /* 0x0000002d1f047287 */ /* 0x000fe4000d000000 */
[----:B------:R-:W-:Y:S02]  /*50d0*/  UISETP.NE.AND UP0, UPT, UR21, 0x1, UPT ;  /* 0x000000011500788c */ /* 0x000fe4000bf05270 */
[----:B------:R-:W-:Y:S02]  /*50e0*/  UP2UR UR20, UPR, URZ, 0x2 ;  /* 0x00000002ff147883 */ /* 0x000fe40008000000 */
[----:B------:R-:W-:Y:S02]  /*50f0*/  UISETP.NE.AND UP1, UPT, UR15, 0x1, UPT ;  /* 0x000000010f00788c */ /* 0x000fe4000bf25270 */
[----:B---3--:R-:W-:Y:S02]  /*5100*/  UIMAD.WIDE.U32 UR16, UR4, UR22, URZ ;  /* 0x00000016041072a5 */ /* 0x008fe4000f8e00ff */
[----:B------:R-:W-:Y:S01]  /*5110*/  USEL UR7, UR37, UR48, !UP0 ;  /* 0x0000003025077287 */ /* 0x000fe2000c000000 */
[----:B------:R-:W-:Y:S02]  /*5120*/  UMOV UR5, UR9 ;  /* 0x0000000900057c82 */ /* 0x000fe40008000000 */
[----:B------:R-:W-:Y:S02]  /*5130*/  USHF.R.U32.HI UR6, URZ, UR51, UR5 ;  /* 0x00000033ff067299 */ /* 0x000fe40008011605 */
[----:B------:R-:W-:Y:S02]  /*5140*/  UIMAD.WIDE.U32 UR18, UR7, UR22, URZ ;  /* 0x00000016071272a5 */ /* 0x000fe4000f8e00ff */
[----:B------:R-:W-:Y:S02]  /*5150*/  USEL UR6, UR13, UR6, !UP2 ;  /* 0x000000060d067287 */ /* 0x000fe4000d000000 */
[----:B------:R-:W-:Y:S01]  /*5160*/  UISETP.NE.AND UP2, UPT, UR12, URZ, UPT ;  /* 0x000000ff0c00728c */ /* 0x000fe2000bf45270 */
[----:B------:R-:W-:Y:S01]  /*5170*/  UMOV UR5, UR11 ;  /* 0x0000000b00057c82 */ /* 0x000fe20008000000 */
[----:B------:R-:W-:Y:S02]  /*5180*/  UIMAD.WIDE.U32 UR10, UR6, UR22, URZ ;  /* 0x00000016060a72a5 */ /* 0x000fe4000f8e00ff */
[----:B------:R-:W-:Y:S03]  /*5190*/  USHF.R.U32.HI UR8, URZ, UR41, UR5 ;  /* 0x00000029ff087299 */ /* 0x000fe60008011605 */
[----:B------:R-:W-:Y:S02]  /*51a0*/  UMOV UR5, UR17 ;  /* 0x0000001100057c82 */ /* 0x000fe40008000000 */
[----:B------:R-:W-:Y:S03]  /*51b0*/  @UP1 USHF.R.U32.HI UR4, URZ, UR23, UR5 ;  /* 0x00000017ff041299 */ /* 0x000fe60008011605 */
[----:B------:R-:W-:Y:S01]  /*51c0*/  UMOV UR5, UR19 ;  /* 0x0000001300057c82 */ /* 0x000fe20008000000 */
[----:B------:R-:W-:Y:S02]  /*51d0*/  UIMAD UR4, UR15, UR4, URZ ;  /* 0x000000040f0472a4 */ /* 0x000fe4000f8e02ff */
[----:B------:R-:W-:Y:S02]  /*51e0*/  @UP1 USHF.R.U32.HI UR7, URZ, UR23, UR5 ;  /* 0x00000017ff071299 */ /* 0x000fe40008011605 */
[----:B------:R-:W-:Y:S02]  /*51f0*/  USEL UR5, UR14, UR8, !UP0 ;  /* 0x000000080e057287 */ /* 0x000fe4000c000000 */
[----:B------:R-:W-:Y:S02]  /*5200*/  UIMAD UR8, UR15, UR7, URZ ;  /* 0x000000070f0872a4 */ /* 0x000fe4000f8e02ff */
[----:B------:R-:W-:Y:S03]  /*5210*/  UISETP.GE.AND UP0, UPT, UR6, UR4, UPT ;  /* 0x000000040600728c */ /* 0x000fe6000bf06270 */
[----:B------:R-:W-:Y:S01]  /*5220*/  UMOV UR4, UR11 ;  /* 0x0000000b00047c82 */ /* 0x000fe20008000000 */
[----:B------:R-:W-:Y:S02]  /*5230*/  UISETP.GE.OR UP0, UPT, UR5, UR8, UP0 ;  /* 0x000000080500728c */ /* 0x000fe40008706670 */
[----:B------:R-:W-:Y:S02]  /*5240*/  USHF.R.U32.HI UR4, URZ, UR23, UR4 ;  /* 0x00000017ff047299 */ /* 0x000fe40008011604 */
[----:B------:R-:W-:Y:S02]  /*5250*/  UIMAD.WIDE.U32 UR8, UR5, UR22, URZ ;  /* 0x00000016050872a5 */ /* 0x000fe4000f8e00ff */
[----:B------:R-:W-:Y:S04]  /*5260*/  USEL UR10, UR6, UR4, !UP1 ;  /* 0x00000004060a7287 */ /* 0x000fe8000c800000 */
[----:B------:R-:W-:Y:S01]  /*5270*/  UIADD3 UR11, UPT, UPT, -UR10, URZ, URZ ;  /* 0x000000ff0a0b7290 */ /* 0x000fe2000fffe1ff */
[----:B------:R-:W-:Y:S02]  /*5280*/  @!UP0 UMOV UR4, UR9 ;  /* 0x0000000900048c82 */ /* 0x000fe40008000000 */
[----:B------:R-:W-:Y:S02]  /*5290*/  @!UP0 USHF.R.U32.HI UR4, URZ, UR23, UR4 ;  /* 0x00000017ff048299 */ /* 0x000fe40008011604 */
[----:B------:R-:W-:Y:S02]  /*52a0*/  UIMAD UR8, UR15, UR11, UR6 ;  /* 0x0000000b0f0872a4 */ /* 0x000fe4000f8e0206 */
[----:B------:R-:W-:Y:S02]  /*52b0*/  @!UP0 USEL UR4, UR5, UR4, !UP1 ;  /* 0x0000000405048287 */ /* 0x000fe4000c800000 */
[----:B------:R-:W-:Y:S02]  /*52c0*/  UISETP.NE.AND UP1, UPT, UR20, URZ, UPT ;  /* 0x000000ff1400728c */ /* 0x000fe4000bf25270 */
[----:B------:R-:W-:Y:S02]  /*52d0*/  @!UP0 UIMAD UR7, UR7, UR8, UR4 ;  /* 0x00000008070782a4 */ /* 0x000fe4000f8e0204 */
[----:B------:R-:W-:Y:S02]  /*52e0*/  @!UP0 UIADD3 UR9, UPT, UPT, UR10, -UR4, URZ ;  /* 0x800000040a098290 */ /* 0x000fe4000fffe0ff */
[----:B------:R-:W-:Y:S02]  /*52f0*/  UIADD3 UR8, UPT, UPT, -UR6, URZ, URZ ;  /* 0x000000ff06087290 */ /* 0x000fe4000fffe1ff */
[----:B------:R-:W-:Y:S02]  /*5300*/  UIADD3 UR4, UPT, UPT, -UR5, URZ, URZ ;  /* 0x000000ff05047290 */ /* 0x000fe4000fffe1ff */
[----:B------:R-:W-:Y:S03]  /*5310*/  @!UP0 UIMAD UR6, UR9, UR15, UR5 ;  /* 0x0000000f090682a4 */ /* 0x000fe6000f8e0205 */
[----:B------:R-:W-:Y:S01]  /*5320*/  @!UP0 UMOV UR5, UR7 ;  /* 0x0000000700058c82 */ /* 0x000fe20008000000 */
[----:B------:R-:W-:Y:S02]  /*5330*/  UIMAD UR7, UR21, UR4, UR14 ;  /* 0x00000004150772a4 */ /* 0x000fe4000f8e020e */
[----:B------:R-:W-:Y:S02]  /*5340*/  UIMAD UR4, UR42, UR8, UR13 ;  /* 0x000000082a0472a4 */ /* 0x000fe4000f8e020d */
[----:B------:R-:W-:Y:S02]  /*5350*/  UIMAD UR14, UR5, UR21, UR7 ;  /* 0x00000015050e72a4 */ /* 0x000fe4000f8e0207 */
[----:B------:R-:W-:Y:S11]  /*5360*/  UIMAD UR13, UR6, UR42, UR4 ;  /* 0x0000002a060d72a4 */ /* 0x000ff6000f8e0204 */
[----:B------:R-:W-:Y:S01]  /*5370*/  @!UPT UIADD3 URZ, UPT, UPT, URZ, URZ, URZ ;  /* 0x000000fffffff290 */ /* 0x000fe2000fffe0ff */
.L_x_103:
[----:B------:R-:W4:Y:S01]  /*5380*/  @!UP4 LDCU.128 UR8, c[0x0][0xb10] ;  /* 0x00016200ff08c7ac */ /* 0x000f220008000c00 */
[----:B------:R-:W-:Y:S02]  /*5390*/  ISETP.NE.U32.AND P0, PT, RZ, UR38, PT ;  /* 0x00000026ff007c0c */ /* 0x000fe4000bf05070 */
[----:B------:R-:W-:Y:S02]  /*53a0*/  SHF.L.U32 R2, R11, 0x1f, RZ ;  /* 0x0000001f0b027819 */ /* 0x000fe400000006ff */
[----:B------:R-:W-:Y:S01]  /*53b0*/  ISETP.NE.AND.EX P0, PT, RZ, UR39, PT, P0 ;  /* 0x00000027ff007c0c */ /* 0x000fe2000bf05300 */
[----:B------:R-:W5:Y:S01]  /*53c0*/  @!UP4 LDCU UR5, c[0x0][0xb0c] ;  /* 0x00016180ff05c7ac */ /* 0x000f620008000800 */
[----:B----4-:R-:W-:Y:S07]  /*53d0*/  UIMAD.WIDE.U32 UR6, UR14, UR8, URZ ;  /* 0x000000080e0672a5 */ /* 0x010fee000f8e00ff */
[----:B------:R-:W-:Y:S01]  /*53e0*/  @!UP4 UMOV UR4, UR7 ;  /* 0x000000070004cc82 */ /* 0x000fe20008000000 */
[----:B-----5:R-:W-:Y:S02]  /*53f0*/  @!UP4 UISETP.NE.AND UP0, UPT, UR5, 0x1, UPT ;  /* 0x000000010500c88c */ /* 0x020fe4000bf05270 */
[----:B------:R-:W-:Y:S02]  /*5400*/  @!UP4 USHF.R.U32.HI UR4, URZ, UR9, UR4 ;  /* 0x00000009ff04c299 */ /* 0x000fe40008011604 */
[----:B------:R-:W-:Y:S02]  /*5410*/  UIMAD.WIDE.U32 UR6, UR13, UR11, URZ ;  /* 0x0000000b0d0672a5 */ /* 0x000fe4000f8e00ff */
[----:B------:R-:W-:Y:S02]  /*5420*/  @!UP4 USEL UR8, UR14, UR4, !UP0 ;  /* 0x000000040e08c287 */ /* 0x000fe4000c000000 */
[----:B------:R-:W-:Y:S03]  /*5430*/  @!UP4 UISETP.NE.AND UP0, UPT, UR10, 0x1, UPT ;  /* 0x000000010a00c88c */ /* 0x000fe6000bf05270 */
[----:B------:R-:W-:Y:S02]  /*5440*/  @!UP4 UMOV UR6, UR7 ;  /* 0x000000070006cc82 */ /* 0x000fe40008000000 */
[----:B------:R-:W4:Y:S02]  /*5450*/  @!UP4 LDCU UR4, c[0x0][0xb20] ;  /* 0x00016400ff04c7ac */ /* 0x000f240008000800 */
[----:B----4-:R-:W-:Y:S04]  /*5460*/  @!UP4 USHF.R.U32.HI UR6, URZ, UR4, UR6 ;  /* 0x00000004ff06c299 */ /* 0x010fe80008011606 */
[----:B------:R-:W-:Y:S04]  /*5470*/  @!UP4 USEL UR6, UR13, UR6, !UP0 ;  /* 0x000000060d06c287 */ /* 0x000fe8000c000000 */
[----:B------:R-:W-:Y:S02]  /*5480*/  @!UP4 UIADD3 UR4, UPT, UPT, -UR8, UR6, URZ ;  /* 0x000000060804c290 */ /* 0x000fe4000fffe1ff */
[----:B------:R-:W-:Y:S02]  /*5490*/  @!UP4 UIADD3 UR6, UPT, UPT, UR8, -UR6, URZ ;  /* 0x800000060806c290 */ /* 0x000fe4000fffe0ff */
[----:B------:R-:W-:Y:S02]  /*54a0*/  @!UP4 UIMAD UR14, UR4, UR5, UR14 ;  /* 0x00000005040ec2a4 */ /* 0x000fe4000f8e020e */
[----:B------:R-:W-:Y:S01]  /*54b0*/  @!UP4 UIMAD UR13, UR6, UR10, UR13 ;  /* 0x0000000a060dc2a4 */ /* 0x000fe2000f8e020d */
[----:B------:R-:W-:Y:S11]  /*54c0*/  BRA.U UP1, `(.L_x_104) ;  /* 0x0000000101107547 */ /* 0x000ff6000b800000 */
[----:B-1----:R-:W-:Y:S04]  /*54d0*/  MOV R0, UR50 ;  /* 0x0000003200007c02 */ /* 0x002fe80008000f00 */
[----:B------:R-:W-:Y:S04]  /*54e0*/  SHF.L.U32 R3, R0, 0x1f, RZ ;  /* 0x0000001f00037819 */ /* 0x000fe800000006ff */
[----:B------:R-:W1:Y:S02]  /*54f0*/  SYNCS.PHASECHK.TRANS64.TRYWAIT P1, [UR29+0x168], R3 ;  /* 0x00016803ff0075a7 */ /* 0x000e64000802111d */
[----:B-1----:R-:W-:Y:S05]  /*5500*/  @!P1 BRA `(.L_x_105) ;  /* 0x000000ac00a89947 */ /* 0x002fea0003800000 */
.L_x_104:
[----:B------:R-:W-:Y:S05]  /*5510*/  BRA.U !UP5, `(.L_x_106) ;  /* 0x000000010d447547 */ /* 0x000fea000b800000 */
[----:B------:R-:W-:Y:S01]  /*5520*/  UPLOP3.LUT UP2, UPT, UPT, UPT, UP6, 0x80, 0x8 ;  /* 0x000000000008789c */ /* 0x000fe20003f4f060 */
[----:B-1----:R-:W-:Y:S01]  /*5530*/  IMAD.MOV.U32 R3, RZ, RZ, 0x1 ;  /* 0x00000001ff037424 */ /* 0x002fe200078e00ff */
[----:B------:R-:W1:Y:S01]  /*5540*/  LDCU.64 UR8, c[0x0][0x358] ;  /* 0x00006b00ff0877ac */ /* 0x000e620008000a00 */
[----:B------:R-:W-:Y:S03]  /*5550*/  IMAD.MOV.U32 R0, RZ, RZ, 0x1 ;  /* 0x00000001ff007424 */ /* 0x000fe600078e00ff */
[----:B------:R-:W-:Y:S05]  /*5560*/  PLOP3.LUT P1, PT, PT, PT, UP2, 0x80, 0x8 ;  /* 0x000000000008781c */ /* 0x000fea0003f2f028 */
[----:B------:R-:W4:Y:S01]  /*5570*/  @UP2 LDCU.64 UR4, c[0x0][0x888] ;  /* 0x00011100ff0427ac */ /* 0x000f220008000a00 */
[----:B------:R-:W-:Y:S07]  /*5580*/  @UP2 UIMAD UR6, UR36, UR38, URZ ;  /* 0x00000026240622a4 */ /* 0x000fee000f8e02ff */
[----:B------:R-:W-:Y:S04]  /*5590*/  @P1 PRMT R6, R3, 0x7610, R6 ;  /* 0x0000761003061816 */ /* 0x000fe80000000006 */
[----:B------:R-:W-:Y:S05]  /*55a0*/  @!P1 PRMT R6, R0, 0x7610, R6 ;  /* 0x0000761000069816 */ /* 0x000fea0000000006 */
[----:B------:R2:W-:Y:S01]  /*55b0*/  STL.S16 [R1+0xe0], R6 ;  /* 0x0000e00601007387 */ /* 0x0005e20000100600 */
[----:B----4-:R-:W-:Y:S06]  /*55c0*/  @UP2 UIMAD.WIDE UR4, UR6, 0x4, UR4 ;  /* 0x00000004060428a5 */ /* 0x010fec000f8e0204 */
[----:B------:R-:W-:Y:S02]  /*55d0*/  IMAD.U32 R4, RZ, RZ, UR4 ;  /* 0x00000004ff047e24 */ /* 0x000fe4000f8e00ff */
[----:B------:R-:W-:Y:S05]  /*55e0*/  IMAD.U32 R5, RZ, RZ, UR5 ;  /* 0x00000005ff057e24 */ /* 0x000fea000f8e00ff */
[----:B-1----:R-:W4:Y:S02]  /*55f0*/  @P1 LDG.E R4, desc[UR8][R4.64] ;  /* 0x0000000804041981 */ /* 0x002f24000c1e1900 */
[----:B----4-:R-:W-:Y:S11]  /*5600*/  @P1 R2UR UR44, R4 ;  /* 0x00000000042c12ca */ /* 0x010ff600000e0000 */
[----:B------:R-:W-:Y:S03]  /*5610*/  @!UPT UIADD3 URZ, UPT, UPT, URZ, URZ, URZ ;  /* 0x000000fffffff290 */ /* 0x000fe6000fffe0ff */
[----:B--2---:R-:W4:Y:S02]  /*5620*/  @!UP2 LDCU UR44, c[0x0][0x880] ;  /* 0x00011000ff2ca7ac */ /* 0x004f240008000800 */
.L_x_106:
[----:B----4-:R-:W-:Y:S01]  /*5630*/  @!P0 FSETP.EQ.AND P2, PT, RZ, UR44, PT ;  /* 0x0000002cff008c0b */ /* 0x010fe2000bf42000 */
[----:B------:R-:W-:Y:S01]  /*5640*/  @!UPT UIADD3 URZ, UPT, UPT, URZ, URZ, URZ ;  /* 0x000000fffffff290 */ /* 0x000fe2000fffe0ff */
[----:B------:R-:W-:Y:S11]  /*5650*/  @!P0 BRA `(.L_x_107) ;  /* 0x00000000001c8947 */ /* 0x000ff60003800000 */
[----:B------:R-:W-:Y:S01]  /*5660*/  PLOP3.LUT P2, PT, PT, PT, UP2, 0x80, 0x8 ;  /* 0x000000000008781c */ /* 0x000fe20003f4f028 */
[----:B-1----:R-:W4:Y:S03]  /*5670*/  LDL R0, [R1+0xe0] ;  /* 0x0000e00001007983 */ /* 0x002f260000100800 */
[----:B------:R-:W-:Y:S02]  /*5680*/  PLOP3.LUT P2, PT, P2, PT, PT, 0x8, 0x80 ;  /* 0x000000000080781c */ /* 0x000fe4000174e170 */
[----:B----4-:R-:W-:Y:S11]  /*5690*/  LOP3.LUT P0, RZ, R0, 0xff, RZ, 0xc0, !PT ;  /* 0x000000ff00ff7812 */ /* 0x010ff6000780c0ff */
[----:B------:R-:W-:Y:S02]  /*56a0*/  @!UPT UIADD3 URZ, UPT, UPT, URZ, URZ, URZ ;  /* 0x000000fffffff290 */ /* 0x000fe4000fffe0ff */
[----:B------:R-:W-:Y:S11]  /*56b0*/  @P0 FSETP.EQ.AND P2, PT, RZ, UR44, PT ;  /* 0x0000002cff000c0b */ /* 0x000ff6000bf42000 */
[----:B------:R-:W-:Y:S02]  /*56c0*/  @!UPT UIADD3 URZ, UPT, UPT, URZ, URZ, URZ ;  /* 0x000000fffffff290 */ /* 0x000fe4000fffe0ff */
.L_x_107:
[----:B------:R-:W4:Y:S01]  /*56d0*/  SYNCS.PHASECHK.TRANS64.TRYWAIT P0, [UR29+0x158], R2 ;  /* 0x00015802ff0075a7 */ /* 0x000f22000800111d */
[----:B------:R-:W-:Y:S02]  /*56e0*/  ELECT P1, URZ, PT ;  /* 0x0000000000ff782f */ /* 0x000fe40003820000 */
[----:B------:R-:W-:Y:S01]  /*56f0*/  IADD3 R10, PT, PT, R10, 0x1, RZ ;  /* 0x000000010a0a7810 */ /* 0x000fe20007ffe0ff */
[----:B----4-:R-:W-:Y:S10]  /*5700*/  @!P0 BRA `(.L_x_108) ;  /* 0x000000ac00408947 */ /* 0x010ff40003800000 */
.L_x_201:
[----:B------:R-:W4:Y:S01]  /*5710*/  LDL R4, [R1+0x104] ;  /* 0x0001040001047983 */ /* 0x000f220000100800 */
[----:B------:R-:W-:Y:S01]  /*5720*/  PLOP3.LUT P1, PT, P2, P1, PT, 0xf2, 0x2f ;  /* 0x00000000002f781c */ /* 0x000fe20001723e72 */
[----:B------:R-:W-:Y:S01]  /*5730*/  UMOV UR6, 0x0 ;  /* 0x0000000000067882 */ /* 0x000fe20000000000 */
[----:B------:R-:W-:Y:S01]  /*5740*/  UMOV UR7, 0x10000000 ;  /* 0x1000000000077882 */ /* 0x000fe20000000000 */
[----:B-1----:R-:W5:Y:S01]  /*5750*/  LDL R0, [R1+0x108] ;  /* 0x0001080001007983 */ /* 0x002f620000100800 */
[----:B------:R-:W-:Y:S01]  /*5760*/  UMOV UR20, UR36 ;  /* 0x0000002400147c82 */ /* 0x000fe20008000000 */
[----:B------:R-:W-:Y:S01]  /*5770*/  UMOV UR28, UR36 ;  /* 0x00000024001c7c82 */ /* 0x000fe20008000000 */
[----:B------:R-:W-:Y:S01]  /*5780*/  UMOV UR12, UR36 ;  /* 0x00000024000c7c82 */ /* 0x000fe20008000000 */
[C---:B------:R-:W-:Y:S02]  /*5790*/  ISETP.NE.AND P0, PT, R10.reuse, 0x2, PT ;  /* 0x000000020a00780c */ /* 0x040fe40003f05270 */
[----:B------:R-:W-:Y:S02]  /*57a0*/  LOP3.LUT R11, R11, 0x1, RZ, 0x3c, !PT ;  /* 0x000000010b0b7812 */ /* 0x000fe400078e3cff */
[----:B------:R-:W-:Y:S02]  /*57b0*/  SEL R10, R10, RZ, P0 ;  /* 0x000000ff0a0a7207 */ /* 0x000fe40000000000 */
[----:B------:R-:W-:Y:S05]  /*57c0*/  VOTEU.ALL UP0, P1 ;  /* 0x0000000000ff7886 */ /* 0x000fea0000800000 */
[----:B--2---:R-:W-:Y:S02]  /*57d0*/  @!UP0 UIADD3 UR4, UP1, UPT, UR52, 0x580, URZ ;  /* 0x0000058034048890 */ /* 0x004fe4000ff3e0ff */
[----:B------:R-:W-:Y:S02]  /*57e0*/  @!UP0 USHF.L.U32 UR35, UR46, 0x7, URZ ;  /* 0x000000072e238899 */ /* 0x000fe400080006ff */
[----:B------:R-:W-:Y:S02]  /*57f0*/  @!UP0 UIADD3.X UR5, UPT, UPT, URZ, UR53, URZ, UP1, !UPT ;  /* 0x00000035ff058290 */ /* 0x000fe40008ffe4ff */
[----:B------:R-:W-:Y:S02]  /*5800*/  @!UP0 UIMAD UR34, UR47, 0xf0, URZ ;  /* 0x000000f02f2288a4 */ /* 0x000fe4000f8e02ff */
[----:B------:R-:W-:Y:S02]  /*5810*/  @!UP0 UIADD3 UR32, UPT, UPT, UR29, 0x280, URZ ;  /* 0x000002801d208890 */ /* 0x000fe4000fffe0ff */
[----:B------:R-:W-:Y:S01]  /*5820*/  @!UP0 UIADD3 UR33, UPT, UPT, UR29, 0x150, URZ ;  /* 0x000001501d218890 */ /* 0x000fe2000fffe0ff */
[----:B------:R-:W-:Y:S01]  /*5830*/  VOTEU.ALL UP1, P1 ;  /* 0x0000000000ff7886 */ /* 0x000fe20000820000 */
[----:B------:R-:W-:Y:S02]  /*5840*/  @!UP0 UIADD3 UR16, UPT, UPT, UR29, 0xa80, URZ ;  /* 0x00000a801d108890 */ /* 0x000fe4000fffe0ff */
[----:B------:R-:W-:Y:S03]  /*5850*/  @!UP0 UIADD3 UR18, UPT, UPT, UR34, 0x10, URZ ;  /* 0x0000001022128890 */ /* 0x000fe6000fffe0ff */
[----:B------:R-:W-:Y:S01]  /*5860*/  UMOV UR17, UR33 ;  /* 0x0000002100117c82 */ /* 0x000fe20008000000 */
[----:B------:R-:W-:Y:S01]  /*5870*/  UMOV UR19, UR35 ;  /* 0x0000002300137c82 */ /* 0x000fe20008000000 */
[----:B------:R1:W-:Y:S01]  /*5880*/  @!UP1 UTMALDG.3D [UR32], [UR4], desc[UR6] ;  /* 0x00000620040095b4 */ /* 0x0003e20008011000 */
[----:B------:R-:W-:Y:S01]  /*5890*/  VOTEU.ALL UP1, P1 ;  /* 0x0000000000ff7886 */ /* 0x000fe20000820000 */
[----:B------:R-:W-:Y:S02]  /*58a0*/  @!UP0 UIADD3 UR24, UPT, UPT, UR29, 0x1280, URZ ;  /* 0x000012801d188890 */ /* 0x000fe4000fffe0ff */
[----:B------:R-:W-:Y:S01]  /*58b0*/  @!UP0 UIADD3 UR26, UPT, UPT, UR34, 0x20, URZ ;  /* 0x00000020221a8890 */ /* 0x000fe2000fffe0ff */
        /* <DEDUP_REMOVED lines=9> */
[----:B------:R-:W-:Y:S05]  /*5950*/  VOTEU.ALL UP1, P1 ;  /* 0x0000000000ff7886 */ /* 0x000fea0000820000 */
[----:B------:R3:W-:Y:S01]  /*5960*/  @!UP1 UTMALDG.3D [UR8], [UR4], desc[UR6] ;  /* 0x00000608040095b4 */ /* 0x0007e20008011000 */
[----:B------:R-:W-:Y:S01]  /*5970*/  VOTEU.ALL UP1, P1 ;  /* 0x0000000000ff7886 */ /* 0x000fe20000820000 */
[----:B-1----:R-:W-:Y:S01]  /*5980*/  UMOV UR36, UR30 ;  /* 0x0000001e00247c82 */ /* 0x002fe20008000000 */
[----:B--2---:R-:W-:Y:S02]  /*5990*/  @!UP0 UIADD3 UR16, UPT, UPT, UR29, 0x2280, URZ ;  /* 0x000022801d108890 */ /* 0x004fe4000fffe0ff */
[----:B------:R-:W-:Y:S02]  /*59a0*/  @!UP0 UIADD3 UR18, UPT, UPT, UR34, 0x40, URZ ;  /* 0x0000004022128890 */ /* 0x000fe4000fffe0ff */
[----:B---3--:R-:W-:Y:S02]  /*59b0*/  @!UP0 UIADD3 UR24, UPT, UPT, UR29, 0x2a80, URZ ;  /* 0x00002a801d188890 */ /* 0x008fe4000fffe0ff */
[----:B------:R-:W-:Y:S05]  /*59c0*/  @!UP0 UIADD3 UR26, UPT, UPT, UR34, 0x50, URZ ;  /* 0x00000050221a8890 */ /* 0x000fea000fffe0ff */
[----:B------:R1:W-:Y:S01]  /*59d0*/  @!UP1 UTMALDG.3D [UR16], [UR4], desc[UR6] ;  /* 0x00000610040095b4 */ /* 0x0003e20008011000 */
[----:B------:R-:W-:Y:S01]  /*59e0*/  VOTEU.ALL UP1, P1 ;  /* 0x0000000000ff7886 */ /* 0x000fe20000820000 */
[----:B------:R-:W-:Y:S02]  /*59f0*/  @!UP0 UIADD3 UR8, UPT, UPT, UR29, 0x3280, URZ ;  /* 0x000032801d088890 */ /* 0x000fe4000fffe0ff */
[----:B------:R-:W-:Y:S02]  /*5a00*/  @!UP0 UIADD3 UR10, UPT, UPT, UR34, 0x60, URZ ;  /* 0x00000060220a8890 */ /* 0x000fe4000fffe0ff */
[----:B------:R2:W-:Y:S01]  /*5a10*/  @!UP1 UTMALDG.3D [UR24], [UR4], desc[UR6] ;  /* 0x00000618040095b4 */ /* 0x0005e20008011000 */
[----:B------:R-:W-:Y:S06]  /*5a20*/  VOTEU.ALL UP1, P1 ;  /* 0x0000000000ff7886 */ /* 0x000fec0000820000 */
[----:B------:R3:W-:Y:S01]  /*5a30*/  @!UP1 UTMALDG.3D [UR8], [UR4], desc[UR6] ;  /* 0x00000608040095b4 */ /* 0x0007e20008011000 */
[----:B------:R-:W-:Y:S01]  /*5a40*/  VOTEU.ALL UP1, P1 ;  /* 0x0000000000ff7886 */ /* 0x000fe20000820000 */
[----:B-1----:R-:W-:Y:S02]  /*5a50*/  @!UP0 UIADD3 UR16, UPT, UPT, UR29, 0x3a80, URZ ;  /* 0x00003a801d108890 */ /* 0x002fe4000fffe0ff */
[----:B------:R-:W-:Y:S02]  /*5a60*/  @!UP0 UIADD3 UR18, UPT, UPT, UR34, 0x70, URZ ;  /* 0x0000007022128890 */ /* 0x000fe4000fffe0ff */
[----:B--2---:R-:W-:Y:S02]  /*5a70*/  @!UP0 UIADD3 UR24, UPT, UPT, UR29, 0x4280, URZ ;  /* 0x000042801d188890 */ /* 0x004fe4000fffe0ff */
[----:B------:R-:W-:Y:S05]  /*5a80*/  @!UP0 UIADD3 UR26, UPT, UPT, UR34, 0x80, URZ ;  /* 0x00000080221a8890 */ /* 0x000fea000fffe0ff */
[----:B------:R1:W-:Y:S01]  /*5a90*/  @!UP1 UTMALDG.3D [UR16], [UR4], desc[UR6] ;  /* 0x00000610040095b4 */ /* 0x0003e20008011000 */
[----:B------:R-:W-:Y:S01]  /*5aa0*/  VOTEU.ALL UP1, P1 ;  /* 0x0000000000ff7886 */ /* 0x000fe20000820000 */
[----:B---3--:R-:W-:Y:S02]  /*5ab0*/  @!UP0 UIADD3 UR8, UPT, UPT, UR29, 0x4a80, URZ ;  /* 0x00004a801d088890 */ /* 0x008fe4000fffe0ff */
        /* <DEDUP_REMOVED lines=13> */
[----:B------:R-:W-:Y:S01]  /*5b90*/  @!UP1 UTMALDG.3D [UR24], [UR4], desc[UR6] ;  /* 0x00000618040095b4 */ /* 0x000fe20008011000 */
[----:B------:R-:W-:Y:S06]  /*5ba0*/  VOTEU.ALL UP1, P1 ;  /* 0x0000000000ff7886 */ /* 0x000fec0000820000 */
[----:B------:R2:W-:Y:S01]  /*5bb0*/  @!UP1 UTMALDG.3D [UR8], [UR4], desc[UR6] ;  /* 0x00000608040095b4 */ /* 0x0005e20008011000 */
[----:B------:R-:W-:Y:S02]  /*5bc0*/  UPLOP3.LUT UP1, UPT, UPT, UPT, UPT, 0x80, 0x8 ;  /* 0x000000000008789c */ /* 0x000fe40003f2f070 */
[----:B-1----:R-:W-:Y:S02]  /*5bd0*/  @!UP0 UIADD3 UR16, UPT, UPT, UR29, 0x6a80, URZ ;  /* 0x00006a801d108890 */ /* 0x002fe4000fffe0ff */
[----:B------:R-:W-:Y:S02]  /*5be0*/  @!UP0 UIADD3 UR18, UPT, UPT, UR34, 0xd0, URZ ;  /* 0x000000d022128890 */ /* 0x000fe4000fffe0ff */
[----:B--2---:R-:W-:Y:S02]  /*5bf0*/  @!UP0 UIADD3 UR8, UPT, UPT, UR29, 0x7280, URZ ;  /* 0x000072801d088890 */ /* 0x004fe4000fffe0ff */
[----:B------:R-:W-:Y:S01]  /*5c00*/  @!UP0 UIADD3 UR10, UPT, UPT, UR34, 0xe0, URZ ;  /* 0x000000e0220a8890 */ /* 0x000fe2000fffe0ff */
[----:B------:R-:W-:Y:S05]  /*5c10*/  VOTEU.ALL UP0, P1 ;  /* 0x0000000000ff7886 */ /* 0x000fea0000800000 */
[----:B------:R1:W-:Y:S01]  /*5c20*/  @!UP0 UTMALDG.3D [UR16], [UR4], desc[UR6] ;  /* 0x00000610040085b4 */ /* 0x0003e20008011000 */
[----:B------:R-:W-:Y:S05]  /*5c30*/  VOTEU.ALL UP0, P1 ;  /* 0x0000000000ff7886 */ /* 0x000fea0000800000 */
[----:B------:R1:W-:Y:S01]  /*5c40*/  @!UP0 UTMALDG.3D [UR8], [UR4], desc[UR6] ;  /* 0x00000608040085b4 */ /* 0x0003e20008011000 */
[----:B------:R1:W-:Y:S01]  /*5c50*/  @!P1 SYNCS.ARRIVE.TRANS64.RED.A0TR RZ, [UR29+0x150], R8 ;  /* 0x00015008ffff99a7 */ /* 0x0003e2000830041d */
[----:B------:R-:W-:Y:S01]  /*5c60*/  SYNCS.ARRIVE.TRANS64.RED.A1T0 RZ, [UR49], RZ ;  /* 0x000000ffffff79a7 */ /* 0x000fe20008100431 */
[----:B----4-:R-:W-:Y:S02]  /*5c70*/  R2UR UR55, R4 ;  /* 0x00000000043772ca */ /* 0x010fe400000e0000 */
[----:B-----5:R-:W-:Y:S02]  /*5c80*/  R2UR UR54, R0 ;  /* 0x00000000003672ca */ /* 0x020fe400000e0000 */
[----:B------:R-:W-:Y:S04]  /*5c90*/  SEL R0, RZ, 0x1, P0 ;  /* 0x00000001ff007807 */ /* 0x000fe80000000000 */
[----:B------:R-:W-:Y:S05]  /*5ca0*/  LOP3.LUT R9, R9, R0, RZ, 0x3c, !PT ;  /* 0x0000000009097212 */ /* 0x000fea00078e3cff */
[----:B------:R-:W-:Y:S02]  /*5cb0*/  UIADD3 UR47, UPT, UPT, UR13, UR55, URZ ;  /* 0x000000370d2f7290 */ /* 0x000fe4000fffe0ff */
[----:B------:R-:W-:Y:S01]  /*5cc0*/  UIADD3 UR46, UPT, UPT, UR14, UR54, URZ ;  /* 0x000000360e2e7290 */ /* 0x000fe2000fffe0ff */
[----:B-1----:R-:W-:Y:S11]  /*5cd0*/  BRA.U UP3, `(.L_x_109) ;  /* 0xfffffff1036c7547 */ /* 0x002ff6000b83ffff */
[----:B------:R-:W-:Y:S07]  /*5ce0*/  MOV R0, UR29 ;  /* 0x0000001d00007c02 */ /* 0x000fee0008000f00 */
.L_x_110:
[----:B-1----:R-:W-:-:S04]  /*5cf0*/  SHF.L.U32 R3, R11, 0x1f, RZ ;  /* 0x0000001f0b037819 */ /* 0x002fc800000006ff */
[----:B------:R1:W2:Y:S03]  /*5d00*/  SYNCS.PHASECHK.TRANS64.TRYWAIT P0, [R0+URZ+0x158], R3 ;  /* 0x00015803000075a7 */ /* 0x0002a600080011ff */
[----:B--2---:R-:W-:Y:S05]  /*5d10*/  @!P0 NANOSLEEP.SYNCS 0x989680 ;  /* 0x009896800000895d */ /* 0x004fea0003900000 */
[----:B------:R-:W2:Y:S02]  /*5d20*/  @!P0 SYNCS.PHASECHK.TRANS64 P0, [R0+URZ+0x158], R3 ;  /* 0x00015803000085a7 */ /* 0x000ea400080010ff */
[----:B--2---:R-:W-:Y:S05]  /*5d30*/  @P0 EXIT ;  /* 0x000000000000094d */ /* 0x004fea0003800000 */
[----:B------:R-:W-:Y:S05]  /*5d40*/  BRA `(.L_x_110) ;  /* 0xfffffffc00e87947 */ /* 0x000fea000383ffff */
.L_x_101:
[----:B------:R-:W-:-:S06]  /*5d50*/  UISETP.GE.AND UP0, UPT, UR14, 0x4, UPT ;  /* 0x000000040e00788c */ /* 0x000fcc000bf06270 */
[----:B------:R-:W-:-:S13]  /*5d60*/  PLOP3.LUT P0, PT, PT, PT, UP0, 0x80, 0x8 ;  /* 0x000000000008781c */ /* 0x000fda0003f0f008 */
[----:B------:R-:W-:Y:S05]  /*5d70*/  @!P0 EXIT ;  /* 0x000000000000894d */ /* 0x000fea0003800000 */
[----:B------:R-:W-:Y:S01]  /*5d80*/  BAR.SYNC.DEFER_BLOCKING 0x6, 0xa0 ;  /* 0x0182800000007b1d */ /* 0x000fe20000010000 */
[----:B------:R-:W-:-:S04]  /*5d90*/  SHF.L.U32 R2, R2, 0x10, RZ ;  /* 0x0000001002027819 */ /* 0x000fc800000006ff */
[----:B------:R-:W-:Y:S01]  /*5da0*/  LOP3.LUT R2, R2, 0x600000, RZ, 0xc0, !PT ;  /* 0x0060000002027812 */ /* 0x000fe200078ec0ff */
[----:B------:R-:W1:Y:S01]  /*5db0*/  LDCU.64 UR8, c[0x0][0x888] ;  /* 0x00011100ff0877ac */ /* 0x000e620008000a00 */
[----:B------:R-:W-:Y:S01]  /*5dc0*/  UMOV UR4, 0x400 ;  /* 0x0000040000047882 */ /* 0x000fe20000000000 */
[----:B------:R-:W2:Y:S01]  /*5dd0*/  LDCU.64 UR6, c[0x0][0x890] ;  /* 0x00011200ff0677ac */ /* 0x000ea20008000a00 */
[----:B------:R-:W-:Y:S01]  /*5de0*/  ULEA UR4, UR5, UR4, 0x18 ;  /* 0x0000000405047291 */ /* 0x000fe2000f8ec0ff */
[----:B------:R-:W3:Y:S02]  /*5df0*/  LDCU UR41, c[0x0][0xb0c] ;  /* 0x00016180ff2977ac */ /* 0x000ee40008000800 */
[----:B------:R-:W-:Y:S01]  /*5e00*/  UMOV UR5, URZ ;  /* 0x000000ff00057c82 */ /* 0x000fe20008000000 */
[----:B------:R-:W4:Y:S05]  /*5e10*/  LDCU UR40, c[0x0][0xb30] ;  /* 0x00016600ff2877ac */ /* 0x000f2a0008000800 */
[----:B------:R-:W5:Y:S01]  /*5e20*/  LDS R3, [UR4+0x200] ;  /* 0x00020004ff037984 */ /* 0x000f620008000800 */
[----:B-1----:R-:W-:Y:S01]  /*5e30*/  IMAD.U32 R5, RZ, RZ, UR8 ;  /* 0x00000008ff057e24 */ /* 0x002fe2000f8e00ff */
[----:B------:R-:W-:Y:S01]  /*5e40*/  UMOV UR4, URZ ;  /* 0x000000ff00047c82 */ /* 0x000fe20008000000 */
[----:B------:R-:W-:Y:S01]  /*5e50*/  IMAD.U32 R4, RZ, RZ, UR9 ;  /* 0x00000009ff047e24 */ /* 0x000fe2000f8e00ff */
[----:B------:R-:W1:Y:S01]  /*5e60*/  LDCU.64 UR8, c[0x0][0x8b0] ;  /* 0x00011600ff0877ac */ /* 0x000e620008000a00 */
[----:B------:R-:W-:Y:S01]  /*5e70*/  MOV R0, UR4 ;  /* 0x0000000400007c02 */ /* 0x000fe20008000f00 */
[----:B------:R2:W-:Y:S01]  /*5e80*/  STL [R1+0xe8], R5 ;  /* 0x0000e80501007387 */ /* 0x0005e20000100800 */
[----:B------:R-:W1:Y:S03]  /*5e90*/  LDCU.64 UR42, c[0x0][0xb28] ;  /* 0x00016500ff2a77ac */ /* 0x000e660008000a00 */
[----:B------:R3:W-:Y:S01]  /*5ea0*/  STL [R1+0xe4], R4 ;  /* 0x0000e40401007387 */ /* 0x0007e20000100800 */
[----:B------:R-:W-:Y:S01]  /*5eb0*/  UMOV UR45, URZ ;  /* 0x000000ff002d7c82 */ /* 0x000fe20008000000 */
[----:B------:R-:W-:Y:S01]  /*5ec0*/  UMOV UR17, URZ ;  /* 0x000000ff00117c82 */ /* 0x000fe20008000000 */
[----:B--2---:R-:W-:Y:S01]  /*5ed0*/  IMAD.U32 R5, RZ, RZ, UR6 ;  /* 0x00000006ff057e24 */ /* 0x004fe2000f8e00ff */
[----:B---3--:R-:W-:-:S04]  /*5ee0*/  MOV R4, UR7 ;  /* 0x0000000700047c02 */ /* 0x008fc80008000f00 */
[----:B------:R1:W-:Y:S01]  /*5ef0*/  STL [R1+0x100], R5 ;  /* 0x0001000501007387 */ /* 0x0003e20000100800 */
[----:B------:R-:W2:Y:S03]  /*5f00*/  LDCU.64 UR6, c[0x0][0x8a8] ;  /* 0x00011500ff0677ac */ /* 0x000ea60008000a00 */
[----:B------:R3:W-:Y:S01]  /*5f10*/  STL [R1+0xfc], R4 ;  /* 0x0000fc0401007387 */ /* 0x0007e20000100800 */
[----:B-----5:R-:W-:Y:S02]  /*5f20*/  IMAD.IADD R2, R3, 0x1, R2 ;  /* 0x0000000103027824 */ /* 0x020fe400078e0202 */
[----:B-1----:R-:W-:Y:S01]  /*5f30*/  IMAD.U32 R5, RZ, RZ, UR8 ;  /* 0x00000008ff057e24 */ /* 0x002fe2000f8e00ff */
[----:B---3--:R-:W-:Y:S01]  /*5f40*/  MOV R4, UR9 ;  /* 0x0000000900047c02 */ /* 0x008fe20008000f00 */
[----:B------:R-:W1:Y:S03]  /*5f50*/  LDCU.128 UR8, c[0x0][0xb10] ;  /* 0x00016200ff0877ac */ /* 0x000e660008000c00 */
[----:B------:R2:W-:Y:S04]  /*5f60*/  STL [R1+0xf8], R5 ;  /* 0x0000f80501007387 */ /* 0x0005e80000100800 */
[----:B------:R3:W-:Y:S01]  /*5f70*/  STL [R1+0xf4], R4 ;  /* 0x0000f40401007387 */ /* 0x0007e20000100800 */
[----:B-1----:R-:W-:-:S02]  /*5f80*/  MOV R3, UR8 ;  /* 0x0000000800037c02 */ /* 0x002fc40008000f00 */
[----:B------:R-:W-:Y:S01]  /*5f90*/  MOV R248, UR10 ;  /* 0x0000000a00f87c02 */ /* 0x000fe20008000f00 */
[----:B--2---:R-:W-:Y:S01]  /*5fa0*/  IMAD.U32 R5, RZ, RZ, UR6 ;  /* 0x00000006ff057e24 */ /* 0x004fe2000f8e00ff */
[----:B---3--:R-:W-:-:S04]  /*5fb0*/  MOV R4, UR7 ;  /* 0x0000000700047c02 */ /* 0x008fc80008000f00 */
[----:B------:R-:W-:Y:S04]  /*5fc0*/  STL [R1+0xf0], R5 ;  /* 0x0000f00501007387 */ /* 0x000fe80000100800 */
[----:B------:R1:W-:Y:S04]  /*5fd0*/  STL [R1+0xec], R4 ;  /* 0x0000ec0401007387 */ /* 0x0003e80000100800 */
[----:B------:R2:W-:Y:S01]  /*5fe0*/  STL [R1+0x118], R3 ;  /* 0x0001180301007387 */ /* 0x0005e20000100800 */
[----:B-1----:R-:W-:Y:S02]  /*5ff0*/  IMAD.U32 R4, RZ, RZ, UR9 ;  /* 0x00000009ff047e24 */ /* 0x002fe4000f8e00ff */
[----:B--2---:R-:W-:-:S03]  /*6000*/  IMAD.U32 R3, RZ, RZ, UR11 ;  /* 0x0000000bff037e24 */ /* 0x004fc6000f8e00ff */
[----:B------:R-:W-:Y:S04]  /*6010*/  STL [R1+0x114], R4 ;  /* 0x0001140401007387 */ /* 0x000fe80000100800 */
[----:B------:R1:W-:Y:S04]  /*6020*/  STL [R1+0x110], R3 ;  /* 0x0001100301007387 */ /* 0x0003e80000100800 */
[----:B------:R2:W-:Y:S01]  /*6030*/  STL [R1+0x12c], R0 ;  /* 0x00012c0001007387 */ /* 0x0005e20000100800 */
[----:B-1----:R-:W-:-:S05]  /*6040*/  MOV R3, UR5 ;  /* 0x0000000500037c02 */ /* 0x002fca0008000f00 */
[----:B------:R2:W-:Y:S04]  /*6050*/  STL [R1+0x128], R3 ;  /* 0x0001280301007387 */ /* 0x0005e80000100800 */
[----:B----4-:R2:W-:Y:S02]  /*6060*/  STL [R1+0x124], R0 ;  /* 0x0001240001007387 */ /* 0x0105e40000100800 */
.L_x_137:
[----:B-1----:R-:W1:Y:S01]  /*6070*/  S2UR UR20, SR_CgaCtaId ;  /* 0x00000000001479c3 */ /* 0x002e620000008800 */
[----:B--2---:R-:W2:Y:S01]  /*6080*/  LDL R0, [R1+0x128] ;  /* 0x0001280001007983 */ /* 0x004ea20000100800 */
[----:B------:R-:W-:Y:S01]  /*6090*/  UMOV UR16, 0x400 ;  /* 0x0000040000107882 */ /* 0x000fe20000000000 */
[----:B--2---:R-:W-:Y:S01]  /*60a0*/  R2UR UR5, R0 ;  /* 0x00000000000572ca */ /* 0x004fe200000e0000 */
[----:B-1----:R-:W-:Y:S04]  /*60b0*/  ULEA UR16, UR20, UR16, 0x18 ;  /* 0x0000001014107291 */ /* 0x002fe8000f8ec0ff */
[----:B------:R-:W-:Y:S08]  /*60c0*/  ULEA UR4, UR17, UR16, 0x3 ;  /* 0x0000001011047291 */ /* 0x000ff0000f8e18ff */
[----:B------:R-:W-:Y:S05]  /*60d0*/  IMAD.U32 R0, RZ, RZ, UR5 ;  /* 0x00000005ff007e24 */ /* 0x000fea000f8e00ff */
[----:B---3--:R-:W-:Y:S04]  /*60e0*/  SHF.L.U32 R3, R0, 0x1f, RZ ;  /* 0x0000001f00037819 */ /* 0x008fe800000006ff */
[----:B------:R-:W1:Y:S02]  /*60f0*/  SYNCS.PHASECHK.TRANS64.TRYWAIT P0, [UR4+0x170], R3 ;  /* 0x00017003ff0075a7 */ /* 0x000e640008001104 */
[----:B-1---5:R-:W-:Y:S05]  /*6100*/  @!P0 BRA `(.L_x_111) ;  /* 0x000000a000d88947 */ /* 0x022fea0003800000 */
.L_x_203:
[----:B------:R-:W-:Y:S02]  /*6110*/  ULEA UR5, UR17, UR16, 0x4 ;  /* 0x0000001011057291 */ /* 0x000fe4000f8e20ff */
[----:B------:R-:W-:Y:S01]  /*6120*/  UIADD3 UR4, UPT, UPT, UR4, 0x180, URZ ;  /* 0x0000018004047890 */ /* 0x000fe2000fffe0ff */
[----:B------:R-:W2:Y:S03]  /*6130*/  LDCU UR10, c[0x0][0xb24] ;  /* 0x00016480ff0a77ac */ /* 0x000ea60008000800 */
[----:B------:R-:W-:Y:S03]  /*6140*/  UPRMT UR4, URZ, 0x654, UR4 ;  /* 0x00000654ff047896 */ /* 0x000fe60008000004 */
[----:B------:R-:W3:Y:S01]  /*6150*/  LDS.128 R4, [UR5+0x1e0] ;  /* 0x0001e005ff047984 */ /* 0x000ee20008000c00 */
[----:B------:R-:W-:Y:S01]  /*6160*/  @!PT LDS RZ, [RZ] ;  /* 0x00000000fffff984 */ /* 0x000fe20000000800 */
[----:B------:R-:W-:Y:S01]  /*6170*/  @!PT LDS RZ, [RZ] ;  /* 0x00000000fffff984 */ /* 0x000fe20000000800 */
[----:B------:R-:W-:Y:S01]  /*6180*/  @!PT LDS RZ, [RZ] ;  /* 0x00000000fffff984 */ /* 0x000fe20000000800 */
[----:B------:R-:W-:Y:S01]  /*6190*/  @!PT LDS RZ, [RZ] ;  /* 0x00000000fffff984 */ /* 0x000fe20000000800 */
[----:B------:R4:W-:Y:S07]  /*61a0*/  MEMBAR.ALL.CTA ;  /* 0x0000000000007992 */ /* 0x0009ee0000008000 */
[----:B----4-:R-:W4:Y:S02]  /*61b0*/  FENCE.VIEW.ASYNC.S ;  /* 0x00000000000073c6 */ /* 0x010f240000000000 */
[----:B----4-:R-:W-:Y:S01]  /*61c0*/  SYNCS.ARRIVE.TRANS64.RED.A1T0 RZ, [UR4], RZ ;  /* 0x000000ffffff79a7 */ /* 0x010fe20008100404 */
[----:B---3--:R-:W-:Y:S11]  /*61d0*/  LOP3.LUT P0, RZ, R6, 0x1, RZ, 0xc0, !PT ;  /* 0x0000000106ff7812 */ /* 0x008ff6000780c0ff */
[----:B------:R-:W-:Y:S02]  /*61e0*/  @!UPT UIADD3 URZ, UPT, UPT, URZ, URZ, URZ ;  /* 0x000000fffffff290 */ /* 0x000fe4000fffe0ff */
[----:B------:R-:W-:Y:S01]  /*61f0*/  VOTEU.ANY UP0, P0 ;  /* 0x0000000000ff7886 */ /* 0x000fe20000000100 */
[----:B------:R-:W-:Y:S01]  /*6200*/  PLOP3.LUT P3, PT, PT, PT, UP0, 0x80, 0x8 ;  /* 0x000000000008781c */ /* 0x000fe20003f6f008 */
[----:B------:R-:W-:Y:S01]  /*6210*/  UP2UR UR5, UPR, URZ, 0x1 ;  /* 0x00000001ff057883 */ /* 0x000fe20008000000 */
[----:B------:R-:W-:Y:S02]  /*6220*/  PLOP3.LUT P1, PT, PT, PT, UP0, 0x80, 0x8 ;  /* 0x000000000008781c */ /* 0x000fe40003f2f008 */
[----:B------:R-:W-:Y:S02]  /*6230*/  PLOP3.LUT P2, PT, PT, PT, UP0, 0x80, 0x8 ;  /* 0x000000000008781c */ /* 0x000fe40003f4f008 */
[----:B------:R-:W-:Y:S01]  /*6240*/  PLOP3.LUT P0, PT, PT, PT, UP0, 0x80, 0x8 ;  /* 0x000000000008781c */ /* 0x000fe20003f0f008 */
[----:B------:R-:W-:Y:S01]  /*6250*/  IMAD.U32 R11, RZ, RZ, UR5 ;  /* 0x00000005ff0b7e24 */ /* 0x000fe2000f8e00ff */
[----:B--2---:R-:W-:Y:S04]  /*6260*/  UISETP.GE.AND UP0, UPT, UR10, 0x1, UPT ;  /* 0x000000010a00788c */ /* 0x004fe8000bf06270 */
[----:B------:R2:W-:Y:S01]  /*6270*/  STL [R1+0x130], R11 ;  /* 0x0001300b01007387 */ /* 0x0005e20000100800 */
[----:B-1----:R-:W-:Y:S02]  /*6280*/  @P3 MOV R3, R4 ;  /* 0x0000000400033202 */ /* 0x002fe40000000f00 */
[----:B------:R-:W-:Y:S02]  /*6290*/  @P1 LOP3.LUT R0, R5, 0xffff, RZ, 0xc0, !PT ;  /* 0x0000ffff05001812 */ /* 0x000fe400078ec0ff */
[----:B------:R-:W-:Y:S02]  /*62a0*/  @P2 R2UR UR39, R3 ;  /* 0x00000000032722ca */ /* 0x000fe400000e0000 */
[----:B------:R-:W-:Y:S01]  /*62b0*/  @P0 R2UR UR38, R0 ;  /* 0x00000000002602ca */ /* 0x000fe200000e0000 */
[----:B------:R-:W-:Y:S03]  /*62c0*/  @!UPT UIADD3 URZ, UPT, UPT, URZ, URZ, URZ ;  /* 0x000000fffffff290 */ /* 0x000fe6000fffe0ff */
[----:B------:R-:W-:Y:S11]  /*62d0*/  BRA.U !UP0, `(.L_x_112) ;  /* 0x0000000108e87547 */ /* 0x000ff6000b800000 */
[----:B------:R-:W1:Y:S01]  /*62e0*/  LDCU UR7, c[0x0][0x370] ;  /* 0x00006e00ff0777ac */ /* 0x000e620008000800 */
[----:B------:R-:W3:Y:S01]  /*62f0*/  LDL R10, [R1+0x110] ;  /* 0x00011000010a7983 */ /* 0x000ee20000100800 */
[----:B------:R-:W-:Y:S01]  /*6300*/  R2UR UR21, R248 ;  /* 0x00000000f81572ca */ /* 0x000fe200000e0000 */
[----:B------:R-:W4:Y:S02]  /*6310*/  LDCU UR4, c[0x0][0x374] ;  /* 0x00006e80ff0477ac */ /* 0x000f240008000800 */
[----:B------:R-:W5:Y:S01]  /*6320*/  LDL R9, [R1+0x118] ;  /* 0x0001180001097983 */ /* 0x000f620000100800 */
[----:B------:R-:W-:Y:S03]  /*6330*/  UISETP.NE.AND UP1, UPT, UR41, 0x1, UPT ;  /* 0x000000012900788c */ /* 0x000fe6000bf25270 */
[----:B------:R-:W2:Y:S01]  /*6340*/  LDL R8, [R1+0x114] ;  /* 0x0001140001087983 */ /* 0x000ea20000100800 */
[----:B------:R-:W-:Y:S05]  /*6350*/  UISETP.NE.AND UP2, UPT, UR10, 0x1, UPT ;  /* 0x000000010a00788c */ /* 0x000fea000bf45270 */
[----:B------:R-:W-:Y:S01]  /*6360*/  UISETP.NE.AND UP0, UPT, UR21, 0x1, UPT ;  /* 0x000000011500788c */ /* 0x000fe2000bf05270 */
[----:B--2---:R-:W-:Y:S02]  /*6370*/  R2UR UR11, R8 ;  /* 0x00000000080b72ca */ /* 0x004fe400000e0000 */
[----:B---3--:R-:W-:Y:S02]  /*6380*/  R2UR UR6, R10 ;  /* 0x000000000a0672ca */ /* 0x008fe400000e0000 */
[----:B-----5:R-:W-:Y:S11]  /*6390*/  R2UR UR5, R9 ;  /* 0x00000000090572ca */ /* 0x020ff600000e0000 */
[----:B----4-:R-:W-:Y:S02]  /*63a0*/  UIMAD.WIDE.U32 UR8, UR4, UR6, URZ ;  /* 0x00000006040872a5 */ /* 0x010fe4000f8e00ff */
[----:B------:R-:W-:Y:S01]  /*63b0*/  UIMAD.WIDE.U32 UR12, UR38, UR6, URZ ;  /* 0x00000006260c72a5 */ /* 0x000fe2000f8e00ff */
[----:B------:R-:W2:Y:S01]  /*63c0*/  LDCU UR6, c[0x0][0xb20] ;  /* 0x00016400ff0677ac */ /* 0x000ea20008000800 */
[----:B------:R-:W-:Y:S02]  /*63d0*/  UIMAD.WIDE.U32 UR18, UR39, UR5, URZ ;  /* 0x00000005271272a5 */ /* 0x000fe4000f8e00ff */
[----:B-1----:R-:W-:Y:S03]  /*63e0*/  UIMAD.WIDE.U32 UR14, UR7, UR5, URZ ;  /* 0x00000005070e72a5 */ /* 0x002fe6000f8e00ff */
[----:B------:R-:W-:Y:S02]  /*63f0*/  UMOV UR5, UR9 ;  /* 0x0000000900057c82 */ /* 0x000fe40008000000 */
[----:B--2---:R-:W-:Y:S03]  /*6400*/  @UP0 USHF.R.U32.HI UR4, URZ, UR6, UR5 ;  /* 0x00000006ff040299 */ /* 0x004fe60008011605 */
[----:B------:R-:W-:Y:S01]  /*6410*/  UMOV UR5, UR13 ;  /* 0x0000000d00057c82 */ /* 0x000fe20008000000 */
[----:B------:R-:W-:Y:S02]  /*6420*/  UIMAD.WIDE.U32 UR8, UR4, UR42, URZ ;  /* 0x0000002a040872a5 */ /* 0x000fe4000f8e00ff */
[----:B------:R-:W-:Y:S03]  /*6430*/  USHF.R.U32.HI UR6, URZ, UR6, UR5 ;  /* 0x00000006ff067299 */ /* 0x000fe60008011605 */
[----:B------:R-:W-:Y:S01]  /*6440*/  UMOV UR5, UR15 ;  /* 0x0000000f00057c82 */ /* 0x000fe20008000000 */
[----:B------:R-:W-:Y:S02]  /*6450*/  USEL UR6, UR38, UR6, !UP0 ;  /* 0x0000000626067287 */ /* 0x000fe4000c000000 */
[----:B------:R-:W-:Y:S01]  /*6460*/  @UP1 USHF.R.U32.HI UR7, URZ, UR11, UR5 ;  /* 0x0000000bff071299 */ /* 0x000fe20008011605 */
[----:B------:R-:W-:Y:S02]  /*6470*/  UMOV UR8, UR9 ;  /* 0x0000000900087c82 */ /* 0x000fe40008000000 */
[----:B------:R-:W-:Y:S01]  /*6480*/  UMOV UR5, UR19 ;  /* 0x0000001300057c82 */ /* 0x000fe20008000000 */
[----:B------:R-:W-:Y:S02]  /*6490*/  UIMAD.WIDE.U32 UR12, UR7, UR42, URZ ;  /* 0x0000002a070c72a5 */ /* 0x000fe4000f8e00ff */
[----:B------:R-:W-:Y:S02]  /*64a0*/  @UP2 USHF.R.U32.HI UR4, URZ, UR43, UR8 ;  /* 0x0000002bff042299 */ /* 0x000fe40008011608 */
[----:B------:R-:W-:Y:S02]  /*64b0*/  USHF.R.U32.HI UR5, URZ, UR11, UR5 ;  /* 0x0000000bff057299 */ /* 0x000fe40008011605 */
[----:B------:R-:W-:Y:S02]  /*64c0*/  UIMAD UR4, UR10, UR4, URZ ;  /* 0x000000040a0472a4 */ /* 0x000fe4000f8e02ff */
[----:B------:R-:W-:Y:S02]  /*64d0*/  USEL UR5, UR39, UR5, !UP1 ;  /* 0x0000000527057287 */ /* 0x000fe4000c800000 */
[----:B------:R-:W-:Y:S01]  /*64e0*/  UISETP.GE.AND UP0, UPT, UR6, UR4, UPT ;  /* 0x000000040600728c */ /* 0x000fe2000bf06270 */
[----:B------:R-:W-:Y:S01]  /*64f0*/  UMOV UR8, UR13 ;  /* 0x0000000d00087c82 */ /* 0x000fe20008000000 */
[----:B------:R-:W-:Y:S02]  /*6500*/  UIMAD.WIDE.U32 UR12, UR6, UR42, URZ ;  /* 0x0000002a060c72a5 */ /* 0x000fe4000f8e00ff */
[----:B------:R-:W-:Y:S04]  /*6510*/  @UP2 USHF.R.U32.HI UR7, URZ, UR43, UR8 ;  /* 0x0000002bff072299 */ /* 0x000fe80008011608 */
[----:B------:R-:W-:Y:S01]  /*6520*/  UIMAD UR8, UR10, UR7, URZ ;  /* 0x000000070a0872a4 */ /* 0x000fe2000f8e02ff */
[----:B------:R-:W-:Y:S03]  /*6530*/  UMOV UR4, UR13 ;  /* 0x0000000d00047c82 */ /* 0x000fe60008000000 */
[----:B------:R-:W-:Y:S02]  /*6540*/  UISETP.GE.OR UP0, UPT, UR5, UR8, UP0 ;  /* 0x000000080500728c */ /* 0x000fe40008706670 */
[----:B------:R-:W-:Y:S02]  /*6550*/  USHF.R.U32.HI UR4, URZ, UR43, UR4 ;  /* 0x0000002bff047299 */ /* 0x000fe40008011604 */
[----:B------:R-:W-:Y:S02]  /*6560*/  UIMAD.WIDE.U32 UR8, UR5, UR42, URZ ;  /* 0x0000002a050872a5 */ /* 0x000fe4000f8e00ff */
[----:B------:R-:W-:Y:S02]  /*6570*/  USEL UR12, UR6, UR4, !UP2 ;  /* 0x00000004060c7287 */ /* 0x000fe4000d000000 */
[----:B------:R-:W-:Y:S02]  /*6580*/  UIADD3 UR8, UPT, UPT, -UR5, URZ, URZ ;  /* 0x000000ff05087290 */ /* 0x000fe4000fffe1ff */
[----:B------:R-:W-:Y:S01]  /*6590*/  UIADD3 UR11, UPT, UPT, -UR12, URZ, URZ ;  /* 0x000000ff0c0b7290 */ /* 0x000fe2000fffe1ff */
[----:B------:R-:W-:Y:S01]  /*65a0*/  @!UP0 UMOV UR4, UR9 ;  /* 0x0000000900048c82 */ /* 0x000fe20008000000 */
[----:B------:R-:W-:Y:S02]  /*65b0*/  UIADD3 UR9, UPT, UPT, -UR6, URZ, URZ ;  /* 0x000000ff06097290 */ /* 0x000fe4000fffe1ff */
[----:B------:R-:W-:Y:S02]  /*65c0*/  @!UP0 USHF.R.U32.HI UR4, URZ, UR43, UR4 ;  /* 0x0000002bff048299 */ /* 0x000fe40008011604 */
[----:B------:R-:W-:Y:S02]  /*65d0*/  UIMAD UR11, UR10, UR11, UR6 ;  /* 0x0000000b0a0b72a4 */ /* 0x000fe4000f8e0206 */
[----:B------:R-:W-:Y:S04]  /*65e0*/  @!UP0 USEL UR4, UR5, UR4, !UP2 ;  /* 0x0000000405048287 */ /* 0x000fe8000d000000 */
[----:B------:R-:W-:Y:S02]  /*65f0*/  @!UP0 UIMAD UR11, UR7, UR11, UR4 ;  /* 0x0000000b070b82a4 */ /* 0x000fe4000f8e0204 */
[----:B------:R-:W-:Y:S02]  /*6600*/  @!UP0 UIADD3 UR12, UPT, UPT, UR12, -UR4, URZ ;  /* 0x800000040c0c8290 */ /* 0x000fe4000fffe0ff */
[----:B------:R-:W-:Y:S02]  /*6610*/  UIMAD UR7, UR41, UR8, UR39 ;  /* 0x00000008290772a4 */ /* 0x000fe4000f8e0227 */
[----:B------:R-:W-:Y:S02]  /*6620*/  @!UP0 UIMAD UR6, UR12, UR10, UR5 ;  /* 0x0000000a0c0682a4 */ /* 0x000fe4000f8e0205 */
[----:B------:R-:W-:Y:S01]  /*6630*/  UIMAD UR4, UR21, UR9, UR38 ;  /* 0x00000009150472a4 */ /* 0x000fe2000f8e0226 */
[----:B------:R-:W-:Y:S02]  /*6640*/  @!UP0 UMOV UR5, UR11 ;  /* 0x0000000b00058c82 */ /* 0x000fe40008000000 */
[----:B------:R-:W-:Y:S02]  /*6650*/  UIMAD UR39, UR5, UR41, UR7 ;  /* 0x00000029052772a4 */ /* 0x000fe4000f8e0207 */
[----:B------:R-:W-:Y:S11]  /*6660*/  UIMAD UR38, UR6, UR21, UR4 ;  /* 0x00000015062672a4 */ /* 0x000ff6000f8e0204 */
[----:B------:R-:W-:Y:S01]  /*6670*/  @!UPT UIADD3 URZ, UPT, UPT, URZ, URZ, URZ ;  /* 0x000000fffffff290 */ /* 0x000fe2000fffe0ff */
.L_x_112:
[----:B------:R-:W-:Y:S01]  /*6680*/  UISETP.NE.AND UP0, UPT, UR40, 0x1, UPT ;  /* 0x000000012800788c */ /* 0x000fe2000bf05270 */
[----:B------:R-:W3:Y:S04]  /*6690*/  LDL R0, [R1+0x100] ;  /* 0x0001000001007983 */ /* 0x000ee80000100800 */
[----:B------:R-:W4:Y:S04]  /*66a0*/  LDL R3, [R1+0xfc] ;  /* 0x0000fc0001037983 */ /* 0x000f280000100800 */
[----:B------:R1:W5:Y:S02]  /*66b0*/  LDL R10, [R1+0xe0] ;  /* 0x0000e000010a7983 */ /* 0x0003640000100800 */
[----:B------:R-:W2:Y:S01]  /*66c0*/  @!UP0 LDCU.128 UR12, c[0x0][0xb10] ;  /* 0x00016200ff0c87ac */ /* 0x000ea20008000c00 */
[----:B------:R-:W1:Y:S01]  /*66d0*/  @!UP0 LDCU UR5, c[0x0][0xb0c] ;  /* 0x00016180ff0587ac */ /* 0x000e620008000800 */
[----:B------:R-:W1:Y:S01]  /*66e0*/  @!UP0 LDCU UR10, c[0x0][0xb20] ;  /* 0x00016400ff0a87ac */ /* 0x000e620008000800 */
[----:B--2---:R-:W-:Y:S02]  /*66f0*/  UIMAD.WIDE.U32 UR8, UR39, UR12, URZ ;  /* 0x0000000c270872a5 */ /* 0x004fe4000f8e00ff */
[----:B------:R-:W-:Y:S02]  /*6700*/  UIMAD.WIDE.U32 UR6, UR38, UR15, URZ ;  /* 0x0000000f260672a5 */ /* 0x000fe4000f8e00ff */
[----:B------:R-:W-:Y:S03]  /*6710*/  @!UP0 UISETP.NE.AND UP1, UPT, UR14, 0x1, UPT ;  /* 0x000000010e00888c */ /* 0x000fe6000bf25270 */
[----:B------:R-:W-:Y:S01]  /*6720*/  @!UP0 UMOV UR4, UR9 ;  /* 0x0000000900048c82 */ /* 0x000fe20008000000 */
[----:B-1----:R-:W-:Y:S02]  /*6730*/  @!UP0 UISETP.NE.AND UP2, UPT, UR5, 0x1, UPT ;  /* 0x000000010500888c */ /* 0x002fe4000bf45270 */
[----:B------:R-:W-:Y:S01]  /*6740*/  @!UP0 USHF.R.U32.HI UR4, URZ, UR13, UR4 ;  /* 0x0000000dff048299 */ /* 0x000fe20008011604 */
[----:B------:R-:W-:Y:S02]  /*6750*/  @!UP0 UMOV UR6, UR7 ;  /* 0x0000000700068c82 */ /* 0x000fe40008000000 */
[----:B------:R-:W-:Y:S02]  /*6760*/  @!UP0 USHF.R.U32.HI UR6, URZ, UR10, UR6 ;  /* 0x0000000aff068299 */ /* 0x000fe40008011606 */
[----:B------:R-:W-:Y:S02]  /*6770*/  @!UP0 USEL UR7, UR39, UR4, !UP2 ;  /* 0x0000000427078287 */ /* 0x000fe4000d000000 */
[----:B------:R-:W-:Y:S04]  /*6780*/  @!UP0 USEL UR6, UR38, UR6, !UP1 ;  /* 0x0000000626068287 */ /* 0x000fe8000c800000 */
[----:B------:R-:W-:Y:S02]  /*6790*/  @!UP0 UIADD3 UR4, UPT, UPT, -UR7, UR6, URZ ;  /* 0x0000000607048290 */ /* 0x000fe4000fffe1ff */
[----:B------:R-:W-:Y:S02]  /*67a0*/  @!UP0 UIADD3 UR6, UPT, UPT, UR7, -UR6, URZ ;  /* 0x8000000607068290 */ /* 0x000fe4000fffe0ff */
[----:B------:R-:W-:Y:S02]  /*67b0*/  UIADD3 UR7, UPT, UPT, UR17, 0x1, URZ ;  /* 0x0000000111077890 */ /* 0x000fe4000fffe0ff */
[----:B------:R-:W-:Y:S02]  /*67c0*/  @!UP0 UIMAD UR39, UR4, UR5, UR39 ;  /* 0x00000005042782a4 */ /* 0x000fe4000f8e0227 */
[----:B------:R-:W-:Y:S01]  /*67d0*/  @!UP0 UIMAD UR38, UR6, UR14, UR38 ;  /* 0x0000000e062682a4 */ /* 0x000fe2000f8e0226 */
[----:B---3--:R-:W-:Y:S02]  /*67e0*/  R2UR UR18, R0 ;  /* 0x00000000001272ca */ /* 0x008fe400000e0000 */
[----:B----4-:R-:W-:Y:S01]  /*67f0*/  R2UR UR11, R3 ;  /* 0x00000000030b72ca */ /* 0x010fe200000e0000 */
[----:B------:R-:W-:Y:S05]  /*6800*/  IMAD.U32 R3, RZ, RZ, UR7 ;  /* 0x00000007ff037e24 */ /* 0x000fea000f8e00ff */
[----:B------:R1:W-:Y:S05]  /*6810*/  STL [R1+0x11c], R3 ;  /* 0x00011c0301007387 */ /* 0x0003ea0000100800 */
[----:B------:R-:W-:Y:S04]  /*6820*/  UISETP.NE.U32.AND UP3, UPT, UR18, URZ, UPT ;  /* 0x000000ff1200728c */ /* 0x000fe8000bf65070 */
[----:B------:R-:W-:Y:S09]  /*6830*/  UISETP.NE.AND.EX UP3, UPT, UR11, URZ, UPT, UP3 ;  /* 0x000000ff0b00728c */ /* 0x000ff2000bf65330 */
[----:B------:R-:W-:Y:S05]  /*6840*/  BRA.U !UP3, `(.L_x_113) ;  /* 0x000000010b5c7547 */ /* 0x000fea000b800000 */
[----:B------:R-:W2:Y:S01]  /*6850*/  LDCU.64 UR8, c[0x0][0x358] ;  /* 0x00006b00ff0877ac */ /* 0x000ea20008000a00 */
[----:B------:R-:W3:Y:S01]  /*6860*/  LDL R8, [R1+0xe8] ;  /* 0x0000e80001087983 */ /* 0x000ee20000100800 */
[----:B------:R-:W-:Y:S03]  /*6870*/  R2UR UR6, R0 ;  /* 0x00000000000672ca */ /* 0x000fe600000e0000 */
[----:B-1----:R-:W4:Y:S02]  /*6880*/  LDL R3, [R1+0xe4] ;  /* 0x0000e40001037983 */ /* 0x002f240000100800 */
[----:B----4-:R-:W-:Y:S01]  /*6890*/  R2UR UR4, R3 ;  /* 0x00000000030472ca */ /* 0x010fe200000e0000 */
[----:B------:R-:W-:Y:S01]  /*68a0*/  IMAD.MOV.U32 R3, RZ, RZ, 0x1 ;  /* 0x00000001ff037424 */ /* 0x000fe200078e00ff */
[----:B---3--:R-:W-:Y:S11]  /*68b0*/  R2UR UR5, R8 ;  /* 0x00000000080572ca */ /* 0x008ff600000e0000 */
[----:B------:R-:W-:Y:S02]  /*68c0*/  @!UPT UIADD3 URZ, UPT, UPT, URZ, URZ, URZ ;  /* 0x000000fffffff290 */ /* 0x000fe4000fffe0ff */
[----:B------:R-:W-:Y:S04]  /*68d0*/  UISETP.NE.U32.AND UP0, UPT, UR5, URZ, UPT ;  /* 0x000000ff0500728c */ /* 0x000fe8000bf05070 */
[----:B------:R-:W-:Y:S06]  /*68e0*/  UISETP.NE.AND.EX UP0, UPT, UR4, URZ, UPT, UP0 ;  /* 0x000000ff0400728c */ /* 0x000fec000bf05300 */
[----:B------:R-:W-:Y:S05]  /*68f0*/  PLOP3.LUT P0, PT, PT, PT, UP0, 0x80, 0x8 ;  /* 0x000000000008781c */ /* 0x000fea0003f0f008 */
[----:B------:R-:W1:Y:S01]  /*6900*/  @UP0 LDCU.64 UR4, c[0x0][0x888] ;  /* 0x00011100ff0407ac */ /* 0x000e620008000a00 */
[----:B------:R-:W-:Y:S07]  /*6910*/  @UP0 UIMAD UR6, UR36, UR6, URZ ;  /* 0x00000006240602a4 */ /* 0x000fee000f8e02ff */
[----:B-----5:R-:W-:Y:S01]  /*6920*/  @P0 PRMT R10, R3, 0x7610, R10 ;  /* 0x00007610030a0816 */ /* 0x020fe2000000000a */
[----:B-1----:R-:W-:Y:S06]  /*6930*/  @UP0 UIMAD.WIDE UR4, UR6, 0x4, UR4 ;  /* 0x00000004060408a5 */ /* 0x002fec000f8e0204 */
[----:B------:R-:W-:Y:S02]  /*6940*/  IMAD.U32 R8, RZ, RZ, UR4 ;  /* 0x00000004ff087e24 */ /* 0x000fe4000f8e00ff */
[----:B------:R-:W-:Y:S05]  /*6950*/  IMAD.U32 R9, RZ, RZ, UR5 ;  /* 0x00000005ff097e24 */ /* 0x000fea000f8e00ff */
[----:B--2---:R-:W2:Y:S02]  /*6960*/  @P0 LDG.E R0, desc[UR8][R8.64] ;  /* 0x0000000808000981 */ /* 0x004ea4000c1e1900 */
[----:B--2---:R-:W-:Y:S01]  /*6970*/  @P0 R2UR UR44, R0 ;  /* 0x00000000002c02ca */ /* 0x004fe200000e0000 */
[----:B------:R-:W-:Y:S05]  /*6980*/  IMAD.MOV.U32 R0, RZ, RZ, 0x1 ;  /* 0x00000001ff007424 */ /* 0x000fea00078e00ff */
[----:B------:R-:W-:Y:S05]  /*6990*/  @!P0 PRMT R10, R0, 0x7610, R10 ;  /* 0x00007610000a8816 */ /* 0x000fea000000000a */
[----:B------:R2:W-:Y:S03]  /*69a0*/  STL.S16 [R1+0xe0], R10 ;  /* 0x0000e00a01007387 */ /* 0x0005e60000100600 */
[----:B------:R-:W3:Y:S02]  /*69b0*/  @!UP0 LDCU UR44, c[0x0][0x880] ;  /* 0x00011000ff2c87ac */ /* 0x000ee40008000800 */
.L_x_113:
[----:B------:R-:W4:Y:S04]  /*69c0*/  LDL R0, [R1+0xf8] ;  /* 0x0000f80001007983 */ /* 0x000f280000100800 */
[----:B-1----:R-:W3:Y:S04]  /*69d0*/  LDL R3, [R1+0xf4] ;  /* 0x0000f40001037983 */ /* 0x002ee80000100800 */
[----:B------:R-:W2:Y:S01]  /*69e0*/  LDL R12, [R1+0x10c] ;  /* 0x00010c00010c7983 */ /* 0x000ea20000100800 */
[----:B----4-:R-:W-:Y:S02]  /*69f0*/  R2UR UR5, R0 ;  /* 0x00000000000572ca */ /* 0x010fe400000e0000 */
[----:B---3--:R-:W-:Y:S02]  /*6a00*/  R2UR UR4, R3 ;  /* 0x00000000030472ca */ /* 0x008fe400000e0000 */
[----:B--2---:R-:W-:Y:S09]  /*6a10*/  R2UR UR6, R12 ;  /* 0x000000000c0672ca */ /* 0x004ff200000e0000 */
[----:B------:R-:W-:Y:S04]  /*6a20*/  UISETP.NE.U32.AND UP0, UPT, UR5, URZ, UPT ;  /* 0x000000ff0500728c */ /* 0x000fe8000bf05070 */
[----:B------:R-:W-:Y:S02]  /*6a30*/  UISETP.NE.AND.EX UP0, UPT, UR4, URZ, UPT, UP0 ;  /* 0x000000ff0400728c */ /* 0x000fe4000bf05300 */
[----:B------:R-:W-:Y:S06]  /*6a40*/  UISETP.NE.AND UP1, UPT, UR6, URZ, UPT ;  /* 0x000000ff0600728c */ /* 0x000fec000bf25270 */
[----:B------:R-:W-:Y:S01]  /*6a50*/  PLOP3.LUT P2, PT, PT, PT, UP1, 0x80, 0x8 ;  /* 0x000000000008781c */ /* 0x000fe20003f4f018 */
[----:B------:R-:W-:Y:S01]  /*6a60*/  @!UPT UIADD3 URZ, UPT, UPT, URZ, URZ, URZ ;  /* 0x000000fffffff290 */ /* 0x000fe2000fffe0ff */
[----:B------:R-:W-:Y:S11]  /*6a70*/  BRA.U !UP0, `(.L_x_114) ;  /* 0x00000001084c7547 */ /* 0x000ff6000b800000 */
[----:B------:R-:W1:Y:S01]  /*6a80*/  LDCU.64 UR8, c[0x0][0x358] ;  /* 0x00006b00ff0877ac */ /* 0x000e620008000a00 */
[----:B------:R-:W2:Y:S01]  /*6a90*/  LDL R8, [R1+0xf0] ;  /* 0x0000f00001087983 */ /* 0x000ea20000100800 */
[----:B------:R-:W-:Y:S03]  /*6aa0*/  R2UR UR6, R0 ;  /* 0x00000000000672ca */ /* 0x000fe600000e0000 */
[----:B------:R-:W3:Y:S02]  /*6ab0*/  LDL R3, [R1+0xec] ;  /* 0x0000ec0001037983 */ /* 0x000ee40000100800 */
[----:B---3--:R-:W-:Y:S02]  /*6ac0*/  R2UR UR4, R3 ;  /* 0x00000000030472ca */ /* 0x008fe400000e0000 */
[----:B--2---:R-:W-:Y:S11]  /*6ad0*/  R2UR UR5, R8 ;  /* 0x00000000080572ca */ /* 0x004ff600000e0000 */
[----:B------:R-:W-:Y:S02]  /*6ae0*/  @!UPT UIADD3 URZ, UPT, UPT, URZ, URZ, URZ ;  /* 0x000000fffffff290 */ /* 0x000fe4000fffe0ff */
[----:B------:R-:W-:Y:S04]  /*6af0*/  UISETP.NE.U32.AND UP0, UPT, UR5, URZ, UPT ;  /* 0x000000ff0500728c */ /* 0x000fe8000bf05070 */
[----:B------:R-:W-:Y:S06]  /*6b00*/  UISETP.NE.AND.EX UP0, UPT, UR4, URZ, UPT, UP0 ;  /* 0x000000ff0400728c */ /* 0x000fec000bf05300 */
[----:B------:R-:W-:Y:S05]  /*6b10*/  PLOP3.LUT P0, PT, PT, PT, UP0, 0x80, 0x8 ;  /* 0x000000000008781c */ /* 0x000fea0003f0f008 */
[----:B------:R-:W2:Y:S01]  /*6b20*/  @UP0 LDCU.64 UR4, c[0x0][0x8a8] ;  /* 0x00011500ff0407ac */ /* 0x000ea20008000a00 */
[----:B------:R-:W-:Y:S04]  /*6b30*/  @UP0 UIMAD UR6, UR36, UR6, URZ ;  /* 0x00000006240602a4 */ /* 0x000fe8000f8e02ff */
[----:B--2---:R-:W-:Y:S06]  /*6b40*/  @UP0 UIMAD.WIDE UR4, UR6, 0x4, UR4 ;  /* 0x00000004060408a5 */ /* 0x004fec000f8e0204 */
[----:B------:R-:W-:Y:S02]  /*6b50*/  IMAD.U32 R8, RZ, RZ, UR4 ;  /* 0x00000004ff087e24 */ /* 0x000fe4000f8e00ff */
[----:B------:R-:W-:Y:S05]  /*6b60*/  IMAD.U32 R9, RZ, RZ, UR5 ;  /* 0x00000005ff097e24 */ /* 0x000fea000f8e00ff */
[----:B-1----:R-:W2:Y:S02]  /*6b70*/  @P0 LDG.E R0, desc[UR8][R8.64] ;  /* 0x0000000808000981 */ /* 0x002ea4000c1e1900 */
[----:B--2---:R-:W-:Y:S11]  /*6b80*/  @P0 R2UR UR37, R0 ;  /* 0x00000000002502ca */ /* 0x004ff600000e0000 */
[----:B------:R-:W-:Y:S03]  /*6b90*/  @!UPT UIADD3 URZ, UPT, UPT, URZ, URZ, URZ ;  /* 0x000000fffffff290 */ /* 0x000fe6000fffe0ff */
[----:B------:R-:W1:Y:S02]  /*6ba0*/  @!UP0 LDCU UR37, c[0x0][0x8a0] ;  /* 0x00011400ff2587ac */ /* 0x000e640008000800 */
.L_x_114:
[----:B------:R-:W2:Y:S01]  /*6bb0*/  LDL R3, [R1+0x12c] ;  /* 0x00012c0001037983 */ /* 0x000ea20000100800 */
[----:B------:R-:W-:Y:S01]  /*6bc0*/  R2UR UR5, R12 ;  /* 0x000000000c0572ca */ /* 0x000fe200000e0000 */
[----:B------:R-:W-:Y:S01]  /*6bd0*/  UPLOP3.LUT UP2, UPT, UPT, UPT, UPT, 0x40, 0x4 ;  /* 0x000000000004789c */ /* 0x000fe20003f4e870 */
[----:B------:R-:W-:Y:S01]  /*6be0*/  R2UR UR4, R11 ;  /* 0x000000000b0472ca */ /* 0x000fe200000e0000 */
[----:B------:R-:W3:Y:S01]  /*6bf0*/  LDL.LU R0, [R1+0x120] ;  /* 0x0001200001007983 */ /* 0x000ee20000300800 */
[----:B------:R-:W-:Y:S02]  /*6c00*/  @P2 FSETP.NEU.AND P1, PT, RZ, UR44, PT ;  /* 0x0000002cff002c0b */ /* 0x000fe4000bf2d000 */
[----:B------:R-:W-:Y:S02]  /*6c10*/  CS2R R18, SRZ ;  /* 0x0000000000127805 */ /* 0x000fe4000001ff00 */
[----:B-----5:R-:W-:Y:S01]  /*6c20*/  @P2 LOP3.LUT P0, RZ, R10, 0xff, RZ, 0xc0, !PT ;  /* 0x000000ff0aff2812 */ /* 0x020fe2000780c0ff */
[----:B------:R-:W4:Y:S01]  /*6c30*/  LDL R9, [R1+0x124] ;  /* 0x0001240001097983 */ /* 0x000f220000100800 */
[----:B------:R-:W-:Y:S03]  /*6c40*/  CS2R R16, SRZ ;  /* 0x0000000000107805 */ /* 0x000fe6000001ff00 */
[----:B------:R1:W-:Y:S01]  /*6c50*/  STL [R1+0x18], RZ ;  /* 0x000018ff01007387 */ /* 0x0003e20000100800 */
[----:B------:R-:W-:Y:S03]  /*6c60*/  UISETP.NE.AND UP5, UPT, UR5, URZ, UPT ;  /* 0x000000ff0500728c */ /* 0x000fe6000bfa5270 */
[----:B------:R1:W-:Y:S01]  /*6c70*/  STL [R1+0x1c], RZ ;  /* 0x00001cff01007387 */ /* 0x0003e20000100800 */
[----:B------:R-:W-:Y:S03]  /*6c80*/  UISETP.NE.AND UP4, UPT, UR4, URZ, UPT ;  /* 0x000000ff0400728c */ /* 0x000fe6000bf85270 */
[----:B------:R1:W-:Y:S04]  /*6c90*/  STL [R1+0x10], RZ ;  /* 0x000010ff01007387 */ /* 0x0003e80000100800 */
[----:B------:R1:W-:Y:S01]  /*6ca0*/  STL [R1+0x14], RZ ;  /* 0x000014ff01007387 */ /* 0x0003e20000100800 */
[----:B------:R-:W4:Y:S01]  /*6cb0*/  @UP5 LDCU.64 UR4, c[0x0][0x888] ;  /* 0x00011100ff0457ac */ /* 0x000f220008000a00 */
[----:B------:R-:W-:Y:S01]  /*6cc0*/  @UP5 UPLOP3.LUT UP2, UPT, UPT, UPT, UP3, 0x80, 0x8 ;  /* 0x000000000008589c */ /* 0x000fe20003f4f030 */
[----:B----4-:R-:W-:Y:S01]  /*6cd0*/  R2UR UR8, R9 ;  /* 0x00000000090872ca */ /* 0x010fe200000e0000 */
[----:B------:R-:W-:Y:S01]  /*6ce0*/  @UP5 UISETP.NE.U32.AND UP0, UPT, UR4, URZ, UPT ;  /* 0x000000ff0400528c */ /* 0x000fe2000bf05070 */
[----:B--2---:R-:W-:Y:S02]  /*6cf0*/  R2UR UR7, R3 ;  /* 0x00000000030772ca */ /* 0x004fe400000e0000 */
[----:B---3--:R-:W-:Y:S01]  /*6d00*/  R2UR UR6, R0 ;  /* 0x00000000000672ca */ /* 0x008fe200000e0000 */
[----:B------:R-:W-:Y:S03]  /*6d10*/  @UP5 UISETP.NE.AND.EX UP1, UPT, UR5, URZ, UPT, UP0 ;  /* 0x000000ff0500528c */ /* 0x000fe6000bf25300 */
[----:B------:R-:W-:Y:S01]  /*6d20*/  @P2 VOTEU.ANY UP0, P1 ;  /* 0x0000000000ff2886 */ /* 0x000fe20000800100 */
[----:B------:R-:W-:Y:S01]  /*6d30*/  @UP5 USEL UR5, URZ, 0xffffffff, UP1 ;  /* 0xffffffffff055887 */ /* 0x000fe20008800000 */
[----:B------:R-:W-:Y:S01]  /*6d40*/  PLOP3.LUT P1, PT, PT, PT, UP4, 0x80, 0x8 ;  /* 0x000000000008781c */ /* 0x000fe20003f2f048 */
[----:B------:R-:W-:Y:S02]  /*6d50*/  @UP5 USEL UR4, URZ, 0xffffffff, UP0 ;  /* 0xffffffffff045887 */ /* 0x000fe40008000000 */
[----:B------:R-:W-:Y:S01]  /*6d60*/  @P2 VOTEU.ANY UP0, P0 ;  /* 0x0000000000ff2886 */ /* 0x000fe20000000100 */
[----:B------:R-:W-:Y:S01]  /*6d70*/  PLOP3.LUT P0, PT, PT, PT, UP4, 0x80, 0x8 ;  /* 0x000000000008781c */ /* 0x000fe20003f0f048 */
[----:B------:R-:W-:Y:S01]  /*6d80*/  @UP2 USEL UR4, UR5, UR4, !UP0 ;  /* 0x0000000405042287 */ /* 0x000fe2000c000000 */
[----:B------:R-:W-:Y:S01]  /*6d90*/  IMAD.U32 R3, RZ, RZ, UR8 ;  /* 0x00000008ff037e24 */ /* 0x000fe2000f8e00ff */
[----:B------:R-:W-:Y:S02]  /*6da0*/  ULEA UR5, UR45, UR16, 0x3 ;  /* 0x000000102d057291 */ /* 0x000fe4000f8e18ff */
[----:B------:R-:W-:Y:S04]  /*6db0*/  @UP5 ULOP3.LUT UR4, UR4, 0x1, URZ, 0xc0, !UPT ;  /* 0x0000000104045892 */ /* 0x000fe8000f8ec0ff */
[----:B------:R-:W-:Y:S01]  /*6dc0*/  UISETP.NE.U32.OR UP0, UPT, UR4, 0x1, !UP5 ;  /* 0x000000010400788c */ /* 0x000fe2000ef05470 */
[----:B------:R-:W-:Y:S02]  /*6dd0*/  @P1 SHF.R.U32.HI R4, RZ, 0x10, R5 ;  /* 0x00000010ff041819 */ /* 0x000fe40000011605 */
[----:B------:R-:W-:Y:S02]  /*6de0*/  PLOP3.LUT P1, PT, PT, PT, PT, 0x8, 0x80 ;  /* 0x000000000080781c */ /* 0x000fe40003f2e170 */
[----:B------:R-:W-:Y:S02]  /*6df0*/  @P0 R2UR UR6, R4 ;  /* 0x00000000040602ca */ /* 0x000fe400000e0000 */
[----:B------:R-:W-:Y:S11]  /*6e00*/  PLOP3.LUT P2, PT, PT, PT, UP0, 0x80, 0x8 ;  /* 0x000000000008781c */ /* 0x000ff60003f4f008 */
[----:B------:R-:W-:Y:S02]  /*6e10*/  @!UPT UIADD3 URZ, UPT, UPT, URZ, URZ, URZ ;  /* 0x000000fffffff290 */ /* 0x000fe4000fffe0ff */
[----:B------:R-:W-:Y:S01]  /*6e20*/  @P2 SHF.L.U32 R8, R3, 0x1f, RZ ;  /* 0x0000001f03082819 */ /* 0x000fe200000006ff */
[----:B------:R-:W-:Y:S03]  /*6e30*/  IMAD.U32 R3, RZ, RZ, UR7 ;  /* 0x00000007ff037e24 */ /* 0x000fe6000f8e00ff */
[----:B------:R-:W2:Y:S02]  /*6e40*/  @P2 SYNCS.PHASECHK.TRANS64.TRYWAIT P4, [UR16+0x150], R8 ;  /* 0x00015008ff0025a7 */ /* 0x000ea40008081110 */
[----:B------:R-:W-:Y:S01]  /*6e50*/  SHF.L.U32 R0, R3, 0x1f, RZ ;  /* 0x0000001f03007819 */ /* 0x000fe200000006ff */
[----:B------:R-:W-:Y:S05]  /*6e60*/  IMAD.U32 R3, RZ, RZ, UR6 ;  /* 0x00000006ff037e24 */ /* 0x000fea000f8e00ff */
[----:B------:R3:W-:Y:S04]  /*6e70*/  STL [R1+0x120], R3 ;  /* 0x0001200301007387 */ /* 0x0007e80000100800 */
[----:B------:R3:W-:Y:S04]  /*6e80*/  STL [R1+0x8], RZ ;  /* 0x000008ff01007387 */ /* 0x0007e80000100800 */
[----:B------:R3:W-:Y:S01]  /*6e90*/  STL [R1+0xc], RZ ;  /* 0x00000cff01007387 */ /* 0x0007e20000100800 */
[----:B------:R3:W4:Y:S03]  /*6ea0*/  SYNCS.PHASECHK.TRANS64.TRYWAIT P3, [UR5+0x190], R0 ;  /* 0x00019000ff0075a7 */ /* 0x0007260008061105 */
[----:B------:R3:W-:Y:S04]  /*6eb0*/  STL [R1], RZ ;  /* 0x000000ff01007387 */ /* 0x0007e80000100800 */
[----:B------:R3:W-:Y:S04]  /*6ec0*/  STL [R1+0x4], RZ ;  /* 0x000004ff01007387 */ /* 0x0007e80000100800 */
        /* <DEDUP_REMOVED lines=15> */
[----:B------:R3:W-:Y:S01]  /*6fc0*/  STL [R1+0x54], RZ ;  /* 0x000054ff01007387 */ /* 0x0007e20000100800 */
[----:B--2---:R-:W-:Y:S03]  /*6fd0*/  @P2 PLOP3.LUT P1, PT, P4, PT, PT, 0x8, 0x80 ;  /* 0x000000000080281c */ /* 0x004fe6000272e170 */
        /* <DEDUP_REMOVED lines=32> */
[----:B-1--4-:R-:W-:Y:S05]  /*71e0*/  BRA.U !UP0, `(.L_x_115) ;  /* 0x0000000508cc7547 */ /* 0x012fea000b800000 */
[----:B------:R-:W-:Y:S02]  /*71f0*/  FSETP.NEU.AND P2, PT, RZ, UR44, PT ;  /* 0x0000002cff007c0b */ /* 0x000fe4000bf4d000 */
[----:B------:R-:W-:Y:S01]  /*7200*/  LOP3.LUT P0, RZ, R10, 0xff, RZ, 0xc0, !PT ;  /* 0x000000ff0aff7812 */ /* 0x000fe2000780c0ff */
[----:B------:R-:W-:Y:S01]  /*7210*/  @!UPT UIADD3 URZ, UPT, UPT, URZ, URZ, URZ ;  /* 0x000000fffffff290 */ /* 0x000fe2000fffe0ff */
[----:B------:R-:W-:Y:S11]  /*7220*/  @!P1 BRA `(.L_x_116) ;  /* 0x0000000000189947 */ /* 0x000ff60003800000 */
[----:B------:R-:W-:Y:S11]  /*7230*/  R2UR UR4, R9 ;  /* 0x00000000090472ca */ /* 0x000ff600000e0000 */
[----:B------:R-:W-:Y:S02]  /*7240*/  @!UPT UIADD3 URZ, UPT, UPT, URZ, URZ, URZ ;  /* 0x000000fffffff290 */ /* 0x000fe4000fffe0ff */
[----:B---3--:R-:W-:Y:S05]  /*7250*/  IMAD.U32 R3, RZ, RZ, UR4 ;  /* 0x00000004ff037e24 */ /* 0x008fea000f8e00ff */
[----:B------:R-:W-:Y:S04]  /*7260*/  SHF.L.U32 R4, R3, 0x1f, RZ ;  /* 0x0000001f03047819 */ /* 0x000fe800000006ff */
[----:B------:R-:W1:Y:S02]  /*7270*/  SYNCS.PHASECHK.TRANS64.TRYWAIT P1, [UR16+0x150], R4 ;  /* 0x00015004ff0075a7 */ /* 0x000e640008021110 */
[----:B-1----:R-:W-:Y:S05]  /*7280*/  @!P1 BRA `(.L_x_117) ;  /* 0x0000009000909947 */ /* 0x002fea0003800000 */
.L_x_116:
[----:B------:R-:W2:Y:S01]  /*7290*/  LDL R7, [R1+0xe8] ;  /* 0x0000e80001077983 */ /* 0x000ea20000100800 */
[----:B------:R-:W-:Y:S02]  /*72a0*/  CS2R R66, SRZ ;  /* 0x0000000000427805 */ /* 0x000fe4000001ff00 */
[----:B------:R-:W-:Y:S02]  /*72b0*/  CS2R R64, SRZ ;  /* 0x0000000000407805 */ /* 0x000fe4000001ff00 */
[----:B------:R-:W-:Y:S01]  /*72c0*/  CS2R R62, SRZ ;  /* 0x00000000003e7805 */ /* 0x000fe2000001ff00 */
[----:B------:R-:W4:Y:S01]  /*72d0*/  LDL R6, [R1+0xe4] ;  /* 0x0000e40001067983 */ /* 0x000f220000100800 */
[----:B------:R-:W-:Y:S02]  /*72e0*/  CS2R R60, SRZ ;  /* 0x00000000003c7805 */ /* 0x000fe4000001ff00 */
[----:B------:R-:W-:Y:S02]  /*72f0*/  CS2R R58, SRZ ;  /* 0x00000000003a7805 */ /* 0x000fe4000001ff00 */
[----:B------:R-:W-:Y:S01]  /*7300*/  CS2R R56, SRZ ;  /* 0x0000000000387805 */ /* 0x000fe2000001ff00 */
[----:B------:R-:W5:Y:S01]  /*7310*/  LDL.LU R5, [R1+0x124] ;  /* 0x0001240001057983 */ /* 0x000f620000300800 */
[----:B------:R-:W-:Y:S01]  /*7320*/  VOTEU.ANY UP1, P2 ;  /* 0x0000000000ff7886 */ /* 0x000fe20001020100 */
[----:B------:R-:W-:Y:S02]  /*7330*/  CS2R R54, SRZ ;  /* 0x0000000000367805 */ /* 0x000fe4000001ff00 */
        /* <DEDUP_REMOVED lines=23> */
[----:B-----5:R-:W-:Y:S02]  /*74b0*/  R2UR UR7, R5 ;  /* 0x00000000050772ca */ /* 0x020fe400000e0000 */
[----:B--2---:R-:W-:Y:S02]  /*74c0*/  R2UR UR6, R7 ;  /* 0x00000000070672ca */ /* 0x004fe400000e0000 */
[----:B----4-:R-:W-:Y:S09]  /*74d0*/  R2UR UR4, R6 ;  /* 0x00000000060472ca */ /* 0x010ff200000e0000 */
[----:B------:R-:W-:Y:S02]  /*74e0*/  ULOP3.LUT UR7, UR7, 0x1, URZ, 0x3c, !UPT ;  /* 0x0000000107077892 */ /* 0x000fe4000f8e3cff */
[----:B------:R-:W-:Y:S04]  /*74f0*/  UISETP.NE.U32.AND UP0, UPT, UR6, URZ, UPT ;  /* 0x000000ff0600728c */ /* 0x000fe8000bf05070 */
[----:B------:R-:W-:Y:S02]  /*7500*/  UISETP.NE.AND.EX UP0, UPT, UR4, URZ, UPT, UP0 ;  /* 0x000000ff0400728c */ /* 0x000fe4000bf05300 */
[----:B------:R-:W-:Y:S02]  /*7510*/  USEL UR4, URZ, 0xffffffff, UP1 ;  /* 0xffffffffff047887 */ /* 0x000fe40008800000 */
[----:B------:R-:W-:Y:S03]  /*7520*/  USEL UR6, URZ, 0xffffffff, UP0 ;  /* 0xffffffffff067887 */ /* 0x000fe60008000000 */
[----:B------:R-:W-:Y:S01]  /*7530*/  VOTEU.ANY UP0, P0 ;  /* 0x0000000000ff7886 */ /* 0x000fe20000000100 */
[----:B------:R-:W-:Y:S04]  /*7540*/  @UP3 USEL UR4, UR6, UR4, !UP0 ;  /* 0x0000000406043287 */ /* 0x000fe8000c000000 */
[----:B------:R-:W-:Y:S04]  /*7550*/  ULOP3.LUT UR4, UR4, 0x1, URZ, 0xc0, !UPT ;  /* 0x0000000104047892 */ /* 0x000fe8000f8ec0ff */
[----:B------:R-:W-:Y:S02]  /*7560*/  UISETP.NE.U32.AND UP0, UPT, UR4, 0x1, UPT ;  /* 0x000000010400788c */ /* 0x000fe4000bf05070 */
[----:B------:R-:W-:Y:S04]  /*7570*/  UIADD3 UR4, UPT, UPT, UR16, 0x158, URZ ;  /* 0x0000015810047890 */ /* 0x000fe8000fffe0ff */
[----:B------:R-:W-:Y:S01]  /*7580*/  PLOP3.LUT P0, PT, PT, PT, UP0, 0x80, 0x8 ;  /* 0x000000000008781c */ /* 0x000fe20003f0f008 */
[----:B------:R-:W-:Y:S11]  /*7590*/  UPRMT UR4, UR20, 0x654, UR4 ;  /* 0x0000065414047896 */ /* 0x000ff60008000004 */
[----:B------:R-:W-:Y:S01]  /*75a0*/  @!UPT UIADD3 URZ, UPT, UPT, URZ, URZ, URZ ;  /* 0x000000fffffff290 */ /* 0x000fe2000fffe0ff */
[----:B-1----:R-:W1:Y:S02]  /*75b0*/  @P0 S2R R4, SR_TID.X ;  /* 0x0000000000040919 */ /* 0x002e640000002100 */
[----:B-1----:R-:W-:Y:S05]  /*75c0*/  @P0 IMAD.SHL.U32 R4, R4, 0x10, RZ ;  /* 0x0000001004040824 */ /* 0x002fea00078e00ff */
[----:B---3--:R-:W-:Y:S05]  /*75d0*/  @P0 LOP3.LUT R3, R4, 0x7f0, RZ, 0xc0, !PT ;  /* 0x000007f004030812 */ /* 0x008fea00078ec0ff */
[----:B------:R-:W1:Y:S04]  /*75e0*/  @P0 LDS.128 R64, [R3+UR16+0xa80] ;  /* 0x000a801003400984 */ /* 0x000e680008000c00 */
[----:B------:R-:W2:Y:S04]  /*75f0*/  @P0 LDS.128 R60, [R3+UR16+0x1280] ;  /* 0x00128010033c0984 */ /* 0x000ea80008000c00 */
[----:B------:R-:W3:Y:S04]  /*7600*/  @P0 LDS.128 R56, [R3+UR16+0x1a80] ;  /* 0x001a801003380984 */ /* 0x000ee80008000c00 */
[----:B------:R-:W4:Y:S04]  /*7610*/  @P0 LDS.128 R52, [R3+UR16+0x2280] ;  /* 0x0022801003340984 */ /* 0x000f280008000c00 */
[----:B------:R-:W5:Y:S04]  /*7620*/  @P0 LDS.128 R48, [R3+UR16+0x2a80] ;  /* 0x002a801003300984 */ /* 0x000f680008000c00 */
        /* <DEDUP_REMOVED lines=9> */
[----:B-1----:R-:W-:Y:S04]  /*76c0*/  STL.64 [R1+0xd0], R64 ;  /* 0x0000d04001007387 */ /* 0x002fe80000100a00 */
[----:B------:R1:W5:Y:S04]  /*76d0*/  @P0 LDS.128 R16, [R3+UR16+0x280] ;  /* 0x0002801003100984 */ /* 0x0003680008000c00 */
[----:B------:R5:W-:Y:S04]  /*76e0*/  STL.64 [R1+0xd8], R66 ;  /* 0x0000d84201007387 */ /* 0x000be80000100a00 */
[----:B--2---:R2:W-:Y:S04]  /*76f0*/  STL.64 [R1+0xc0], R60 ;  /* 0x0000c03c01007387 */ /* 0x0045e80000100a00 */
[----:B------:R2:W-:Y:S04]  /*7700*/  STL.64 [R1+0xc8], R62 ;  /* 0x0000c83e01007387 */ /* 0x0005e80000100a00 */
[----:B---3--:R2:W-:Y:S04]  /*7710*/  STL.64 [R1+0xb0], R56 ;  /* 0x0000b03801007387 */ /* 0x0085e80000100a00 */
[----:B------:R2:W-:Y:S01]  /*7720*/  STL.64 [R1+0xb8], R58 ;  /* 0x0000b83a01007387 */ /* 0x0005e20000100a00 */
[----:B-1----:R-:W-:Y:S03]  /*7730*/  IMAD.U32 R3, RZ, RZ, UR7 ;  /* 0x00000007ff037e24 */ /* 0x002fe6000f8e00ff */
[----:B----4-:R2:W-:Y:S04]  /*7740*/  STL.64 [R1+0xa0], R52 ;  /* 0x0000a03401007387 */ /* 0x0105e80000100a00 */
[----:B------:R2:W-:Y:S04]  /*7750*/  STL.64 [R1+0xa8], R54 ;  /* 0x0000a83601007387 */ /* 0x0005e80000100a00 */
[----:B-----5:R2:W-:Y:S04]  /*7760*/  STL.64 [R1+0x90], R48 ;  /* 0x0000903001007387 */ /* 0x0205e80000100a00 */
[----:B------:R2:W-:Y:S04]  /*7770*/  STL.64 [R1+0x98], R50 ;  /* 0x0000983201007387 */ /* 0x0005e80000100a00 */
        /* <DEDUP_REMOVED lines=12> */
[----:B------:R2:W-:Y:S01]  /*7840*/  STL.64 [R1+0x20], R20 ;  /* 0x0000201401007387 */ /* 0x0005e20000100a00 */
[----:B------:R-:W-:Y:S01]  /*7850*/  @!PT LDS RZ, [RZ] ;  /* 0x00000000fffff984 */ /* 0x000fe20000000800 */
[----:B------:R-:W-:Y:S01]  /*7860*/  @!PT LDS RZ, [RZ] ;  /* 0x00000000fffff984 */ /* 0x000fe20000000800 */
[----:B------:R-:W-:Y:S01]  /*7870*/  @!PT LDS RZ, [RZ] ;  /* 0x00000000fffff984 */ /* 0x000fe20000000800 */
[----:B------:R-:W-:Y:S01]  /*7880*/  @!PT LDS RZ, [RZ] ;  /* 0x00000000fffff984 */ /* 0x000fe20000000800 */
[----:B------:R1:W-:Y:S06]  /*7890*/  MEMBAR.ALL.CTA ;  /* 0x0000000000007992 */ /* 0x0003ec0000008000 */
[----:B-1----:R-:W1:Y:S04]  /*78a0*/  FENCE.VIEW.ASYNC.S ;  /* 0x00000000000073c6 */ /* 0x002e680000000000 */
[----:B------:R2:W-:Y:S04]  /*78b0*/  STL.64 [R1+0x28], R22 ;  /* 0x0000281601007387 */ /* 0x0005e80000100a00 */
[----:B------:R2:W-:Y:S04]  /*78c0*/  STL.64 [R1], R12 ;  /* 0x0000000c01007387 */ /* 0x0005e80000100a00 */
[----:B------:R2:W-:Y:S04]  /*78d0*/  STL.64 [R1+0x8], R14 ;  /* 0x0000080e01007387 */ /* 0x0005e80000100a00 */
[----:B------:R2:W-:Y:S04]  /*78e0*/  STL.64 [R1+0x10], R8 ;  /* 0x0000100801007387 */ /* 0x0005e80000100a00 */
[----:B------:R2:W-:Y:S01]  /*78f0*/  STL.64 [R1+0x18], R10 ;  /* 0x0000180a01007387 */ /* 0x0005e20000100a00 */
[----:B-1----:R-:W-:Y:S03]  /*7900*/  SYNCS.ARRIVE.TRANS64.RED.A1T0 RZ, [UR4], RZ ;  /* 0x000000ffffff79a7 */ /* 0x002fe60008100404 */
[----:B------:R2:W-:Y:S02]  /*7910*/  STL [R1+0x124], R3 ;  /* 0x0001240301007387 */ /* 0x0005e40000100800 */
.L_x_115:
[----:B--2---:R-:W1:Y:S01]  /*7920*/  S2R R22, SR_TID.X ;  /* 0x0000000000167919 */ /* 0x004e620000002100 */
[----:B---3--:R-:W-:Y:S04]  /*7930*/  IMAD.U32 R3, RZ, RZ, UR45 ;  /* 0x0000002dff037e24 */ /* 0x008fe8000f8e00ff */
[----:B------:R-:W-:Y:S05]  /*7940*/  IMAD R249, R3, 0xf0, R2 ;  /* 0x000000f003f97824 */ /* 0x000fea00078e0202 */
[----:B------:R-:W-:Y:S02]  /*7950*/  SHF.R.U32.HI R5, RZ, 0x15, R249 ;  /* 0x00000015ff057819 */ /* 0x000fe400000116f9 */
[----:B-1----:R-:W-:Y:S04]  /*7960*/  SHF.R.U32.HI R22, RZ, 0x5, R22 ;  /* 0x00000005ff167819 */ /* 0x002fe80000011616 */
[----:B------:R-:W-:Y:S01]  /*7970*/  LOP3.LUT P0, RZ, R5, 0x3, R22, 0x48, !PT ;  /* 0x0000000305ff7812 */ /* 0x000fe20007804816 */
[----:B------:R-:W-:Y:S01]  /*7980*/  @!UPT UIADD3 URZ, UPT, UPT, URZ, URZ, URZ ;  /* 0x000000fffffff290 */ /* 0x000fe2000fffe0ff */
[----:B------:R-:W-:Y:S11]  /*7990*/  @P3 BRA `(.L_x_118) ;  /* 0x0000000000083947 */ /* 0x000ff60003800000 */
[----:B------:R-:W1:Y:S02]  /*79a0*/  SYNCS.PHASECHK.TRANS64.TRYWAIT P1, [UR5+0x190], R0 ;  /* 0x00019000ff0075a7 */ /* 0x000e640008021105 */
[----:B-1----:R-:W-:Y:S05]  /*79b0*/  @!P1 BRA `(.L_x_119) ;  /* 0x0000008800dc9947 */ /* 0x002fea0003800000 */
.L_x_118:
[----:B------:R-:W-:Y:S05]  /*79c0*/  @!P0 BRA `(.L_x_120) ;  /* 0x0000000000408947 */ /* 0x000fea0003800000 */
[----:B------:R-:W2:Y:S01]  /*79d0*/  LDCU.64 UR8, c[0x4][0x68] ;  /* 0x01000d00ff0877ac */ /* 0x000ea20008000a00 */
[----:B------:R-:W-:Y:S01]  /*79e0*/  MOV R15, 0x0 ;  /* 0x00000000000f7802 */ /* 0x000fe20000000f00 */
[----:B------:R-:W-:Y:S02]  /*79f0*/  HFMA2 R12, -RZ, RZ, 0, 5.9604644775390625e-08 ;  /* 0x00000001ff0c7431 */ /* 0x000fe400000001ff */
[----:B------:R-:W-:Y:S02]  /*7a00*/  IMAD.MOV.U32 R8, RZ, RZ, 0x192 ;  /* 0x00000192ff087424 */ /* 0x000fe400078e00ff */
[----:B------:R-:W-:Y:S01]  /*7a10*/  IMAD.MOV.U32 R13, RZ, RZ, RZ ;  /* 0x000000ffff0d7224 */ /* 0x000fe200078e00ff */
[----:B------:R-:W3:Y:S01]  /*7a20*/  LDCU.64 UR6, c[0x4][0x70] ;  /* 0x01000e00ff0677ac */ /* 0x000ee20008000a00 */
[----:B------:R-:W4:Y:S01]  /*7a30*/  LDC.64 R14, c[0x4][R15] ;  /* 0x010000000f0e7b82 */ /* 0x000f220000000a00 */
[----:B------:R-:W5:Y:S01]  /*7a40*/  LDCU.64 UR4, c[0x4][0x8] ;  /* 0x01000100ff0477ac */ /* 0x000f620008000a00 */
[----:B--2---:R-:W-:Y:S01]  /*7a50*/  MOV R5, UR9 ;  /* 0x0000000900057c02 */ /* 0x004fe20008000f00 */
[----:B------:R-:W-:Y:S01]  /*7a60*/  IMAD.U32 R4, RZ, RZ, UR8 ;  /* 0x00000008ff047e24 */ /* 0x000fe2000f8e00ff */
[----:B---3--:R-:W-:Y:S01]  /*7a70*/  MOV R7, UR7 ;  /* 0x0000000700077c02 */ /* 0x008fe20008000f00 */
[----:B------:R-:W-:Y:S01]  /*7a80*/  IMAD.U32 R6, RZ, RZ, UR6 ;  /* 0x00000006ff067e24 */ /* 0x000fe2000f8e00ff */
[----:B-----5:R-:W-:Y:S01]  /*7a90*/  MOV R11, UR5 ;  /* 0x00000005000b7c02 */ /* 0x020fe20008000f00 */
[----:B------:R-:W-:Y:S02]  /*7aa0*/  IMAD.U32 R10, RZ, RZ, UR4 ;  /* 0x00000004ff0a7e24 */ /* 0x000fe4000f8e00ff */
[----:B------:R-:W-:Y:S07]  /*7ab0*/  LEPC R20, `(.L_x_120) ;  /* 0x000000001014794e */ /* 0x000fee0000000000 */
[----:B-1--4-:R-:W-:Y:S05]  /*7ac0*/  CALL.ABS.NOINC R14 ;  /* 0x000000000e007343 */ /* 0x012fea0003c00000 */
.L_x_120:
[----:B------:R-:W-:Y:S05]  /*7ad0*/  WARPSYNC.ALL ;  /* 0x0000000000007948 */ /* 0x000fea0003800000 */
[C---:B------:R-:W-:Y:S01]  /*7ae0*/  R2UR UR4, R249.reuse ;  /* 0x00000000f90472ca */ /* 0x040fe200000e0000 */
[----:B-1----:R-:W-:Y:S05]  /*7af0*/  VIADD R3, R249, 0x10 ;  /* 0x00000010f9037836 */ /* 0x002fea0000000000 */
[----:B------:R-:W-:Y:S04]  /*7b00*/  SHF.R.U32.HI R3, RZ, 0x15, R3 ;  /* 0x00000015ff037819 */ /* 0x000fe80000011603 */
[----:B------:R-:W-:Y:S03]  /*7b10*/  LOP3.LUT P0, RZ, R3, 0x3, R22, 0x48, !PT ;  /* 0x0000000303ff7812 */ /* 0x000fe60007804816 */
[----:B------:R-:W1:Y:S10]  /*7b20*/  LDTM.x16 R232, tmem[UR4] ;  /* 0x0000000400e879ee */ /* 0x000e740008240000 */
[----:B-1----:R-:W-:Y:S05]  /*7b30*/  @!P0 BRA `(.L_x_121) ;  /* 0x0000000000408947 */ /* 0x002fea0003800000 */
[----:B------:R-:W1:Y:S01]  /*7b40*/  LDCU.64 UR8, c[0x4][0x68] ;  /* 0x01000d00ff0877ac */ /* 0x000e620008000a00 */
[----:B------:R-:W-:Y:S01]  /*7b50*/  MOV R15, 0x0 ;  /* 0x00000000000f7802 */ /* 0x000fe20000000f00 */
[----:B------:R-:W-:Y:S02]  /*7b60*/  HFMA2 R12, -RZ, RZ, 0, 5.9604644775390625e-08 ;  /* 0x00000001ff0c7431 */ /* 0x000fe400000001ff */
[----:B------:R-:W-:Y:S02]  /*7b70*/  IMAD.MOV.U32 R8, RZ, RZ, 0x192 ;  /* 0x00000192ff087424 */ /* 0x000fe400078e00ff */
[----:B------:R-:W-:Y:S01]  /*7b80*/  IMAD.MOV.U32 R13, RZ, RZ, RZ ;  /* 0x000000ffff0d7224 */ /* 0x000fe200078e00ff */
[----:B------:R-:W2:Y:S01]  /*7b90*/  LDCU.64 UR6, c[0x4][0x70] ;  /* 0x01000e00ff0677ac */ /* 0x000ea20008000a00 */
[----:B------:R-:W3:Y:S01]  /*7ba0*/  LDC.64 R14, c[0x4][R15] ;  /* 0x010000000f0e7b82 */ /* 0x000ee20000000a00 */
[----:B------:R-:W4:Y:S01]  /*7bb0*/  LDCU.64 UR4, c[0x4][0x8] ;  /* 0x01000100ff0477ac */ /* 0x000f220008000a00 */
[----:B-1----:R-:W-:Y:S01]  /*7bc0*/  MOV R5, UR9 ;  /* 0x0000000900057c02 */ /* 0x002fe20008000f00 */
[----:B------:R-:W-:Y:S01]  /*7bd0*/  IMAD.U32 R4, RZ, RZ, UR8 ;  /* 0x00000008ff047e24 */ /* 0x000fe2000f8e00ff */
[----:B--2---:R-:W-:Y:S01]  /*7be0*/  MOV R7, UR7 ;  /* 0x0000000700077c02 */ /* 0x004fe20008000f00 */
[----:B------:R-:W-:Y:S01]  /*7bf0*/  IMAD.U32 R6, RZ, RZ, UR6 ;  /* 0x00000006ff067e24 */ /* 0x000fe2000f8e00ff */
[----:B----4-:R-:W-:Y:S01]  /*7c00*/  MOV R11, UR5 ;  /* 0x00000005000b7c02 */ /* 0x010fe20008000f00 */
[----:B------:R-:W-:Y:S02]  /*7c10*/  IMAD.U32 R10, RZ, RZ, UR4 ;  /* 0x00000004ff0a7e24 */ /* 0x000fe4000f8e00ff */
[----:B------:R-:W-:Y:S07]  /*7c20*/  LEPC R20, `(.L_x_121) ;  /* 0x000000001014794e */ /* 0x000fee0000000000 */
[----:B---3--:R-:W-:Y:S05]  /*7c30*/  CALL.ABS.NOINC R14 ;  /* 0x000000000e007343 */ /* 0x008fea0003c00000 */
.L_x_121:
[----:B------:R-:W-:Y:S05]  /*7c40*/  WARPSYNC.ALL ;  /* 0x0000000000007948 */ /* 0x000fea0003800000 */
[C---:B------:R-:W-:Y:S01]  /*7c50*/  R2UR UR4, R249.reuse ;  /* 0x00000000f90472ca */ /* 0x040fe200000e0000 */
[----:B------:R-:W-:Y:S05]  /*7c60*/  VIADD R3, R249, 0x20 ;  /* 0x00000020f9037836 */ /* 0x000fea0000000000 */
[----:B------:R-:W-:Y:S04]  /*7c70*/  SHF.R.U32.HI R3, RZ, 0x15, R3 ;  /* 0x00000015ff037819 */ /* 0x000fe80000011603 */
[----:B------:R-:W-:Y:S03]  /*7c80*/  LOP3.LUT P0, RZ, R3, 0x3, R22, 0x48, !PT ;  /* 0x0000000303ff7812 */ /* 0x000fe60007804816 */
[----:B------:R-:W1:Y:S10]  /*7c90*/  LDTM.x16 R216, tmem[UR4+0x10] ;  /* 0x0000100400d879ee */ /* 0x000e740008240000 */
        /* <DEDUP_REMOVED lines=17> */
.L_x_122:
        /* <DEDUP_REMOVED lines=23> */
.L_x_123:
        /* <DEDUP_REMOVED lines=23> */
.L_x_124:
        /* <DEDUP_REMOVED lines=23> */
.L_x_125:
        /* <DEDUP_REMOVED lines=23> */
.L_x_126:
        /* <DEDUP_REMOVED lines=23> */
.L_x_127:
        /* <DEDUP_REMOVED lines=23> */
.L_x_128:
        /* <DEDUP_REMOVED lines=23> */
.L_x_129:
        /* <DEDUP_REMOVED lines=23> */
.L_x_130:
        /* <DEDUP_REMOVED lines=23> */
.L_x_131:
[----:B------:R-:W1:Y:S01]  /*8aa0*/  S2R R0, SR_TID.X ;  /* 0x0000000000007919 */ /* 0x000e620000002100 */
[----:B------:R-:W-:Y:S05]  /*8ab0*/  WARPSYNC.ALL ;  /* 0x0000000000007948 */ /* 0x000fea0003800000 */
[C---:B------:R-:W-:Y:S01]  /*8ac0*/  R2UR UR4, R249.reuse ;  /* 0x00000000f90472ca */ /* 0x040fe200000e0000 */
[----:B------:R-:W-:Y:S05]  /*8ad0*/  VIADD R3, R249, 0xc0 ;  /* 0x000000c0f9037836 */ /* 0x000fea0000000000 */
[----:B------:R-:W-:Y:S07]  /*8ae0*/  SHF.R.U32.HI R3, RZ, 0x15, R3 ;  /* 0x00000015ff037819 */ /* 0x000fee0000011603 */
[----:B------:R-:W2:Y:S01]  /*8af0*/  LDTM.x16 R56, tmem[UR4+0xb0] ;  /* 0x0000b004003879ee */ /* 0x000ea20008240000 */
[----:B-1----:R-:W-:Y:S04]  /*8b00*/  SHF.R.U32.HI R0, RZ, 0x5, R0 ;  /* 0x00000005ff007819 */ /* 0x002fe80000011600 */
[----:B------:R-:W-:Y:S11]  /*8b10*/  LOP3.LUT P0, RZ, R3, 0x3, R0, 0x48, !PT ;  /* 0x0000000303ff7812 */ /* 0x000ff60007804800 */
[----:B------:R-:W-:Y:S02]  /*8b20*/  @!UPT UIADD3 URZ, UPT, UPT, URZ, URZ, URZ ;  /* 0x000000fffffff290 */ /* 0x000fe4000fffe0ff */
[----:B--2---:R-:W-:Y:S05]  /*8b30*/  @!P0 BRA `(.L_x_132) ;  /* 0x0000000000408947 */ /* 0x004fea0003800000 */
        /* <DEDUP_REMOVED lines=16> */
.L_x_132:
        /* <DEDUP_REMOVED lines=26> */
.L_x_133:
        /* <DEDUP_REMOVED lines=26> */
.L_x_134:
[----:B------:R-:W1:Y:S01]  /*8f80*/  S2R R0, SR_TID.X ;  /* 0x0000000000007919 */ /* 0x000e620000002100 */
[----:B------:R-:W-:Y:S05]  /*8f90*/  WARPSYNC.ALL ;  /* 0x0000000000007948 */ /* 0x000fea0003800000 */
[----:B-1----:R-:W-:Y:S01]  /*8fa0*/  LOP3.LUT P0, RZ, R0, 0x60, RZ, 0xc0, !PT ;  /* 0x0000006000ff7812 */ /* 0x002fe2000780c0ff */
[----:B------:R-:W2:Y:S01]  /*8fb0*/  LDL.LU R21, [R1+0xd0] ;  /* 0x0000d00001157983 */ /* 0x000ea20000300800 */
[----:B------:R-:W-:Y:S01]  /*8fc0*/  FMUL R134, R134, UR37 ;  /* 0x0000002586867c20 */ /* 0x000fe20008400000 */
[----:B------:R-:W-:Y:S01]  /*8fd0*/  FMUL R135, R135, UR37 ;  /* 0x0000002587877c20 */ /* 0x000fe20008400000 */
[----:B------:R-:W-:Y:S01]  /*8fe0*/  R2UR UR4, R249 ;  /* 0x00000000f90472ca */ /* 0x000fe200000e0000 */
[----:B------:R1:W-:Y:S01]  /*8ff0*/  STL [R1+0x3c8], R103 ;  /* 0x0003c86701007387 */ /* 0x0003e20000100800 */
[----:B------:R-:W-:Y:S01]  /*9000*/  FMUL R0, R232, UR37 ;  /* 0x00000025e8007c20 */ /* 0x000fe20008400000 */
        /* <DEDUP_REMOVED lines=23> */
[----:B-1----:R-:W3:Y:S01]  /*9180*/  LDL.LU R103, [R1+0xdc] ;  /* 0x0000dc0001677983 */ /* 0x002ee20000300800 */
[----:B------:R-:W-:Y:S01]  /*9190*/  FMUL R213, R213, UR37 ;  /* 0x00000025d5d57c20 */ /* 0x000fe20008400000 */
[----:B------:R-:W-:Y:S01]  /*91a0*/  FMUL R214, R214, UR37 ;  /* 0x00000025d6d67c20 */ /* 0x000fe20008400000 */
[----:B------:R-:W-:Y:S01]  /*91b0*/  FMUL R215, R215, UR37 ;  /* 0x00000025d7d77c20 */ /* 0x000fe20008400000 */
[----:B------:R-:W-:Y:S01]  /*91c0*/  STL [R1+0x3c4], R72 ;  /* 0x0003c44801007387 */ /* 0x000fe20000100800 */
[----:B------:R-:W-:Y:S01]  /*91d0*/  FMUL R184, R184, UR37 ;  /* 0x00000025b8b87c20 */ /* 0x000fe20008400000 */
[----:B------:R-:W-:Y:S01]  /*91e0*/  FMUL R185, R185, UR37 ;  /* 0x00000025b9b97c20 */ /* 0x000fe20008400000 */
[----:B------:R-:W-:Y:S01]  /*91f0*/  FMUL R186, R186, UR37 ;  /* 0x00000025baba7c20 */ /* 0x000fe20008400000 */
        /* <DEDUP_REMOVED lines=25> */
[----:B-1----:R-:W4:Y:S01]  /*9390*/  LDL.LU R73, [R1+0xd8] ;  /* 0x0000d80001497983 */ /* 0x002f220000300800 */
[----:B------:R-:W-:Y:S01]  /*93a0*/  FMUL R179, R179, UR37 ;  /* 0x00000025b3b37c20 */ /* 0x000fe20008400000 */
[----:B------:R-:W-:Y:S01]  /*93b0*/  FMUL R180, R180, UR37 ;  /* 0x00000025b4b47c20 */ /* 0x000fe20008400000 */
[----:B------:R-:W-:Y:S01]  /*93c0*/  FMUL R181, R181, UR37 ;  /* 0x00000025b5b57c20 */ /* 0x000fe20008400000 */
[----:B------:R-:W-:Y:S01]  /*93d0*/  STL [R1+0x3bc], R74 ;  /* 0x0003bc4a01007387 */ /* 0x000fe20000100800 */
        /* <DEDUP_REMOVED lines=10> */
[----:B------:R-:W-:Y:S01]  /*9480*/  UMOV UR5, 0x400 ;  /* 0x0000040000057882 */ /* 0x000fe20000000000 */
[----:B------:R1:W-:Y:S01]  /*9490*/  STL [R1+0x3b0], R77 ;  /* 0x0003b04d01007387 */ /* 0x0003e20000100800 */
[-C--:B------:R-:W-:Y:S01]  /*94a0*/  F2FP.F16.E4M3.UNPACK_B R250, R16.reuse ;  /* 0x00000010fffa723e */ /* 0x080fe200020006ff */
[----:B------:R-:W-:Y:S01]  /*94b0*/  FMUL R9, R239, UR37 ;  /* 0x00000025ef097c20 */ /* 0x000fe20008400000 */
[----:B------:R-:W-:Y:S01]  /*94c0*/  F2FP.F16.E4M3.UNPACK_B R252, R16.H1 ;  /* 0x00000010fffc723e */ /* 0x000fe200030006ff */
[----:B------:R-:W-:Y:S01]  /*94d0*/  FMUL R154, R154, UR37 ;  /* 0x000000259a9a7c20 */ /* 0x000fe20008400000 */
[----:B------:R-:W-:Y:S01]  /*94e0*/  F2FP.F16.E4M3.UNPACK_B R15, R19 ;  /* 0x00000013ff0f723e */ /* 0x000fe200020006ff */
[--C-:B------:R-:W-:Y:S02]  /*94f0*/  HADD2.F32 R251, -RZ, R250.reuse.H0_H0 ;  /* 0x200000fafffb7230 */ /* 0x100fe40000004100 */
[----:B------:R-:W-:Y:S01]  /*9500*/  FMUL R155, R155, UR37 ;  /* 0x000000259b9b7c20 */ /* 0x000fe20008400000 */
[----:B------:R-:W-:Y:S02]  /*9510*/  HADD2.F32 R250, -RZ, R250.H1_H1 ;  /* 0x300000fafffa7230 */ /* 0x000fe40000004100 */
[----:B------:R-:W-:Y:S01]  /*9520*/  FMUL R156, R156, UR37 ;  /* 0x000000259c9c7c20 */ /* 0x000fe20008400000 */
[--C-:B------:R-:W-:Y:S02]  /*9530*/  HADD2.F32 R16, -RZ, R15.reuse.H1_H1 ;  /* 0x3000000fff107230 */ /* 0x100fe40000004100 */
[----:B------:R-:W-:Y:S01]  /*9540*/  FFMA R0, R251, UR44, R0 ;  /* 0x0000002cfb007c23 */ /* 0x000fe20008000000 */
[--C-:B------:R-:W-:Y:S02]  /*9550*/  HADD2.F32 R251, -RZ, R252.reuse.H0_H0 ;  /* 0x200000fcfffb7230 */ /* 0x100fe40000004100 */
[----:B------:R-:W-:Y:S01]  /*9560*/  FFMA R3, R250, UR44, R3 ;  /* 0x0000002cfa037c23 */ /* 0x000fe20008000003 */
[----:B------:R-:W-:Y:S01]  /*9570*/  HADD2.F32 R250, -RZ, R252.H1_H1 ;  /* 0x300000fcfffa7230 */ /* 0x000fe20000004100 */
[-C--:B------:R-:W-:Y:S01]  /*9580*/  F2FP.F16.E4M3.UNPACK_B R252, R17.reuse.H1 ;  /* 0x00000011fffc723e */ /* 0x080fe200030006ff */
[----:B------:R-:W-:Y:S01]  /*9590*/  FMUL R157, R157, UR37 ;  /* 0x000000259d9d7c20 */ /* 0x000fe20008400000 */
[----:B------:R-:W-:Y:S01]  /*95a0*/  FFMA R4, R251, UR44, R4 ;  /* 0x0000002cfb047c23 */ /* 0x000fe20008000004 */
[----:B------:R-:W-:Y:S01]  /*95b0*/  FMUL R158, R158, UR37 ;  /* 0x000000259e9e7c20 */ /* 0x000fe20008400000 */
[----:B------:R-:W-:Y:S01]  /*95c0*/  FFMA R5, R250, UR44, R5 ;  /* 0x0000002cfa057c23 */ /* 0x000fe20008000005 */
[----:B------:R-:W-:Y:S01]  /*95d0*/  F2FP.F16.E4M3.UNPACK_B R250, R17 ;  /* 0x00000011fffa723e */ /* 0x000fe200020006ff */
[----:B------:R-:W-:Y:S02]  /*95e0*/  HADD2.F32 R17, -RZ, R15.H0_H0 ;  /* 0x2000000fff117230 */ /* 0x000fe40000004100 */
[----:B------:R-:W-:Y:S01]  /*95f0*/  FMUL R15, R245, UR37 ;  /* 0x00000025f50f7c20 */ /* 0x000fe20008400000 */
[----:B------:R-:W-:Y:S01]  /*9600*/  FMUL R159, R159, UR37 ;  /* 0x000000259f9f7c20 */ /* 0x000fe20008400000 */
[----:B------:R-:W-:Y:S01]  /*9610*/  FMUL R161, R161, UR37 ;  /* 0x00000025a1a17c20 */ /* 0x000fe20008400000 */
[----:B-1----:R-:W2:Y:S01]  /*9620*/  LDL.LU R77, [R1+0xd4] ;  /* 0x0000d400014d7983 */ /* 0x002ea20000300800 */
[--C-:B------:R-:W-:Y:S02]  /*9630*/  HADD2.F32 R251, -RZ, R250.reuse.H0_H0 ;  /* 0x200000fafffb7230 */ /* 0x100fe40000004100 */
[----:B------:R-:W-:Y:S01]  /*9640*/  FMUL R163, R163, UR37 ;  /* 0x00000025a3a37c20 */ /* 0x000fe20008400000 */
[----:B------:R-:W-:Y:S01]  /*9650*/  HADD2.F32 R250, -RZ, R250.H1_H1 ;  /* 0x300000fafffa7230 */ /* 0x000fe20000004100 */
[----:B------:R-:W-:Y:S01]  /*9660*/  STL [R1+0x3ac], R78 ;  /* 0x0003ac4e01007387 */ /* 0x000fe20000100800 */
[----:B------:R-:W-:Y:S01]  /*9670*/  FMUL R165, R165, UR37 ;  /* 0x00000025a5a57c20 */ /* 0x000fe20008400000 */
[----:B------:R-:W-:Y:S01]  /*9680*/  FFMA R6, R251, UR44, R6 ;  /* 0x0000002cfb067c23 */ /* 0x000fe20008000006 */
[--C-:B------:R-:W-:Y:S01]  /*9690*/  HADD2.F32 R251, -RZ, R252.reuse.H0_H0 ;  /* 0x200000fcfffb7230 */ /* 0x100fe20000004100 */
[----:B------:R-:W-:Y:S01]  /*96a0*/  STL [R1+0x3a8], R79 ;  /* 0x0003a84f01007387 */ /* 0x000fe20000100800 */
[----:B------:R-:W-:Y:S01]  /*96b0*/  FFMA R7, R250, UR44, R7 ;  /* 0x0000002cfa077c23 */ /* 0x000fe20008000007 */
[----:B------:R-:W-:Y:S01]  /*96c0*/  HADD2.F32 R250, -RZ, R252.H1_H1 ;  /* 0x300000fcfffa7230 */ /* 0x000fe20000004100 */
[-C--:B------:R-:W-:Y:S01]  /*96d0*/  F2FP.F16.E4M3.UNPACK_B R252, R18.reuse.H1 ;  /* 0x00000012fffc723e */ /* 0x080fe200030006ff */
[----:B------:R-:W-:Y:S01]  /*96e0*/  STL [R1+0x3a4], R80 ;  /* 0x0003a45001007387 */ /* 0x000fe20000100800 */
[----:B------:R-:W-:Y:S01]  /*96f0*/  FFMA R8, R251, UR44, R8 ;  /* 0x0000002cfb087c23 */ /* 0x000fe20008000008 */
[----:B------:R-:W-:Y:S01]  /*9700*/  FMUL R166, R166, UR37 ;  /* 0x00000025a6a67c20 */ /* 0x000fe20008400000 */
[----:B------:R-:W-:Y:S01]  /*9710*/  FFMA R9, R250, UR44, R9 ;  /* 0x0000002cfa097c23 */ /* 0x000fe20008000009 */
[----:B------:R-:W-:Y:S01]  /*9720*/  STL [R1+0x3a0], R81 ;  /* 0x0003a05101007387 */ /* 0x000fe20000100800 */
[----:B------:R-:W-:Y:S01]  /*9730*/  HADD2.F32 R14, -RZ, R252.H1_H1 ;  /* 0x300000fcff0e7230 */ /* 0x000fe20000004100 */
[----:B------:R-:W-:Y:S01]  /*9740*/  F2FP.F16.E4M3.UNPACK_B R250, R18 ;  /* 0x00000012fffa723e */ /* 0x000fe200020006ff */
[----:B------:R-:W-:Y:S01]  /*9750*/  FMUL R136, R136, UR37 ;  /* 0x0000002588887c20 */ /* 0x000fe20008400000 */
[----:B------:R-:W-:Y:S01]  /*9760*/  STL [R1+0x39c], R82 ;  /* 0x00039c5201007387 */ /* 0x000fe20000100800 */
[----:B------:R-:W-:Y:S01]  /*9770*/  F2FP.SATFINITE.E4M3.F32.PACK_AB_MERGE_C R8, R9, R8, RZ ;  /* 0x000000080908723e */ /* 0x000fe200048070ff */
[----:B------:R-:W-:Y:S01]  /*9780*/  FMUL R137, R137, UR37 ;  /* 0x0000002589897c20 */ /* 0x000fe20008400000 */
[--C-:B------:R-:W-:Y:S01]  /*9790*/  HADD2.F32 R251, -RZ, R250.reuse.H0_H0 ;  /* 0x200000fafffb7230 */ /* 0x100fe20000004100 */
[----:B------:R1:W-:Y:S01]  /*97a0*/  STL [R1+0x398], R83 ;  /* 0x0003985301007387 */ /* 0x0003e20000100800 */
[----:B------:R-:W-:Y:S01]  /*97b0*/  HADD2.F32 R250, -RZ, R250.H1_H1 ;  /* 0x300000fafffa7230 */ /* 0x000fe20000004100 */
[----:B------:R-:W-:Y:S01]  /*97c0*/  F2FP.F16.E4M3.UNPACK_B R18, R19.H1 ;  /* 0x00000013ff12723e */ /* 0x000fe200030006ff */
[----:B------:R-:W-:Y:S01]  /*97d0*/  FMUL R138, R138, UR37 ;  /* 0x000000258a8a7c20 */ /* 0x000fe20008400000 */
[----:B------:R1:W-:Y:S01]  /*97e0*/  STL [R1+0x394], R84 ;  /* 0x0003945401007387 */ /* 0x0003e20000100800 */
[----:B------:R-:W-:Y:S01]  /*97f0*/  FFMA R10, R251, UR44, R10 ;  /* 0x0000002cfb0a7c23 */ /* 0x000fe2000800000a */
[----:B------:R-:W-:Y:S01]  /*9800*/  FFMA R11, R250, UR44, R11 ;  /* 0x0000002cfa0b7c23 */ /* 0x000fe2000800000b */
[----:B------:R-:W-:Y:S01]  /*9810*/  HADD2.F32 R251, -RZ, R252.H0_H0 ;  /* 0x200000fcfffb7230 */ /* 0x000fe20000004100 */
[----:B------:R-:W-:Y:S01]  /*9820*/  STL [R1+0x390], R85 ;  /* 0x0003905501007387 */ /* 0x000fe20000100800 */
[--C-:B------:R-:W-:Y:S02]  /*9830*/  HADD2.F32 R19, -RZ, R18.reuse.H0_H0 ;  /* 0x20000012ff137230 */ /* 0x100fe40000004100 */
[----:B------:R-:W-:Y:S01]  /*9840*/  FMUL R139, R139, UR37 ;  /* 0x000000258b8b7c20 */ /* 0x000fe20008400000 */
[----:B------:R-:W-:Y:S01]  /*9850*/  HADD2.F32 R18, -RZ, R18.H1_H1 ;  /* 0x30000012ff127230 */ /* 0x000fe20000004100 */
[----:B------:R-:W-:Y:S01]  /*9860*/  STL [R1+0x38c], R86 ;  /* 0x00038c5601007387 */ /* 0x000fe20000100800 */
[----:B------:R-:W-:Y:S01]  /*9870*/  FFMA R12, R251, UR44, R12 ;  /* 0x0000002cfb0c7c23 */ /* 0x000fe2000800000c */
[----:B------:R-:W-:Y:S01]  /*9880*/  FFMA R13, R14, UR44, R13 ;  /* 0x0000002c0e0d7c23 */ /* 0x000fe2000800000d */
[----:B------:R-:W-:Y:S01]  /*9890*/  FMUL R14, R244, UR37 ;  /* 0x00000025f40e7c20 */ /* 0x000fe20008400000 */
[----:B------:R-:W-:Y:S01]  /*98a0*/  STL [R1+0x388], R87 ;  /* 0x0003885701007387 */ /* 0x000fe20000100800 */
[----:B------:R-:W-:Y:S01]  /*98b0*/  FMUL R140, R140, UR37 ;  /* 0x000000258c8c7c20 */ /* 0x000fe20008400000 */
[----:B------:R-:W-:Y:S01]  /*98c0*/  FMUL R141, R141, UR37 ;  /* 0x000000258d8d7c20 */ /* 0x000fe20008400000 */
[----:B------:R-:W-:Y:S01]  /*98d0*/  FFMA R14, R17, UR44, R14 ;  /* 0x0000002c110e7c23 */ /* 0x000fe2000800000e */
[----:B------:R-:W-:Y:S01]  /*98e0*/  STL [R1+0x384], R56 ;  /* 0x0003843801007387 */ /* 0x000fe20000100800 */
[----:B------:R-:W-:Y:S01]  /*98f0*/  FFMA R15, R16, UR44, R15 ;  /* 0x0000002c100f7c23 */ /* 0x000fe2000800000f */
[----:B------:R-:W-:Y:S01]  /*9900*/  FMUL R16, R246, UR37 ;  /* 0x00000025f6107c20 */ /* 0x000fe20008400000 */
[----:B------:R-:W-:Y:S01]  /*9910*/  FMUL R17, R247, UR37 ;  /* 0x00000025f7117c20 */ /* 0x000fe20008400000 */
[----:B------:R-:W-:Y:S01]  /*9920*/  STL [R1+0x380], R57 ;  /* 0x0003803901007387 */ /* 0x000fe20000100800 */
[----:B------:R-:W-:Y:S01]  /*9930*/  FMUL R142, R142, UR37 ;  /* 0x000000258e8e7c20 */ /* 0x000fe20008400000 */
[----:B------:R-:W-:Y:S01]  /*9940*/  FFMA R16, R19, UR44, R16 ;  /* 0x0000002c13107c23 */ /* 0x000fe20008000010 */
[----:B------:R-:W-:Y:S01]  /*9950*/  FFMA R17, R18, UR44, R17 ;  /* 0x0000002c12117c23 */ /* 0x000fe20008000011 */
        /* <DEDUP_REMOVED lines=78> */
[----:B------:R-:W-:Y:S02]  /*9e40*/  BSSY.RECONVERGENT B0, `(.L_x_135) ;  /* 0x0000559000007945 */ /* 0x000fe40003800200 */
[----:B------:R-:W-:Y:S04]  /*9e50*/  STL [R1+0x32c], R46 ;  /* 0x00032c2e01007387 */ /* 0x000fe80000100800 */
[----:B------:R-:W-:Y:S04]  /*9e60*/  STL [R1+0x328], R47 ;  /* 0x0003282f01007387 */ /* 0x000fe80000100800 */
[----:B------:R-:W-:Y:S04]  /*9e70*/  STL [R1+0x324], R48 ;  /* 0x0003243001007387 */ /* 0x000fe80000100800 */
[----:B------:R-:W-:Y:S04]  /*9e80*/  STL [R1+0x320], R49 ;  /* 0x0003203101007387 */ /* 0x000fe80000100800 */
[----:B------:R1:W-:Y:S04]  /*9e90*/  STL [R1+0x31c], R50 ;  /* 0x00031c3201007387 */ /* 0x0003e80000100800 */
[----:B------:R-:W-:Y:S04]  /*9ea0*/  STL [R1+0x318], R51 ;  /* 0x0003183301007387 */ /* 0x000fe80000100800 */
[----:B------:R-:W-:Y:S04]  /*9eb0*/  STL [R1+0x314], R52 ;  /* 0x0003143401007387 */ /* 0x000fe80000100800 */
[----:B------:R1:W-:Y:S04]  /*9ec0*/  STL [R1+0x310], R53 ;  /* 0x0003103501007387 */ /* 0x0003e80000100800 */
[----:B------:R-:W-:Y:S04]  /*9ed0*/  STL [R1+0x30c], R54 ;  /* 0x00030c3601007387 */ /* 0x000fe80000100800 */
[----:B------:R-:W-:Y:S04]  /*9ee0*/  STL [R1+0x308], R55 ;  /* 0x0003083701007387 */ /* 0x000fe80000100800 */
[----:B------:R1:W-:Y:S04]  /*9ef0*/  STL [R1+0x304], R24 ;  /* 0x0003041801007387 */ /* 0x0003e80000100800 */
[----:B------:R1:W-:Y:S04]  /*9f00*/  STL [R1+0x300], R25 ;  /* 0x0003001901007387 */ /* 0x0003e80000100800 */
[----:B------:R1:W-:Y:S04]  /*9f10*/  STL [R1+0x2fc], R26 ;  /* 0x0002fc1a01007387 */ /* 0x0003e80000100800 */
[----:B------:R-:W-:Y:S04]  /*9f20*/  STL [R1+0x2f8], R27 ;  /* 0x0002f81b01007387 */ /* 0x000fe80000100800 */
[----:B------:R-:W-:Y:S04]  /*9f30*/  STL [R1+0x2f4], R28 ;  /* 0x0002f41c01007387 */ /* 0x000fe80000100800 */
[----:B------:R-:W-:Y:S04]  /*9f40*/  STL [R1+0x2f0], R29 ;  /* 0x0002f01d01007387 */ /* 0x000fe80000100800 */
[----:B------:R1:W-:Y:S04]  /*9f50*/  STL [R1+0x2ec], R30 ;  /* 0x0002ec1e01007387 */ /* 0x0003e80000100800 */
[----:B------:R-:W-:Y:S04]  /*9f60*/  STL [R1+0x2e8], R31 ;  /* 0x0002e81f01007387 */ /* 0x000fe80000100800 */
[----:B------:R1:W-:Y:S04]  /*9f70*/  STL [R1+0x2e4], R32 ;  /* 0x0002e42001007387 */ /* 0x0003e80000100800 */
[----:B------:R-:W-:Y:S04]  /*9f80*/  STL [R1+0x2e0], R33 ;  /* 0x0002e02101007387 */ /* 0x000fe80000100800 */
[----:B------:R1:W-:Y:S04]  /*9f90*/  STL [R1+0x2dc], R34 ;  /* 0x0002dc2201007387 */ /* 0x0003e80000100800 */
[----:B------:R-:W-:Y:S04]  /*9fa0*/  STL [R1+0x2d8], R35 ;  /* 0x0002d82301007387 */ /* 0x000fe80000100800 */
[----:B------:R-:W-:Y:S04]  /*9fb0*/  STL [R1+0x2d4], R36 ;  /* 0x0002d42401007387 */ /* 0x000fe80000100800 */
[----:B------:R-:W-:Y:S04]  /*9fc0*/  STL [R1+0x2d0], R37 ;  /* 0x0002d02501007387 */ /* 0x000fe80000100800 */
[----:B------:R1:W-:Y:S04]  /*9fd0*/  STL [R1+0x2cc], R38 ;  /* 0x0002cc2601007387 */ /* 0x0003e80000100800 */
[----:B------:R1:W-:Y:S04]  /*9fe0*/  STL [R1+0x2c8], R39 ;  /* 0x0002c82701007387 */ /* 0x0003e80000100800 */
[----:B------:R-:W-:Y:S04]  /*9ff0*/  STL [R1+0x138], R248 ;  /* 0x000138f801007387 */ /* 0x000fe80000100800 */
        /* <DEDUP_REMOVED lines=10> */
[----:B------:R-:W-:Y:S01]  /*a0a0*/  STL [R1+0x20c], R17 ;  /* 0x00020c1101007387 */ /* 0x000fe20000100800 */
[----:B--2---:R-:W-:Y:S02]  /*a0b0*/  F2FP.F16.E4M3.UNPACK_B R247, R77.H1 ;  /* 0x0000004dfff7723e */ /* 0x004fe400030006ff */
[-C--:B------:R-:W-:Y:S02]  /*a0c0*/  F2FP.F16.E4M3.UNPACK_B R20, R21.reuse ;  /* 0x00000015ff14723e */ /* 0x080fe400020006ff */
[----:B------:R-:W-:Y:S02]  /*a0d0*/  F2FP.F16.E4M3.UNPACK_B R242, R21.H1 ;  /* 0x00000015fff2723e */ /* 0x000fe400030006ff */
[-C--:B---3--:R-:W-:Y:S01]  /*a0e0*/  F2FP.F16.E4M3.UNPACK_B R250, R103.reuse ;  /* 0x00000067fffa723e */ /* 0x088fe200020006ff */
[--C-:B------:R-:W-:Y:S01]  /*a0f0*/  HADD2.F32 R21, -RZ, R20.reuse.H0_H0 ;  /* 0x20000014ff157230 */ /* 0x100fe20000004100 */
[----:B------:R-:W-:Y:S01]  /*a100*/  F2FP.F16.E4M3.UNPACK_B R246, R103.H1 ;  /* 0x00000067fff6723e */ /* 0x000fe200030006ff */
[----:B------:R-:W-:Y:S02]  /*a110*/  HADD2.F32 R22, -RZ, R20.H1_H1 ;  /* 0x30000014ff167230 */ /* 0x000fe40000004100 */
[----:B------:R-:W-:Y:S01]  /*a120*/  FMUL R20, R218, UR37 ;  /* 0x00000025da147c20 */ /* 0x000fe20008400000 */
[--C-:B------:R-:W-:Y:S02]  /*a130*/  HADD2.F32 R23, -RZ, R242.reuse.H0_H0 ;  /* 0x200000f2ff177230 */ /* 0x100fe40000004100 */
[----:B------:R-:W-:Y:S01]  /*a140*/  FFMA R18, R21, UR44, R18 ;  /* 0x0000002c15127c23 */ /* 0x000fe20008000012 */
[----:B----4-:R-:W-:Y:S01]  /*a150*/  F2FP.F16.E4M3.UNPACK_B R245, R73 ;  /* 0x00000049fff5723e */ /* 0x010fe200020006ff */
[----:B------:R-:W-:Y:S01]  /*a160*/  FFMA R19, R22, UR44, R19 ;  /* 0x0000002c16137c23 */ /* 0x000fe20008000013 */
[----:B------:R-:W-:Y:S01]  /*a170*/  F2FP.F16.E4M3.UNPACK_B R22, R77 ;  /* 0x0000004dff16723e */ /* 0x000fe200020006ff */
[----:B------:R-:W-:Y:S01]  /*a180*/  FFMA R20, R23, UR44, R20 ;  /* 0x0000002c17147c23 */ /* 0x000fe20008000014 */
[----:B------:R-:W-:Y:S01]  /*a190*/  STL [R1+0x210], R18 ;  /* 0x0002101201007387 */ /* 0x000fe20000100800 */
[----:B------:R-:W-:Y:S01]  /*a1a0*/  F2FP.F16.E4M3.UNPACK_B R244, R73.H1 ;  /* 0x00000049fff4723e */ /* 0x000fe200030006ff */
[----:B------:R-:W-:Y:S02]  /*a1b0*/  HADD2.F32 R216, -RZ, R242.H1_H1 ;  /* 0x300000f2ffd87230 */ /* 0x000fe40000004100 */
[----:B------:R-:W-:Y:S01]  /*a1c0*/  FMUL R21, R219, UR37 ;  /* 0x00000025db157c20 */ /* 0x000fe20008400000 */
[----:B------:R-:W-:Y:S01]  /*a1d0*/  STL [R1+0x214], R19 ;  /* 0x0002141301007387 */ /* 0x000fe20000100800 */
[--C-:B------:R-:W-:Y:S02]  /*a1e0*/  HADD2.F32 R243, -RZ, R22.reuse.H0_H0 ;  /* 0x20000016fff37230 */ /* 0x100fe40000004100 */
[----:B------:R-:W-:Y:S01]  /*a1f0*/  FMUL R23, R221, UR37 ;  /* 0x00000025dd177c20 */ /* 0x000fe20008400000 */
[----:B------:R-:W-:Y:S01]  /*a200*/  FFMA R21, R216, UR44, R21 ;  /* 0x0000002cd8157c23 */ /* 0x000fe20008000015 */
[----:B------:R-:W-:Y:S01]  /*a210*/  STL [R1+0x218], R20 ;  /* 0x0002181401007387 */ /* 0x000fe20000100800 */
[----:B------:R-:W-:Y:S02]  /*a220*/  HADD2.F32 R242, -RZ, R22.H1_H1 ;  /* 0x30000016fff27230 */ /* 0x000fe40000004100 */
[----:B------:R-:W-:Y:S01]  /*a230*/  FMUL R22, R220, UR37 ;  /* 0x00000025dc167c20 */ /* 0x000fe20008400000 */
[----:B------:R-:W-:Y:S01]  /*a240*/  FMUL R221, R227, UR37 ;  /* 0x00000025e3dd7c20 */ /* 0x000fe20008400000 */
[----:B------:R-:W2:Y:S01]  /*a250*/  LDL.LU R103, [R1+0xc4] ;  /* 0x0000c40001677983 */ /* 0x000ea20000300800 */
[--C-:B------:R-:W-:Y:S02]  /*a260*/  HADD2.F32 R227, -RZ, R247.reuse.H0_H0 ;  /* 0x200000f7ffe37230 */ /* 0x100fe40000004100 */
[----:B------:R-:W-:Y:S01]  /*a270*/  FFMA R22, R243, UR44, R22 ;  /* 0x0000002cf3167c23 */ /* 0x000fe20008000016 */
[----:B------:R-:W-:Y:S01]  /*a280*/  FFMA R23, R242, UR44, R23 ;  /* 0x0000002cf2177c23 */ /* 0x000fe20008000017 */
[----:B------:R-:W3:Y:S01]  /*a290*/  LDL.LU R77, [R1+0xc8] ;  /* 0x0000c800014d7983 */ /* 0x000ee20000300800 */
[----:B------:R-:W-:Y:S01]  /*a2a0*/  FMUL R216, R222, UR37 ;  /* 0x00000025ded87c20 */ /* 0x000fe20008400000 */
[----:B------:R-:W-:Y:S01]  /*a2b0*/  FMUL R220, R226, UR37 ;  /* 0x00000025e2dc7c20 */ /* 0x000fe20008400000 */
[----:B------:R-:W-:Y:S01]  /*a2c0*/  HADD2.F32 R226, -RZ, R247.H1_H1 ;  /* 0x300000f7ffe27230 */ /* 0x000fe20000004100 */
[----:B------:R-:W4:Y:S01]  /*a2d0*/  LDL.LU R73, [R1+0xcc] ;  /* 0x0000cc0001497983 */ /* 0x000f220000300800 */
[----:B------:R-:W-:Y:S01]  /*a2e0*/  FFMA R216, R227, UR44, R216 ;  /* 0x0000002ce3d87c23 */ /* 0x000fe200080000d8 */
[--C-:B------:R-:W-:Y:S02]  /*a2f0*/  HADD2.F32 R229, -RZ, R245.reuse.H0_H0 ;  /* 0x200000f5ffe57230 */ /* 0x100fe40000004100 */
[----:B------:R-:W-:Y:S01]  /*a300*/  FMUL R218, R224, UR37 ;  /* 0x00000025e0da7c20 */ /* 0x000fe20008400000 */
[----:B------:R-:W-:Y:S01]  /*a310*/  STL [R1+0x21c], R21 ;  /* 0x00021c1501007387 */ /* 0x000fe20000100800 */
[----:B------:R-:W-:Y:S01]  /*a320*/  FFMA R217, R226, UR44, R217 ;  /* 0x0000002ce2d97c23 */ /* 0x000fe200080000d9 */
[----:B------:R-:W-:Y:S01]  /*a330*/  FMUL R222, R228, UR37 ;  /* 0x00000025e4de7c20 */ /* 0x000fe20008400000 */
[----:B------:R-:W-:Y:S01]  /*a340*/  FFMA R218, R229, UR44, R218 ;  /* 0x0000002ce5da7c23 */ /* 0x000fe200080000da */
[----:B------:R-:W-:Y:S01]  /*a350*/  STL [R1+0x220], R22 ;  /* 0x0002201601007387 */ /* 0x000fe20000100800 */
[----:B------:R-:W-:Y:S02]  /*a360*/  HADD2.F32 R228, -RZ, R245.H1_H1 ;  /* 0x300000f5ffe47230 */ /* 0x000fe40000004100 */
[----:B------:R-:W-:Y:S01]  /*a370*/  FMUL R219, R225, UR37 ;  /* 0x00000025e1db7c20 */ /* 0x000fe20008400000 */
[----:B------:R-:W-:Y:S01]  /*a380*/  HADD2.F32 R227, -RZ, R244.H0_H0 ;  /* 0x200000f4ffe37230 */ /* 0x000fe20000004100 */
[----:B------:R-:W-:Y:S01]  /*a390*/  STL [R1+0x224], R23 ;  /* 0x0002241701007387 */ /* 0x000fe20000100800 */
[----:B------:R-:W-:Y:S01]  /*a3a0*/  FMUL R224, R230, UR37 ;  /* 0x00000025e6e07c20 */ /* 0x000fe20008400000 */
[----:B------:R-:W-:Y:S01]  /*a3b0*/  FFMA R219, R228, UR44, R219 ;  /* 0x0000002ce4db7c23 */ /* 0x000fe200080000db */
[----:B------:R-:W-:Y:S01]  /*a3c0*/  HADD2.F32 R228, -RZ, R246.H1_H1 ;  /* 0x300000f6ffe47230 */ /* 0x000fe20000004100 */
[----:B------:R-:W-:Y:S01]  /*a3d0*/  STL [R1+0x228], R216 ;  /* 0x000228d801007387 */ /* 0x000fe20000100800 */
[----:B------:R-:W-:Y:S01]  /*a3e0*/  FFMA R220, R227, UR44, R220 ;  /* 0x0000002ce3dc7c23 */ /* 0x000fe200080000dc */
[----:B------:R-:W-:Y:S01]  /*a3f0*/  FMUL R225, R231, UR37 ;  /* 0x00000025e7e17c20 */ /* 0x000fe20008400000 */
[----:B------:R-:W-:Y:S01]  /*a400*/  HADD2.F32 R230, -RZ, R244.H1_H1 ;  /* 0x300000f4ffe67230 */ /* 0x000fe20000004100 */
[----:B------:R-:W4:Y:S01]  /*a410*/  LDL.LU R226, [R1+0xc0] ;  /* 0x0000c00001e27983 */ /* 0x000f220000300800 */
[----:B------:R-:W-:Y:S03]  /*a420*/  HADD2.F32 R227, -RZ, R250.H0_H0 ;  /* 0x200000faffe37230 */ /* 0x000fe60000004100 */
[----:B------:R-:W-:Y:S01]  /*a430*/  STL [R1+0x22c], R217 ;  /* 0x00022cd901007387 */ /* 0x000fe20000100800 */
[----:B------:R-:W-:Y:S01]  /*a440*/  FFMA R221, R230, UR44, R221 ;  /* 0x0000002ce6dd7c23 */ /* 0x000fe200080000dd */
[----:B------:R-:W-:Y:S01]  /*a450*/  FFMA R222, R227, UR44, R222 ;  /* 0x0000002ce3de7c23 */ /* 0x000fe200080000de */
[----:B------:R-:W-:Y:S01]  /*a460*/  HADD2.F32 R227, -RZ, R246.H0_H0 ;  /* 0x200000f6ffe37230 */ /* 0x000fe20000004100 */
[----:B------:R-:W-:Y:S04]  /*a470*/  STL [R1+0x230], R218 ;  /* 0x000230da01007387 */ /* 0x000fe80000100800 */
[----:B------:R-:W-:Y:S04]  /*a480*/  STL [R1+0x234], R219 ;  /* 0x000234db01007387 */ /* 0x000fe80000100800 */
[----:B------:R-:W-:Y:S01]  /*a490*/  STL [R1+0x238], R220 ;  /* 0x000238dc01007387 */ /* 0x000fe20000100800 */
[-C--:B--2---:R-:W-:Y:S02]  /*a4a0*/  F2FP.F16.E4M3.UNPACK_B R247, R103.reuse ;  /* 0x00000067fff7723e */ /* 0x084fe400020006ff */
[----:B------:R-:W-:Y:S02]  /*a4b0*/  F2FP.F16.E4M3.UNPACK_B R245, R103.H1 ;  /* 0x00000067fff5723e */ /* 0x000fe400030006ff */
[----:B------:R-:W2:Y:S01]  /*a4c0*/  LDL.LU R103, [R1+0xb4] ;  /* 0x0000b40001677983 */ /* 0x000ea20000300800 */
[-C--:B---3--:R-:W-:Y:S02]  /*a4d0*/  F2FP.F16.E4M3.UNPACK_B R244, R77.reuse ;  /* 0x0000004dfff4723e */ /* 0x088fe400020006ff */
[----:B------:R-:W-:Y:S02]  /*a4e0*/  F2FP.F16.E4M3.UNPACK_B R231, R77.H1 ;  /* 0x0000004dffe7723e */ /* 0x000fe400030006ff */
[----:B------:R-:W3:Y:S01]  /*a4f0*/  LDL.LU R77, [R1+0xb8] ;  /* 0x0000b800014d7983 */ /* 0x000ee20000300800 */
[-C--:B----4-:R-:W-:Y:S02]  /*a500*/  F2FP.F16.E4M3.UNPACK_B R236, R73.reuse ;  /* 0x00000049ffec723e */ /* 0x090fe400020006ff */
[----:B------:R-:W-:Y:S02]  /*a510*/  F2FP.F16.E4M3.UNPACK_B R235, R73.H1 ;  /* 0x00000049ffeb723e */ /* 0x000fe400030006ff */
[----:B------:R-:W4:Y:S04]  /*a520*/  LDL.LU R73, [R1+0xbc] ;  /* 0x0000bc0001497983 */ /* 0x000f280000300800 */
[----:B------:R-:W-:Y:S04]  /*a530*/  STL [R1+0x23c], R221 ;  /* 0x00023cdd01007387 */ /* 0x000fe80000100800 */
[----:B------:R-:W-:Y:S01]  /*a540*/  STL [R1+0x240], R222 ;  /* 0x000240de01007387 */ /* 0x000fe20000100800 */
[-C--:B------:R-:W-:Y:S02]  /*a550*/  F2FP.F16.E4M3.UNPACK_B R243, R226.reuse ;  /* 0x000000e2fff3723e */ /* 0x080fe400020006ff */
[----:B------:R-:W-:Y:S01]  /*a560*/  F2FP.F16.E4M3.UNPACK_B R242, R226.H1 ;  /* 0x000000e2fff2723e */ /* 0x000fe200030006ff */
[----:B------:R-:W-:Y:S02]  /*a570*/  HADD2.F32 R226, -RZ, R250.H1_H1 ;  /* 0x300000faffe27230 */ /* 0x000fe40000004100 */
[--C-:B------:R-:W-:Y:S02]  /*a580*/  HADD2.F32 R229, -RZ, R243.reuse.H0_H0 ;  /* 0x200000f3ffe57230 */ /* 0x100fe40000004100 */
[--C-:B------:R-:W-:Y:S02]  /*a590*/  HADD2.F32 R230, -RZ, R242.reuse.H1_H1 ;  /* 0x300000f2ffe67230 */ /* 0x100fe40000004100 */
[----:B------:R-:W-:Y:S01]  /*a5a0*/  FFMA R223, R226, UR44, R223 ;  /* 0x0000002ce2df7c23 */ /* 0x000fe200080000df */
[----:B------:R-:W-:Y:S01]  /*a5b0*/  FFMA R224, R227, UR44, R224 ;  /* 0x0000002ce3e07c23 */ /* 0x000fe200080000e0 */
[----:B------:R-:W-:Y:S01]  /*a5c0*/  FFMA R225, R228, UR44, R225 ;  /* 0x0000002ce4e17c23 */ /* 0x000fe200080000e1 */
[----:B------:R-:W-:Y:S01]  /*a5d0*/  FFMA R200, R229, UR44, R200 ;  /* 0x0000002ce5c87c23 */ /* 0x000fe200080000c8 */
[----:B------:R-:W-:Y:S01]  /*a5e0*/  HADD2.F32 R226, -RZ, R243.H1_H1 ;  /* 0x300000f3ffe27230 */ /* 0x000fe20000004100 */
[----:B------:R-:W-:Y:S01]  /*a5f0*/  STL [R1+0x244], R223 ;  /* 0x000244df01007387 */ /* 0x000fe20000100800 */
[----:B------:R-:W-:Y:S02]  /*a600*/  HADD2.F32 R227, -RZ, R242.H0_H0 ;  /* 0x200000f2ffe37230 */ /* 0x000fe40000004100 */
[--C-:B------:R-:W-:Y:S01]  /*a610*/  HADD2.F32 R229, -RZ, R244.reuse.H0_H0 ;  /* 0x200000f4ffe57230 */ /* 0x100fe20000004100 */
[----:B------:R-:W-:Y:S01]  /*a620*/  STL [R1+0x248], R224 ;  /* 0x000248e001007387 */ /* 0x000fe20000100800 */
[----:B------:R-:W-:Y:S01]  /*a630*/  FFMA R201, R226, UR44, R201 ;  /* 0x0000002ce2c97c23 */ /* 0x000fe200080000c9 */
[----:B------:R-:W-:Y:S01]  /*a640*/  FFMA R202, R227, UR44, R202 ;  /* 0x0000002ce3ca7c23 */ /* 0x000fe200080000ca */
[----:B------:R-:W-:Y:S01]  /*a650*/  FFMA R203, R230, UR44, R203 ;  /* 0x0000002ce6cb7c23 */ /* 0x000fe200080000cb */
[----:B------:R-:W4:Y:S01]  /*a660*/  LDL.LU R228, [R1+0xb0] ;  /* 0x0000b00001e47983 */ /* 0x000f220000300800 */
[--C-:B------:R-:W-:Y:S02]  /*a670*/  HADD2.F32 R227, -RZ, R247.reuse.H0_H0 ;  /* 0x200000f7ffe37230 */ /* 0x100fe40000004100 */
[----:B------:R-:W-:Y:S01]  /*a680*/  HADD2.F32 R226, -RZ, R247.H1_H1 ;  /* 0x300000f7ffe27230 */ /* 0x000fe20000004100 */
[----:B------:R-:W-:Y:S01]  /*a690*/  STL [R1+0x24c], R225 ;  /* 0x00024ce101007387 */ /* 0x000fe20000100800 */
[----:B------:R-:W-:Y:S02]  /*a6a0*/  HADD2.F32 R230, -RZ, R231.H1_H1 ;  /* 0x300000e7ffe67230 */ /* 0x000fe40000004100 */
[----:B------:R-:W-:Y:S01]  /*a6b0*/  FFMA R204, R227, UR44, R204 ;  /* 0x0000002ce3cc7c23 */ /* 0x000fe200080000cc */
[----:B------:R-:W-:Y:S01]  /*a6c0*/  HADD2.F32 R227, -RZ, R245.H0_H0 ;  /* 0x200000f5ffe37230 */ /* 0x000fe20000004100 */
[----:B------:R-:W-:Y:S01]  /*a6d0*/  STL [R1+0x1d8], R200 ;  /* 0x0001d8c801007387 */ /* 0x000fe20000100800 */
[----:B------:R-:W-:Y:S01]  /*a6e0*/  FFMA R205, R226, UR44, R205 ;  /* 0x0000002ce2cd7c23 */ /* 0x000fe200080000cd */
[----:B------:R-:W-:Y:S02]  /*a6f0*/  HADD2.F32 R226, -RZ, R244.H1_H1 ;  /* 0x300000f4ffe27230 */ /* 0x000fe40000004100 */
[----:B------:R-:W-:Y:S01]  /*a700*/  STL [R1+0x1dc], R201 ;  /* 0x0001dcc901007387 */ /* 0x000fe20000100800 */
[----:B------:R-:W-:Y:S01]  /*a710*/  FFMA R206, R227, UR44, R206 ;  /* 0x0000002ce3ce7c23 */ /* 0x000fe200080000ce */
[----:B------:R-:W-:Y:S02]  /*a720*/  HADD2.F32 R227, -RZ, R231.H0_H0 ;  /* 0x200000e7ffe37230 */ /* 0x000fe40000004100 */
        /* <DEDUP_REMOVED lines=11> */
[----:B------:R-:W-:Y:S04]  /*a7e0*/  STL [R1+0x1a8], R204 ;  /* 0x0001a8cc01007387 */ /* 0x000fe80000100800 */
[----:B------:R-:W-:Y:S04]  /*a7f0*/  STL [R1+0x1ac], R205 ;  /* 0x0001accd01007387 */ /* 0x000fe80000100800 */
[----:B------:R-:W-:Y:S01]  /*a800*/  STL [R1+0x1c8], R206 ;  /* 0x0001c8ce01007387 */ /* 0x000fe20000100800 */
[-C--:B------:R-:W-:Y:S02]  /*a810*/  F2FP.F16.E4M3.UNPACK_B R240, R228.reuse ;  /* 0x000000e4fff0723e */ /* 0x080fe400020006ff */
[----:B------:R-:W-:Y:S01]  /*a820*/  F2FP.F16.E4M3.UNPACK_B R239, R228.H1 ;  /* 0x000000e4ffef723e */ /* 0x000fe200030006ff */
[----:B------:R-:W-:Y:S05]  /*a830*/  HADD2.F32 R228, -RZ, R245.H1_H1 ;  /* 0x300000f5ffe47230 */ /* 0x000fea0000004100 */
[----:B------:R-:W-:Y:S01]  /*a840*/  FFMA R207, R228, UR44, R207 ;  /* 0x0000002ce4cf7c23 */ /* 0x000fe200080000cf */
[----:B------:R-:W-:Y:S01]  /*a850*/  FFMA R208, R229, UR44, R208 ;  /* 0x0000002ce5d07c23 */ /* 0x000fe200080000d0 */
[----:B------:R-:W4:Y:S01]  /*a860*/  LDL.LU R228, [R1+0xa0] ;  /* 0x0000a00001e47983 */ /* 0x000f220000300800 */
[----:B------:R-:W-:Y:S01]  /*a870*/  FFMA R209, R226, UR44, R209 ;  /* 0x0000002ce2d17c23 */ /* 0x000fe200080000d1 */
[----:B------:R-:W-:Y:S01]  /*a880*/  FFMA R210, R227, UR44, R210 ;  /* 0x0000002ce3d27c23 */ /* 0x000fe200080000d2 */
[----:B------:R-:W-:Y:S01]  /*a890*/  FFMA R211, R230, UR44, R211 ;  /* 0x0000002ce6d37c23 */ /* 0x000fe200080000d3 */
[----:B------:R-:W-:Y:S01]  /*a8a0*/  STL [R1+0x1cc], R207 ;  /* 0x0001cccf01007387 */ /* 0x000fe20000100800 */
[--C-:B------:R-:W-:Y:S02]  /*a8b0*/  HADD2.F32 R227, -RZ, R236.reuse.H0_H0 ;  /* 0x200000ecffe37230 */ /* 0x100fe40000004100 */
[----:B------:R-:W-:Y:S01]  /*a8c0*/  HADD2.F32 R226, -RZ, R236.H1_H1 ;  /* 0x300000ecffe27230 */ /* 0x000fe20000004100 */
[----:B------:R-:W-:Y:S01]  /*a8d0*/  STL [R1+0x1b0], R208 ;  /* 0x0001b0d001007387 */ /* 0x000fe20000100800 */
[--C-:B------:R-:W-:Y:S02]  /*a8e0*/  HADD2.F32 R229, -RZ, R240.reuse.H0_H0 ;  /* 0x200000f0ffe57230 */ /* 0x100fe40000004100 */
[----:B------:R-:W-:Y:S01]  /*a8f0*/  FFMA R212, R227, UR44, R212 ;  /* 0x0000002ce3d47c23 */ /* 0x000fe200080000d4 */
[----:B------:R-:W-:Y:S01]  /*a900*/  HADD2.F32 R227, -RZ, R235.H0_H0 ;  /* 0x200000ebffe37230 */ /* 0x000fe20000004100 */
[----:B------:R-:W-:Y:S01]  /*a910*/  STL [R1+0x1b4], R209 ;  /* 0x0001b4d101007387 */ /* 0x000fe20000100800 */
[----:B------:R-:W-:Y:S01]  /*a920*/  FFMA R213, R226, UR44, R213 ;  /* 0x0000002ce2d57c23 */ /* 0x000fe200080000d5 */
[----:B------:R-:W-:Y:S02]  /*a930*/  HADD2.F32 R226, -RZ, R240.H1_H1 ;  /* 0x300000f0ffe27230 */ /* 0x000fe40000004100 */
[----:B------:R-:W-:Y:S01]  /*a940*/  STL [R1+0x1c0], R210 ;  /* 0x0001c0d201007387 */ /* 0x000fe20000100800 */
[----:B------:R-:W-:Y:S01]  /*a950*/  FFMA R214, R227, UR44, R214 ;  /* 0x0000002ce3d67c23 */ /* 0x000fe200080000d6 */
[--C-:B------:R-:W-:Y:S02]  /*a960*/  HADD2.F32 R227, -RZ, R239.reuse.H0_H0 ;  /* 0x200000efffe37230 */ /* 0x100fe40000004100 */
[----:B------:R-:W-:Y:S01]  /*a970*/  HADD2.F32 R230, -RZ, R239.H1_H1 ;  /* 0x300000efffe67230 */ /* 0x000fe20000004100 */
[-C--:B--2---:R-:W-:Y:S02]  /*a980*/  F2FP.F16.E4M3.UNPACK_B R252, R103.reuse ;  /* 0x00000067fffc723e */ /* 0x084fe400020006ff */
[----:B------:R-:W-:Y:S02]  /*a990*/  F2FP.F16.E4M3.UNPACK_B R251, R103.H1 ;  /* 0x00000067fffb723e */ /* 0x000fe400030006ff */
[----:B------:R-:W2:Y:S01]  /*a9a0*/  LDL.LU R103, [R1+0x90] ;  /* 0x0000900001677983 */ /* 0x000ea20000300800 */
[-C--:B---3--:R-:W-:Y:S02]  /*a9b0*/  F2FP.F16.E4M3.UNPACK_B R250, R77.reuse ;  /* 0x0000004dfffa723e */ /* 0x088fe400020006ff */
[----:B------:R-:W-:Y:S02]  /*a9c0*/  F2FP.F16.E4M3.UNPACK_B R231, R77.H1 ;  /* 0x0000004dffe7723e */ /* 0x000fe400030006ff */
[-C--:B----4-:R-:W-:Y:S02]  /*a9d0*/  F2FP.F16.E4M3.UNPACK_B R247, R73.reuse ;  /* 0x00000049fff7723e */ /* 0x090fe400020006ff */
[----:B------:R-:W-:Y:S02]  /*a9e0*/  F2FP.F16.E4M3.UNPACK_B R233, R73.H1 ;  /* 0x00000049ffe9723e */ /* 0x000fe400030006ff */
[----:B------:R-:W3:Y:S04]  /*a9f0*/  LDL.LU R73, [R1+0x94] ;  /* 0x0000940001497983 */ /* 0x000ee80000300800 */
        /* <DEDUP_REMOVED lines=15> */
[----:B------:R-:W-:Y:S03]  /*aaf0*/  HADD2.F32 R230, -RZ, R246.H1_H1 ;  /* 0x300000f6ffe67230 */ /* 0x000fe60000004100 */
        /* <DEDUP_REMOVED lines=8> */
[C---:B-1----:R-:W-:Y:S02]  /*ab80*/  PRMT R83, R72.reuse, 0x7610, R83 ;  /* 0x0000761048537816 */ /* 0x042fe40000000053 */
[----:B------:R-:W-:Y:S02]  /*ab90*/  PRMT R84, R72, 0x7632, R84 ;  /* 0x0000763248547816 */ /* 0x000fe40000000054 */
[----:B------:R-:W3:Y:S01]  /*aba0*/  LDL.LU R72, [R1+0x3c4] ;  /* 0x0003c40001487983 */ /* 0x000ee20000300800 */
[-C--:B----4-:R-:W-:Y:S02]  /*abb0*/  F2FP.F16.E4M3.UNPACK_B R74, R77.reuse.H1 ;  /* 0x0000004dff4a723e */ /* 0x090fe400030006ff */
[----:B------:R-:W-:Y:S01]  /*abc0*/  F2FP.F16.E4M3.UNPACK_B R232, R77 ;  /* 0x0000004dffe8723e */ /* 0x000fe200020006ff */
[----:B------:R-:W4:Y:S01]  /*abd0*/  LDL.LU R73, [R1+0x3c0] ;  /* 0x0003c00001497983 */ /* 0x000f220000300800 */
[C---:B------:R-:W-:Y:S02]  /*abe0*/  PRMT R63, R74.reuse, 0x7610, R63 ;  /* 0x000076104a3f7816 */ /* 0x040fe4000000003f */
[----:B------:R-:W-:Y:S02]  /*abf0*/  PRMT R64, R74, 0x7632, R64 ;  /* 0x000076324a407816 */ /* 0x000fe40000000040 */
[----:B------:R-:W4:Y:S01]  /*ac00*/  LDL.LU R74, [R1+0x80] ;  /* 0x00008000014a7983 */ /* 0x000f220000300800 */
[C---:B------:R-:W-:Y:S02]  /*ac10*/  PRMT R85, R229.reuse, 0x7610, R85 ;  /* 0x00007610e5557816 */ /* 0x040fe40000000055 */
[----:B------:R-:W-:Y:S01]  /*ac20*/  PRMT R58, R229, 0x7632, R58 ;  /* 0x00007632e53a7816 */ /* 0x000fe2000000003a */
[----:B------:R-:W4:Y:S01]  /*ac30*/  LDL.LU R77, [R1+0x84] ;  /* 0x00008400014d7983 */ /* 0x000f220000300800 */
[----:B------:R-:W-:Y:S03]  /*ac40*/  HADD2.F32 R229, -RZ, R234.H0_H0 ;  /* 0x200000eaffe57230 */ /* 0x000fe60000004100 */
[----:B------:R-:W-:Y:S01]  /*ac50*/  STL [R1+0x1e0], R187 ;  /* 0x0001e0bb01007387 */ /* 0x000fe20000100800 */
[-C--:B------:R-:W-:Y:S02]  /*ac60*/  F2FP.F16.E4M3.UNPACK_B R227, R228.reuse ;  /* 0x000000e4ffe3723e */ /* 0x080fe400020006ff */
[----:B------:R-:W-:Y:S01]  /*ac70*/  F2FP.F16.E4M3.UNPACK_B R226, R228.H1 ;  /* 0x000000e4ffe2723e */ /* 0x000fe200030006ff */
[--C-:B------:R-:W-:Y:S01]  /*ac80*/  HADD2.F32 R228, -RZ, R237.reuse.H1_H1 ;  /* 0x300000edffe47230 */ /* 0x100fe20000004100 */
[C---:B------:R-:W-:Y:S02]  /*ac90*/  PRMT R86, R227.reuse, 0x7610, R86 ;  /* 0x00007610e3567816 */ /* 0x040fe40000000056 */
[----:B------:R-:W-:Y:S01]  /*aca0*/  PRMT R87, R227, 0x7632, R87 ;  /* 0x00007632e3577816 */ /* 0x000fe20000000057 */
[--C-:B------:R-:W-:Y:S01]  /*acb0*/  HADD2.F32 R227, -RZ, R238.reuse.H0_H0 ;  /* 0x200000eeffe37230 */ /* 0x100fe20000004100 */
[C---:B------:R-:W-:Y:S02]  /*acc0*/  PRMT R56, R226.reuse, 0x7610, R56 ;  /* 0x00007610e2387816 */ /* 0x040fe40000000038 */
[----:B------:R-:W-:Y:S01]  /*acd0*/  PRMT R61, R226, 0x7632, R61 ;  /* 0x00007632e23d7816 */ /* 0x000fe2000000003d */
[----:B------:R-:W-:Y:S02]  /*ace0*/  HADD2.F32 R226, -RZ, R238.H1_H1 ;  /* 0x300000eeffe27230 */ /* 0x000fe40000004100 */
[----:B------:R-:W-:Y:S01]  /*acf0*/  FFMA R188, R227, UR44, R188 ;  /* 0x0000002ce3bc7c23 */ /* 0x000fe200080000bc */
[----:B------:R-:W-:Y:S02]  /*ad00*/  HADD2.F32 R227, -RZ, R237.H0_H0 ;  /* 0x200000edffe37230 */ /* 0x000fe40000004100 */
[----:B------:R-:W-:Y:S02]  /*ad10*/  FFMA R189, R226, UR44, R189 ;  /* 0x0000002ce2bd7c23 */ /* 0x000fe400080000bd */
[----:B------:R-:W-:Y:S01]  /*ad20*/  STL [R1+0x254], R188 ;  /* 0x000254bc01007387 */ /* 0x000fe20000100800 */
[----:B------:R-:W-:Y:S01]  /*ad30*/  FFMA R190, R227, UR44, R190 ;  /* 0x0000002ce3be7c23 */ /* 0x000fe200080000be */
[----:B------:R-:W-:Y:S01]  /*ad40*/  FFMA R191, R228, UR44, R191 ;  /* 0x0000002ce4bf7c23 */ /* 0x000fe200080000bf */
[----:B------:R-:W-:Y:S01]  /*ad50*/  FFMA R192, R229, UR44, R192 ;  /* 0x0000002ce5c07c23 */ /* 0x000fe200080000c0 */
[----:B------:R-:W-:Y:S01]  /*ad60*/  STL [R1+0x258], R189 ;  /* 0x000258bd01007387 */ /* 0x000fe20000100800 */
[----:B------:R-:W-:Y:S02]  /*ad70*/  HADD2.F32 R226, -RZ, R234.H1_H1 ;  /* 0x300000eaffe27230 */ /* 0x000fe40000004100 */
[----:B------:R-:W-:Y:S01]  /*ad80*/  HADD2.F32 R227, -RZ, R246.H0_H0 ;  /* 0x200000f6ffe37230 */ /* 0x000fe20000004100 */
[----:B------:R-:W-:Y:S02]  /*ad90*/  STL [R1+0x25c], R190 ;  /* 0x00025cbe01007387 */ /* 0x000fe40000100800 */
[----:B------:R-:W-:Y:S02]  /*ada0*/  FFMA R193, R226, UR44, R193 ;  /* 0x0000002ce2c17c23 */ /* 0x000fe400080000c1 */
[----:B------:R-:W4:Y:S01]  /*adb0*/  LDL.LU R228, [R1+0x88] ;  /* 0x0000880001e47983 */ /* 0x000f220000300800 */
[----:B------:R-:W-:Y:S01]  /*adc0*/  FFMA R194, R227, UR44, R194 ;  /* 0x0000002ce3c27c23 */ /* 0x000fe200080000c2 */
[----:B------:R-:W-:Y:S01]  /*add0*/  FFMA R195, R230, UR44, R195 ;  /* 0x0000002ce6c37c23 */ /* 0x000fe200080000c3 */
[----:B------:R-:W-:Y:S01]  /*ade0*/  HADD2.F32 R230, -RZ, R244.H1_H1 ;  /* 0x300000f4ffe67230 */ /* 0x000fe20000004100 */
[----:B------:R-:W-:Y:S04]  /*adf0*/  STL [R1+0x260], R191 ;  /* 0x000260bf01007387 */ /* 0x000fe80000100800 */
[----:B------:R-:W-:Y:S04]  /*ae00*/  STL [R1+0x194], R192 ;  /* 0x000194c001007387 */ /* 0x000fe80000100800 */
[----:B------:R-:W-:Y:S04]  /*ae10*/  STL [R1+0x198], R193 ;  /* 0x000198c101007387 */ /* 0x000fe80000100800 */
[----:B------:R-:W-:Y:S01]  /*ae20*/  STL [R1+0x264], R194 ;  /* 0x000264c201007387 */ /* 0x000fe20000100800 */
[----:B--2---:R-:W-:Y:S01]  /*ae30*/  FMUL R103, R103, UR37 ;  /* 0x0000002567677c20 */ /* 0x004fe20008400000 */
[----:B---3--:R-:W-:Y:S01]  /*ae40*/  FMUL R72, R72, UR37 ;  /* 0x0000002548487c20 */ /* 0x008fe20008400000 */
[----:B----4-:R-:W-:Y:S01]  /*ae50*/  FMUL R73, R73, UR37 ;  /* 0x0000002549497c20 */ /* 0x010fe20008400000 */
[-C--:B------:R-:W-:Y:S02]  /*ae60*/  F2FP.F16.E4M3.UNPACK_B R82, R74.reuse ;  /* 0x0000004aff52723e */ /* 0x080fe400020006ff */
[----:B------:R-:W-:Y:S02]  /*ae70*/  F2FP.F16.E4M3.UNPACK_B R75, R74.H1 ;  /* 0x0000004aff4b723e */ /* 0x000fe400030006ff */
[C---:B------:R-:W-:Y:S02]  /*ae80*/  PRMT R65, R82.reuse, 0x7610, R65 ;  /* 0x0000761052417816 */ /* 0x040fe40000000041 */
[----:B------:R-:W-:Y:S02]  /*ae90*/  PRMT R71, R82, 0x7632, R71 ;  /* 0x0000763252477816 */ /* 0x000fe40000000047 */
[----:B------:R-:W2:Y:S01]  /*aea0*/  LDL.LU R82, [R1+0x8c] ;  /* 0x00008c0001527983 */ /* 0x000ea20000300800 */
[C---:B------:R-:W-:Y:S02]  /*aeb0*/  PRMT R66, R75.reuse, 0x7610, R66 ;  /* 0x000076104b427816 */ /* 0x040fe40000000042 */
[----:B------:R-:W-:Y:S01]  /*aec0*/  PRMT R67, R75, 0x7632, R67 ;  /* 0x000076324b437816 */ /* 0x000fe20000000043 */
[----:B------:R-:W3:Y:S01]  /*aed0*/  LDL.LU R74, [R1+0x3bc] ;  /* 0x0003bc00014a7983 */ /* 0x000ee20000300800 */
[-C--:B------:R-:W-:Y:S02]  /*aee0*/  F2FP.F16.E4M3.UNPACK_B R76, R77.reuse ;  /* 0x0000004dff4c723e */ /* 0x080fe400020006ff */
[----:B------:R-:W-:Y:S01]  /*aef0*/  F2FP.F16.E4M3.UNPACK_B R78, R77.H1 ;  /* 0x0000004dff4e723e */ /* 0x000fe200030006ff */
[----:B------:R-:W4:Y:S01]  /*af00*/  LDL.LU R75, [R1+0x3b8] ;  /* 0x0003b800014b7983 */ /* 0x000f220000300800 */
[C---:B------:R-:W-:Y:S02]  /*af10*/  PRMT R42, R76.reuse, 0x7610, R42 ;  /* 0x000076104c2a7816 */ /* 0x040fe4000000002a */
[----:B------:R-:W-:Y:S02]  /*af20*/  PRMT R43, R76, 0x7632, R43 ;  /* 0x000076324c2b7816 */ /* 0x000fe4000000002b */
[----:B------:R-:W4:Y:S01]  /*af30*/  LDL.LU R76, [R1+0x3b4] ;  /* 0x0003b400014c7983 */ /* 0x000f220000300800 */
[C---:B------:R-:W-:Y:S02]  /*af40*/  PRMT R44, R78.reuse, 0x7610, R44 ;  /* 0x000076104e2c7816 */ /* 0x040fe4000000002c */
[----:B------:R-:W-:Y:S01]  /*af50*/  PRMT R50, R78, 0x7632, R50 ;  /* 0x000076324e327816 */ /* 0x000fe20000000032 */
[----:B------:R-:W4:Y:S04]  /*af60*/  LDL.LU R77, [R1+0x3b0] ;  /* 0x0003b000014d7983 */ /* 0x000f280000300800 */
[----:B------:R-:W4:Y:S01]  /*af70*/  LDL.LU R78, [R1+0x3ac] ;  /* 0x0003ac00014e7983 */ /* 0x000f220000300800 */
[-C--:B------:R-:W-:Y:S02]  /*af80*/  F2FP.F16.E4M3.UNPACK_B R227, R228.reuse.H1 ;  /* 0x000000e4ffe3723e */ /* 0x080fe400030006ff */
[----:B------:R-:W-:Y:S01]  /*af90*/  F2FP.F16.E4M3.UNPACK_B R229, R228 ;  /* 0x000000e4ffe5723e */ /* 0x000fe200020006ff */
[--C-:B------:R-:W-:Y:S01]  /*afa0*/  HADD2.F32 R228, -RZ, R242.reuse.H1_H1 ;  /* 0x300000f2ffe47230 */ /* 0x100fe20000004100 */
[C---:B------:R-:W-:Y:S02]  /*afb0*/  PRMT R47, R227.reuse, 0x7610, R47 ;  /* 0x00007610e32f7816 */ /* 0x040fe4000000002f */
[----:B------:R-:W-:Y:S01]  /*afc0*/  PRMT R53, R227, 0x7632, R53 ;  /* 0x00007632e3357816 */ /* 0x000fe20000000035 */
[----:B------:R-:W-:Y:S01]  /*afd0*/  HADD2.F32 R227, -RZ, R243.H0_H0 ;  /* 0x200000f3ffe37230 */ /* 0x000fe20000004100 */
[C---:B------:R-:W-:Y:S02]  /*afe0*/  PRMT R45, R229.reuse, 0x7610, R45 ;  /* 0x00007610e52d7816 */ /* 0x040fe4000000002d */
[----:B------:R-:W-:Y:S01]  /*aff0*/  PRMT R46, R229, 0x7632, R46 ;  /* 0x00007632e52e7816 */ /* 0x000fe2000000002e */
[----:B------:R-:W-:Y:S02]  /*b000*/  HADD2.F32 R229, -RZ, R245.H0_H0 ;  /* 0x200000f5ffe57230 */ /* 0x000fe40000004100 */
[----:B------:R-:W-:Y:S01]  /*b010*/  FFMA R196, R227, UR44, R196 ;  /* 0x0000002ce3c47c23 */ /* 0x000fe200080000c4 */
[----:B------:R-:W-:Y:S01]  /*b020*/  HADD2.F32 R227, -RZ, R242.H0_H0 ;  /* 0x200000f2ffe37230 */ /* 0x000fe20000004100 */
[-C--:B--2---:R-:W-:Y:S02]  /*b030*/  F2FP.F16.E4M3.UNPACK_B R80, R82.reuse.H1 ;  /* 0x00000052ff50723e */ /* 0x084fe400030006ff */
[----:B------:R-:W-:Y:S02]  /*b040*/  F2FP.F16.E4M3.UNPACK_B R226, R82 ;  /* 0x00000052ffe2723e */ /* 0x000fe400020006ff */
[----:B------:R-:W-:Y:S01]  /*b050*/  PRMT R24, R80, 0x7610, R24 ;  /* 0x0000761050187816 */ /* 0x000fe20000000018 */
[----:B---3--:R-:W-:Y:S01]  /*b060*/  FMUL R74, R74, UR37 ;  /* 0x000000254a4a7c20 */ /* 0x008fe20008400000 */
[----:B------:R-:W-:Y:S02]  /*b070*/  PRMT R25, R80, 0x7632, R25 ;  /* 0x0000763250197816 */ /* 0x000fe40000000019 */
[----:B------:R-:W2:Y:S01]  /*b080*/  LDL.LU R80, [R1+0x70] ;  /* 0x0000700001507983 */ /* 0x000ea20000300800 */
[C---:B------:R-:W-:Y:S01]  /*b090*/  PRMT R48, R226.reuse, 0x7610, R48 ;  /* 0x00007610e2307816 */ /* 0x040fe20000000030 */
[----:B----4-:R-:W-:Y:S01]  /*b0a0*/  FMUL R75, R75, UR37 ;  /* 0x000000254b4b7c20 */ /* 0x010fe20008400000 */
[----:B------:R-:W-:Y:S01]  /*b0b0*/  PRMT R49, R226, 0x7632, R49 ;  /* 0x00007632e2317816 */ /* 0x000fe20000000031 */
[----:B------:R-:W3:Y:S01]  /*b0c0*/  LDL.LU R82, [R1+0x7c] ;  /* 0x00007c0001527983 */ /* 0x000ee20000300800 */
[----:B------:R-:W-:Y:S02]  /*b0d0*/  HADD2.F32 R226, -RZ, R243.H1_H1 ;  /* 0x300000f3ffe27230 */ /* 0x000fe40000004100 */
[----:B------:R-:W-:Y:S01]  /*b0e0*/  FMUL R76, R76, UR37 ;  /* 0x000000254c4c7c20 */ /* 0x000fe20008400000 */
[----:B------:R-:W-:Y:S01]  /*b0f0*/  STL [R1+0x268], R195 ;  /* 0x000268c301007387 */ /* 0x000fe20000100800 */
[----:B------:R-:W-:Y:S01]  /*b100*/  FMUL R77, R77, UR37 ;  /* 0x000000254d4d7c20 */ /* 0x000fe20008400000 */
[----:B------:R-:W-:Y:S01]  /*b110*/  FFMA R197, R226, UR44, R197 ;  /* 0x0000002ce2c57c23 */ /* 0x000fe200080000c5 */
[----:B------:R-:W-:Y:S01]  /*b120*/  FFMA R198, R227, UR44, R198 ;  /* 0x0000002ce3c67c23 */ /* 0x000fe200080000c6 */
[----:B------:R-:W-:Y:S01]  /*b130*/  STL [R1+0x26c], R196 ;  /* 0x00026cc401007387 */ /* 0x000fe20000100800 */
[----:B------:R-:W-:Y:S01]  /*b140*/  FFMA R199, R228, UR44, R199 ;  /* 0x0000002ce4c77c23 */ /* 0x000fe200080000c7 */
[----:B------:R-:W-:Y:S01]  /*b150*/  FFMA R168, R229, UR44, R168 ;  /* 0x0000002ce5a87c23 */ /* 0x000fe200080000a8 */
[----:B------:R-:W-:Y:S01]  /*b160*/  HADD2.F32 R226, -RZ, R245.H1_H1 ;  /* 0x300000f5ffe27230 */ /* 0x000fe20000004100 */
[----:B------:R-:W-:Y:S01]  /*b170*/  STL [R1+0x270], R197 ;  /* 0x000270c501007387 */ /* 0x000fe20000100800 */
[----:B------:R-:W-:Y:S02]  /*b180*/  HADD2.F32 R227, -RZ, R244.H0_H0 ;  /* 0x200000f4ffe37230 */ /* 0x000fe40000004100 */
[----:B------:R-:W-:Y:S01]  /*b190*/  FMUL R78, R78, UR37 ;  /* 0x000000254e4e7c20 */ /* 0x000fe20008400000 */
[----:B------:R-:W-:Y:S01]  /*b1a0*/  STL [R1+0x274], R198 ;  /* 0x000274c601007387 */ /* 0x000fe20000100800 */
[----:B------:R-:W-:Y:S01]  /*b1b0*/  FFMA R169, R226, UR44, R169 ;  /* 0x0000002ce2a97c23 */ /* 0x000fe200080000a9 */
[----:B------:R-:W-:Y:S01]  /*b1c0*/  FFMA R170, R227, UR44, R170 ;  /* 0x0000002ce3aa7c23 */ /* 0x000fe200080000aa */
[----:B------:R-:W-:Y:S01]  /*b1d0*/  FFMA R171, R230, UR44, R171 ;  /* 0x0000002ce6ab7c23 */ /* 0x000fe200080000ab */
[----:B------:R-:W4:Y:S01]  /*b1e0*/  LDL.LU R228, [R1+0x78] ;  /* 0x0000780001e47983 */ /* 0x000f220000300800 */
[----:B------:R-:W-:Y:S03]  /*b1f0*/  HADD2.F32 R230, -RZ, R231.H1_H1 ;  /* 0x300000e7ffe67230 */ /* 0x000fe60000004100 */
[----:B------:R-:W-:Y:S04]  /*b200*/  STL [R1+0x278], R199 ;  /* 0x000278c701007387 */ /* 0x000fe80000100800 */
[----:B------:R-:W4:Y:S04]  /*b210*/  LDL.LU R229, [R1+0x74] ;  /* 0x0000740001e57983 */ /* 0x000f280000300800 */
[----:B------:R-:W-:Y:S04]  /*b220*/  STL [R1+0x27c], R168 ;  /* 0x00027ca801007387 */ /* 0x000fe80000100800 */
[----:B------:R-:W-:Y:S04]  /*b230*/  STL [R1+0x280], R169 ;  /* 0x000280a901007387 */ /* 0x000fe80000100800 */
[----:B------:R-:W-:Y:S01]  /*b240*/  STL [R1+0x284], R170 ;  /* 0x000284aa01007387 */ /* 0x000fe20000100800 */
[-C--:B--2---:R-:W-:Y:S02]  /*b250*/  F2FP.F16.E4M3.UNPACK_B R79, R80.reuse ;  /* 0x00000050ff4f723e */ /* 0x084fe400020006ff */
[----:B------:R-:W-:Y:S02]  /*b260*/  F2FP.F16.E4M3.UNPACK_B R227, R80.H1 ;  /* 0x00000050ffe3723e */ /* 0x000fe400030006ff */
[C---:B------:R-:W-:Y:S02]  /*b270*/  PRMT R26, R79.reuse, 0x7610, R26 ;  /* 0x000076104f1a7816 */ /* 0x040fe4000000001a */
[----:B------:R-:W-:Y:S02]  /*b280*/  PRMT R30, R79, 0x7632, R30 ;  /* 0x000076324f1e7816 */ /* 0x000fe4000000001e */
[----:B------:R-:W2:Y:S01]  /*b290*/  LDL.LU R79, [R1+0x3a8] ;  /* 0x0003a800014f7983 */ /* 0x000ea20000300800 */
[-C--:B---3--:R-:W-:Y:S02]  /*b2a0*/  F2FP.F16.E4M3.UNPACK_B R243, R82.reuse ;  /* 0x00000052fff3723e */ /* 0x088fe400020006ff */
[----:B------:R-:W-:Y:S01]  /*b2b0*/  F2FP.F16.E4M3.UNPACK_B R242, R82.H1 ;  /* 0x00000052fff2723e */ /* 0x000fe200030006ff */
[----:B------:R-:W3:Y:S01]  /*b2c0*/  LDL.LU R80, [R1+0x3a4] ;  /* 0x0003a40001507983 */ /* 0x000ee20000300800 */
[C---:B------:R-:W-:Y:S02]  /*b2d0*/  PRMT R32, R227.reuse, 0x7610, R32 ;  /* 0x00007610e3207816 */ /* 0x040fe40000000020 */
[----:B------:R-:W-:Y:S01]  /*b2e0*/  PRMT R34, R227, 0x7632, R34 ;  /* 0x00007632e3227816 */ /* 0x000fe20000000022 */
[----:B------:R-:W3:Y:S01]  /*b2f0*/  LDL.LU R82, [R1+0x60] ;  /* 0x0000600001527983 */ /* 0x000ee20000300800 */
[----:B------:R-:W-:Y:S03]  /*b300*/  HADD2.F32 R227, -RZ, R252.H0_H0 ;  /* 0x200000fcffe37230 */ /* 0x000fe60000004100 */
[----:B------:R-:W-:Y:S02]  /*b310*/  STL [R1+0x288], R171 ;  /* 0x000288ab01007387 */ /* 0x000fe40000100800 */
[----:B------:R-:W-:Y:S01]  /*b320*/  FFMA R172, R227, UR44, R172 ;  /* 0x0000002ce3ac7c23 */ /* 0x000fe200080000ac */
[--C-:B------:R-:W-:Y:S01]  /*b330*/  HADD2.F32 R227, -RZ, R251.reuse.H0_H0 ;  /* 0x200000fbffe37230 */ /* 0x100fe20000004100 */
[----:B------:R1:W-:Y:S01]  /*b340*/  STL [R1+0x2c4], R134 ;  /* 0x0002c48601007387 */ /* 0x0003e20000100800 */
[-C--:B----4-:R-:W-:Y:S02]  /*b350*/  F2FP.F16.E4M3.UNPACK_B R244, R228.reuse.H1 ;  /* 0x000000e4fff4723e */ /* 0x090fe400030006ff */
[----:B------:R-:W-:Y:S01]  /*b360*/  F2FP.F16.E4M3.UNPACK_B R245, R228 ;  /* 0x000000e4fff5723e */ /* 0x000fe200020006ff */
[----:B------:R4:W-:Y:S01]  /*b370*/  STL [R1+0x2c0], R135 ;  /* 0x0002c08701007387 */ /* 0x0009e20000100800 */
[----:B------:R-:W-:Y:S03]  /*b380*/  HADD2.F32 R228, -RZ, R251.H1_H1 ;  /* 0x300000fbffe47230 */ /* 0x000fe60000004100 */
[----:B------:R-:W-:Y:S01]  /*b390*/  STL [R1+0x28c], R172 ;  /* 0x00028cac01007387 */ /* 0x000fe20000100800 */
[-C--:B------:R-:W-:Y:S02]  /*b3a0*/  F2FP.F16.E4M3.UNPACK_B R226, R229.reuse ;  /* 0x000000e5ffe2723e */ /* 0x080fe400020006ff */
[----:B------:R-:W-:Y:S01]  /*b3b0*/  F2FP.F16.E4M3.UNPACK_B R246, R229.H1 ;  /* 0x000000e5fff6723e */ /* 0x000fe200030006ff */
[----:B------:R-:W-:Y:S01]  /*b3c0*/  HADD2.F32 R229, -RZ, R250.H0_H0 ;  /* 0x200000faffe57230 */ /* 0x000fe20000004100 */
[C---:B------:R-:W-:Y:S02]  /*b3d0*/  PRMT R38, R226.reuse, 0x7610, R38 ;  /* 0x00007610e2267816 */ /* 0x040fe40000000026 */
[----:B------:R-:W-:Y:S01]  /*b3e0*/  PRMT R39, R226, 0x7632, R39 ;  /* 0x00007632e2277816 */ /* 0x000fe20000000027 */
[----:B------:R-:W-:Y:S05]  /*b3f0*/  HADD2.F32 R226, -RZ, R252.H1_H1 ;  /* 0x300000fcffe27230 */ /* 0x000fea0000004100 */
        /* <DEDUP_REMOVED lines=12> */
[----:B------:R-:W-:Y:S01]  /*b4c0*/  STL [R1+0x298], R175 ;  /* 0x000298af01007387 */ /* 0x000fe20000100800 */
[----:B------:R-:W-:Y:S01]  /*b4d0*/  FFMA R180, R231, UR44, R180 ;  /* 0x0000002ce7b47c23 */ /* 0x000fe200080000b4 */
[----:B------:R-:W-:Y:S02]  /*b4e0*/  HADD2.F32 R228, -RZ, R247.H1_H1 ;  /* 0x300000f7ffe47230 */ /* 0x000fe40000004100 */
[----:B------:R-:W4:Y:S03]  /*b4f0*/  LDL.LU R229, [R1+0x6c] ;  /* 0x00006c0001e57983 */ /* 0x000f260000300800 */
[----:B------:R-:W-:Y:S01]  /*b500*/  FFMA R181, R228, UR44, R181 ;  /* 0x0000002ce4b57c23 */ /* 0x000fe200080000b5 */
[----:B------:R-:W-:Y:S01]  /*b510*/  STL [R1+0x29c], R176 ;  /* 0x00029cb001007387 */ /* 0x000fe20000100800 */
[--C-:B------:R-:W-:Y:S03]  /*b520*/  HADD2.F32 R228, -RZ, R236.reuse.H1_H1 ;  /* 0x300000ecffe47230 */ /* 0x100fe60000004100 */
[----:B------:R-:W4:Y:S04]  /*b530*/  LDL.LU R226, [R1+0x68] ;  /* 0x0000680001e27983 */ /* 0x000f280000300800 */
[----:B------:R-:W-:Y:S04]  /*b540*/  STL [R1+0x2a0], R177 ;  /* 0x0002a0b101007387 */ /* 0x000fe80000100800 */
[----:B------:R-:W4:Y:S04]  /*b550*/  LDL.LU R227, [R1+0x64] ;  /* 0x0000640001e37983 */ /* 0x000f280000300800 */
[----:B------:R-:W-:Y:S04]  /*b560*/  STL [R1+0x2a4], R178 ;  /* 0x0002a4b201007387 */ /* 0x000fe80000100800 */
[----:B------:R-:W-:Y:S01]  /*b570*/  STL [R1+0x2a8], R179 ;  /* 0x0002a8b301007387 */ /* 0x000fe20000100800 */
[----:B--2---:R-:W-:Y:S01]  /*b580*/  FMUL R79, R79, UR37 ;  /* 0x000000254f4f7c20 */ /* 0x004fe20008400000 */
[----:B---3--:R-:W-:Y:S01]  /*b590*/  FMUL R80, R80, UR37 ;  /* 0x0000002550507c20 */ /* 0x008fe20008400000 */
[-C--:B------:R-:W-:Y:S02]  /*b5a0*/  F2FP.F16.E4M3.UNPACK_B R81, R82.reuse ;  /* 0x00000052ff51723e */ /* 0x080fe400020006ff */
[----:B------:R-:W-:Y:S03]  /*b5b0*/  F2FP.F16.E4M3.UNPACK_B R230, R82.H1 ;  /* 0x00000052ffe6723e */ /* 0x000fe600030006ff */
[----:B------:R2:W-:Y:S01]  /*b5c0*/  STL [R1+0x90], R81 ;  /* 0x0000905101007387 */ /* 0x0005e20000100800 */
[C---:B-1----:R-:W-:Y:S02]  /*b5d0*/  PRMT R134, R230.reuse, 0x7610, R134 ;  /* 0x00007610e6867816 */ /* 0x042fe40000000086 */
[----:B----4-:R-:W-:Y:S01]  /*b5e0*/  PRMT R135, R230, 0x7632, R135 ;  /* 0x00007632e6877816 */ /* 0x010fe20000000087 */
[----:B------:R-:W-:Y:S01]  /*b5f0*/  HADD2.F32 R230, -RZ, R235.H1_H1 ;  /* 0x300000ebffe67230 */ /* 0x000fe20000004100 */
[----:B--2---:R-:W2:Y:S04]  /*b600*/  LDL.LU R81, [R1+0x3a0] ;  /* 0x0003a00001517983 */ /* 0x004ea80000300800 */
[----:B------:R-:W3:Y:S04]  /*b610*/  LDL.LU R82, [R1+0x39c] ;  /* 0x00039c0001527983 */ /* 0x000ee80000300800 */
[----:B------:R-:W4:Y:S04]  /*b620*/  LDL.LU R231, [R1+0x5c] ;  /* 0x00005c0001e77983 */ /* 0x000f280000300800 */
[----:B------:R-:W-:Y:S01]  /*b630*/  STL [R1+0x2ac], R180 ;  /* 0x0002acb401007387 */ /* 0x000fe20000100800 */
[-C--:B------:R-:W-:Y:S03]  /*b640*/  F2FP.F16.E4M3.UNPACK_B R234, R229.reuse ;  /* 0x000000e5ffea723e */ /* 0x080fe600020006ff */
[----:B------:R-:W-:Y:S01]  /*b650*/  STL [R1+0x2b0], R181 ;  /* 0x0002b0b501007387 */ /* 0x000fe20000100800 */
[----:B------:R-:W-:Y:S01]  /*b660*/  F2FP.F16.E4M3.UNPACK_B R252, R229.H1 ;  /* 0x000000e5fffc723e */ /* 0x000fe200030006ff */
[----:B------:R-:W-:Y:S01]  /*b670*/  HADD2.F32 R229, -RZ, R236.H0_H0 ;  /* 0x200000ecffe57230 */ /* 0x000fe20000004100 */
[-C--:B------:R-:W-:Y:S02]  /*b680*/  F2FP.F16.E4M3.UNPACK_B R251, R226.reuse ;  /* 0x000000e2fffb723e */ /* 0x080fe400020006ff */
[----:B------:R-:W-:Y:S01]  /*b690*/  F2FP.F16.E4M3.UNPACK_B R250, R226.H1 ;  /* 0x000000e2fffa723e */ /* 0x000fe200030006ff */
[--C-:B------:R-:W-:Y:S01]  /*b6a0*/  HADD2.F32 R226, -RZ, R233.reuse.H1_H1 ;  /* 0x300000e9ffe27230 */ /* 0x100fe20000004100 */
[-C--:B------:R-:W-:Y:S02]  /*b6b0*/  F2FP.F16.E4M3.UNPACK_B R249, R227.reuse ;  /* 0x000000e3fff9723e */ /* 0x080fe400020006ff */
[----:B------:R-:W-:Y:S01]  /*b6c0*/  F2FP.F16.E4M3.UNPACK_B R247, R227.H1 ;  /* 0x000000e3fff7723e */ /* 0x000fe200030006ff */
[----:B------:R-:W-:Y:S05]  /*b6d0*/  HADD2.F32 R227, -RZ, R233.H0_H0 ;  /* 0x200000e9ffe37230 */ /* 0x000fea0000004100 */
[----:B------:R-:W-:Y:S01]  /*b6e0*/  FFMA R182, R227, UR44, R182 ;  /* 0x0000002ce3b67c23 */ /* 0x000fe200080000b6 */
[----:B------:R-:W-:Y:S01]  /*b6f0*/  FFMA R183, R226, UR44, R183 ;  /* 0x0000002ce2b77c23 */ /* 0x000fe200080000b7 */
[----:B------:R-:W-:Y:S01]  /*b700*/  FFMA R152, R229, UR44, R152 ;  /* 0x0000002ce5987c23 */ /* 0x000fe20008000098 */
[----:B------:R-:W-:Y:S01]  /*b710*/  FFMA R153, R228, UR44, R153 ;  /* 0x0000002ce4997c23 */ /* 0x000fe20008000099 */
[----:B------:R-:W-:Y:S01]  /*b720*/  HADD2.F32 R227, -RZ, R235.H0_H0 ;  /* 0x200000ebffe37230 */ /* 0x000fe20000004100 */
[----:B------:R-:W-:Y:S04]  /*b730*/  STL [R1+0x2b4], R182 ;  /* 0x0002b4b601007387 */ /* 0x000fe80000100800 */
[----:B------:R-:W4:Y:S01]  /*b740*/  LDL.LU R226, [R1+0x58] ;  /* 0x0000580001e27983 */ /* 0x000f220000300800 */
[----:B------:R-:W-:Y:S01]  /*b750*/  FFMA R154, R227, UR44, R154 ;  /* 0x0000002ce39a7c23 */ /* 0x000fe2000800009a */
[----:B------:R-:W-:Y:S02]  /*b760*/  HADD2.F32 R227, -RZ, R83.H0_H0 ;  /* 0x20000053ffe37230 */ /* 0x000fe40000004100 */
[----:B------:R-:W-:Y:S01]  /*b770*/  FFMA R155, R230, UR44, R155 ;  /* 0x0000002ce69b7c23 */ /* 0x000fe2000800009b */
[----:B------:R-:W-:Y:S01]  /*b780*/  STL [R1+0x2b8], R183 ;  /* 0x0002b8b701007387 */ /* 0x000fe20000100800 */
[----:B------:R-:W-:Y:S02]  /*b790*/  HADD2.F32 R230, -RZ, R61.H0_H0 ;  /* 0x2000003dffe67230 */ /* 0x000fe40000004100 */
[----:B------:R-:W-:Y:S01]  /*b7a0*/  FFMA R156, R227, UR44, R156 ;  /* 0x0000002ce39c7c23 */ /* 0x000fe2000800009c */
[----:B------:R-:W4:Y:S01]  /*b7b0*/  LDL.LU R229, [R1+0x54] ;  /* 0x0000540001e57983 */ /* 0x000f220000300800 */
[----:B------:R-:W-:Y:S01]  /*b7c0*/  HADD2.F32 R227, -RZ, R85.H0_H0 ;  /* 0x20000055ffe37230 */ /* 0x000fe20000004100 */
[----:B------:R-:W-:Y:S02]  /*b7d0*/  F2FP.SATFINITE.E4M3.F32.PACK_AB_MERGE_C R154, R155, R154, RZ ;  /* 0x0000009a9b9a723e */ /* 0x000fe400048070ff */
[----:B------:R1:W-:Y:S04]  /*b7e0*/  STL [R1+0x2bc], R152 ;  /* 0x0002bc9801007387 */ /* 0x0003e80000100800 */
[----:B------:R-:W4:Y:S04]  /*b7f0*/  LDL.LU R228, [R1+0x50] ;  /* 0x0000500001e47983 */ /* 0x000f280000300800 */
[----:B------:R-:W4:Y:S01]  /*b800*/  LDL.LU R83, [R1+0x398] ;  /* 0x0003980001537983 */ /* 0x000f220000300800 */
[----:B--2---:R-:W-:Y:S01]  /*b810*/  FMUL R81, R81, UR37 ;  /* 0x0000002551517c20 */ /* 0x004fe20008400000 */
[----:B---3--:R-:W-:Y:S01]  /*b820*/  FMUL R82, R82, UR37 ;  /* 0x0000002552527c20 */ /* 0x008fe20008400000 */
[-C--:B----4-:R-:W-:Y:S02]  /*b830*/  F2FP.F16.E4M3.UNPACK_B R237, R231.reuse ;  /* 0x000000e7ffed723e */ /* 0x090fe400020006ff */
[----:B------:R-:W-:Y:S01]  /*b840*/  F2FP.F16.E4M3.UNPACK_B R239, R231.H1 ;  /* 0x000000e7ffef723e */ /* 0x000fe200030006ff */
[----:B------:R-:W-:Y:S01]  /*b850*/  HADD2.F32 R231, -RZ, R232.H0_H0 ;  /* 0x200000e8ffe77230 */ /* 0x000fe20000004100 */
[-C--:B------:R-:W-:Y:S02]  /*b860*/  F2FP.F16.E4M3.UNPACK_B R233, R226.reuse ;  /* 0x000000e2ffe9723e */ /* 0x080fe400020006ff */
[----:B------:R-:W-:Y:S01]  /*b870*/  F2FP.F16.E4M3.UNPACK_B R235, R226.H1 ;  /* 0x000000e2ffeb723e */ /* 0x000fe200030006ff */
[----:B------:R-:W-:Y:S02]  /*b880*/  HADD2.F32 R226, -RZ, R84.H0_H0 ;  /* 0x20000054ffe27230 */ /* 0x000fe40000004100 */
[----:B------:R-:W2:Y:S01]  /*b890*/  LDL.LU R84, [R1+0x394] ;  /* 0x0003940001547983 */ /* 0x000ea20000300800 */
[-C--:B------:R-:W-:Y:S03]  /*b8a0*/  F2FP.F16.E4M3.UNPACK_B R238, R229.reuse ;  /* 0x000000e5ffee723e */ /* 0x080fe600020006ff */
[----:B------:R-:W3:Y:S01]  /*b8b0*/  LDL.LU R85, [R1+0x390] ;  /* 0x0003900001557983 */ /* 0x000ee20000300800 */
[----:B------:R-:W-:Y:S01]  /*b8c0*/  F2FP.F16.E4M3.UNPACK_B R240, R229.H1 ;  /* 0x000000e5fff0723e */ /* 0x000fe200030006ff */
[----:B------:R-:W-:Y:S02]  /*b8d0*/  HADD2.F32 R229, -RZ, R86.H0_H0 ;  /* 0x20000056ffe57230 */ /* 0x000fe40000004100 */
[----:B------:R-:W-:Y:S01]  /*b8e0*/  FFMA R157, R226, UR44, R157 ;  /* 0x0000002ce29d7c23 */ /* 0x000fe2000800009d */
[----:B------:R-:W-:Y:S02]  /*b8f0*/  HADD2.F32 R226, -RZ, R87.H0_H0 ;  /* 0x20000057ffe27230 */ /* 0x000fe40000004100 */
[----:B------:R-:W-:Y:S01]  /*b900*/  FFMA R158, R227, UR44, R158 ;  /* 0x0000002ce39e7c23 */ /* 0x000fe2000800009e */
[----:B------:R-:W-:Y:S01]  /*b910*/  HADD2.F32 R227, -RZ, R56.H0_H0 ;  /* 0x20000038ffe37230 */ /* 0x000fe20000004100 */
[-C--:B------:R-:W-:Y:S02]  /*b920*/  F2FP.F16.E4M3.UNPACK_B R241, R228.reuse ;  /* 0x000000e4fff1723e */ /* 0x080fe400020006ff */
[----:B------:R-:W-:Y:S01]  /*b930*/  F2FP.F16.E4M3.UNPACK_B R236, R228.H1 ;  /* 0x000000e4ffec723e */ /* 0x000fe200030006ff */
[----:B------:R-:W-:Y:S02]  /*b940*/  HADD2.F32 R228, -RZ, R58.H0_H0 ;  /* 0x2000003affe47230 */ /* 0x000fe40000004100 */
[----:B------:R-:W-:Y:S01]  /*b950*/  FMUL R83, R83, UR37 ;  /* 0x0000002553537c20 */ /* 0x000fe20008400000 */
[----:B------:R-:W4:Y:S02]  /*b960*/  LDL.LU R58, [R1+0x40] ;  /* 0x00004000013a7983 */ /* 0x000f240000300800 */
[----:B------:R-:W-:Y:S02]  /*b970*/  FFMA R159, R228, UR44, R159 ;  /* 0x0000002ce49f7c23 */ /* 0x000fe4000800009f */
[----:B------:R-:W4:Y:S01]  /*b980*/  LDL.LU R86, [R1+0x38c] ;  /* 0x00038c0001567983 */ /* 0x000f220000300800 */
[----:B------:R-:W-:Y:S01]  /*b990*/  FFMA R160, R229, UR44, R160 ;  /* 0x0000002ce5a07c23 */ /* 0x000fe200080000a0 */
[----:B------:R-:W-:Y:S01]  /*b9a0*/  FFMA R161, R226, UR44, R161 ;  /* 0x0000002ce2a17c23 */ /* 0x000fe200080000a1 */
[----:B------:R-:W-:Y:S01]  /*b9b0*/  FFMA R162, R227, UR44, R162 ;  /* 0x0000002ce3a27c23 */ /* 0x000fe200080000a2 */
[----:B------:R-:W4:Y:S01]  /*b9c0*/  LDL.LU R87, [R1+0x388] ;  /* 0x0003880001577983 */ /* 0x000f220000300800 */
[----:B------:R-:W-:Y:S02]  /*b9d0*/  HADD2.F32 R228, -RZ, R232.H1_H1 ;  /* 0x300000e8ffe47230 */ /* 0x000fe40000004100 */
[----:B------:R-:W-:Y:S01]  /*b9e0*/  FFMA R163, R230, UR44, R163 ;  /* 0x0000002ce6a37c23 */ /* 0x000fe200080000a3 */
[----:B------:R-:W-:Y:S01]  /*b9f0*/  FFMA R164, R231, UR44, R164 ;  /* 0x0000002ce7a47c23 */ /* 0x000fe200080000a4 */
[----:B------:R-:W4:Y:S01]  /*ba00*/  LDL.LU R56, [R1+0x384] ;  /* 0x0003840001387983 */ /* 0x000f220000300800 */
[----:B------:R-:W-:Y:S01]  /*ba10*/  F2FP.SATFINITE.E4M3.F32.PACK_AB_MERGE_C R158, R159, R158, RZ ;  /* 0x0000009e9f9e723e */ /* 0x000fe200048070ff */
[----:B------:R-:W-:Y:S01]  /*ba20*/  FFMA R165, R228, UR44, R165 ;  /* 0x0000002ce4a57c23 */ /* 0x000fe200080000a5 */
[----:B------:R-:W-:Y:S01]  /*ba30*/  HADD2.F32 R228, -RZ, R71.H0_H0 ;  /* 0x20000047ffe47230 */ /* 0x000fe20000004100 */
[----:B------:R-:W4:Y:S01]  /*ba40*/  LDL.LU R61, [R1+0x44] ;  /* 0x00004400013d7983 */ /* 0x000f220000300800 */
[----:B------:R-:W-:Y:S03]  /*ba50*/  F2FP.SATFINITE.E4M3.F32.PACK_AB_MERGE_C R162, R163, R162, RZ ;  /* 0x000000a2a3a2723e */ /* 0x000fe600048070ff */
[----:B------:R-:W4:Y:S04]  /*ba60*/  LDL.LU R229, [R1+0x4c] ;  /* 0x00004c0001e57983 */ /* 0x000f280000300800 */
[----:B------:R-:W4:Y:S01]  /*ba70*/  LDL.LU R227, [R1+0x48] ;  /* 0x0000480001e37983 */ /* 0x000f220000300800 */
[----:B--2---:R-:W-:Y:S01]  /*ba80*/  FMUL R84, R84, UR37 ;  /* 0x0000002554547c20 */ /* 0x004fe20008400000 */
[----:B---3--:R-:W-:Y:S01]  /*ba90*/  FMUL R85, R85, UR37 ;  /* 0x0000002555557c20 */ /* 0x008fe20008400000 */
[-C--:B----4-:R-:W-:Y:S02]  /*baa0*/  F2FP.F16.E4M3.UNPACK_B R57, R58.reuse ;  /* 0x0000003aff39723e */ /* 0x090fe400020006ff */
[----:B------:R-:W-:Y:S02]  /*bab0*/  F2FP.F16.E4M3.UNPACK_B R59, R58.H1 ;  /* 0x0000003aff3b723e */ /* 0x000fe400030006ff */
[C---:B-1----:R-:W-:Y:S01]  /*bac0*/  PRMT R152, R57.reuse, 0x7610, R152 ;  /* 0x0000761039987816 */ /* 0x042fe20000000098 */
[----:B------:R-:W-:Y:S01]  /*bad0*/  FMUL R86, R86, UR37 ;  /* 0x0000002556567c20 */ /* 0x000fe20008400000 */
[----:B------:R-:W-:Y:S02]  /*bae0*/  PRMT R183, R57, 0x7632, R183 ;  /* 0x0000763239b77816 */ /* 0x000fe400000000b7 */
[----:B------:R-:W2:Y:S01]  /*baf0*/  LDL.LU R57, [R1+0x380] ;  /* 0x0003800001397983 */ /* 0x000ea20000300800 */
[----:B------:R-:W-:Y:S01]  /*bb00*/  PRMT R182, R59, 0x7610, R182 ;  /* 0x000076103bb67816 */ /* 0x000fe200000000b6 */
[----:B------:R-:W-:Y:S01]  /*bb10*/  FMUL R87, R87, UR37 ;  /* 0x0000002557577c20 */ /* 0x000fe20008400000 */
[----:B------:R-:W-:Y:S01]  /*bb20*/  PRMT R181, R59, 0x7632, R181 ;  /* 0x000076323bb57816 */ /* 0x000fe200000000b5 */
[----:B------:R-:W3:Y:S01]  /*bb30*/  LDL.LU R58, [R1+0x37c] ;  /* 0x00037c00013a7983 */ /* 0x000ee20000300800 */
[----:B------:R-:W-:Y:S03]  /*bb40*/  FMUL R56, R56, UR37 ;  /* 0x0000002538387c20 */ /* 0x000fe60008400000 */
[----:B------:R-:W4:Y:S01]  /*bb50*/  LDL.LU R59, [R1+0x378] ;  /* 0x00037800013b7983 */ /* 0x000f220000300800 */
[-C--:B------:R-:W-:Y:S02]  /*bb60*/  F2FP.F16.E4M3.UNPACK_B R60, R61.reuse ;  /* 0x0000003dff3c723e */ /* 0x080fe400020006ff */
[----:B------:R-:W-:Y:S02]  /*bb70*/  F2FP.F16.E4M3.UNPACK_B R62, R61.H1 ;  /* 0x0000003dff3e723e */ /* 0x000fe400030006ff */
[C---:B------:R-:W-:Y:S02]  /*bb80*/  PRMT R180, R60.reuse, 0x7610, R180 ;  /* 0x000076103cb47816 */ /* 0x040fe400000000b4 */
[----:B------:R-:W-:Y:S02]  /*bb90*/  PRMT R179, R60, 0x7632, R179 ;  /* 0x000076323cb37816 */ /* 0x000fe400000000b3 */
[----:B------:R-:W4:Y:S01]  /*bba0*/  LDL.LU R60, [R1+0x374] ;  /* 0x00037400013c7983 */ /* 0x000f220000300800 */
[C---:B------:R-:W-:Y:S02]  /*bbb0*/  PRMT R178, R62.reuse, 0x7610, R178 ;  /* 0x000076103eb27816 */ /* 0x040fe400000000b2 */
[----:B------:R-:W-:Y:S01]  /*bbc0*/  PRMT R177, R62, 0x7632, R177 ;  /* 0x000076323eb17816 */ /* 0x000fe200000000b1 */
[----:B------:R-:W4:Y:S01]  /*bbd0*/  LDL.LU R61, [R1+0x370] ;  /* 0x00037000013d7983 */ /* 0x000f220000300800 */
[----:B------:R-:W-:Y:S02]  /*bbe0*/  F2FP.F16.E4M3.UNPACK_B R68, R229.H1 ;  /* 0x000000e5ff44723e */ /* 0x000fe400030006ff */
[-C--:B------:R-:W-:Y:S01]  /*bbf0*/  F2FP.F16.E4M3.UNPACK_B R230, R227.reuse ;  /* 0x000000e3ffe6723e */ /* 0x080fe200020006ff */
[----:B------:R-:W4:Y:S01]  /*bc00*/  LDL.LU R62, [R1+0x36c] ;  /* 0x00036c00013e7983 */ /* 0x000f220000300800 */
[C---:B------:R-:W-:Y:S02]  /*bc10*/  PRMT R172, R68.reuse, 0x7610, R172 ;  /* 0x0000761044ac7816 */ /* 0x040fe400000000ac */
[----:B------:R-:W-:Y:S02]  /*bc20*/  PRMT R171, R68, 0x7632, R171 ;  /* 0x0000763244ab7816 */ /* 0x000fe400000000ab */
[----:B------:R-:W4:Y:S01]  /*bc30*/  LDL.LU R68, [R1+0x30] ;  /* 0x0000300001447983 */ /* 0x000f220000300800 */
[----:B------:R-:W-:Y:S01]  /*bc40*/  F2FP.F16.E4M3.UNPACK_B R232, R227.H1 ;  /* 0x000000e3ffe8723e */ /* 0x000fe200030006ff */
[----:B------:R-:W-:Y:S01]  /*bc50*/  HADD2.F32 R227, -RZ, R63.H0_H0 ;  /* 0x2000003fffe37230 */ /* 0x000fe20000004100 */
[----:B------:R-:W-:Y:S01]  /*bc60*/  F2FP.F16.E4M3.UNPACK_B R226, R229 ;  /* 0x000000e5ffe2723e */ /* 0x000fe200020006ff */
[----:B------:R-:W4:Y:S01]  /*bc70*/  LDL.LU R63, [R1+0x368] ;  /* 0x00036800013f7983 */ /* 0x000f220000300800 */
[----:B------:R-:W-:Y:S01]  /*bc80*/  HADD2.F32 R229, -RZ, R65.H0_H0 ;  /* 0x20000041ffe57230 */ /* 0x000fe20000004100 */
[----:B------:R-:W-:Y:S01]  /*bc90*/  PRMT R176, R230, 0x7610, R176 ;  /* 0x00007610e6b07816 */ /* 0x000fe200000000b0 */
[----:B------:R-:W-:Y:S01]  /*bca0*/  FFMA R166, R227, UR44, R166 ;  /* 0x0000002ce3a67c23 */ /* 0x000fe200080000a6 */
[C---:B------:R-:W-:Y:S01]  /*bcb0*/  PRMT R174, R226.reuse, 0x7610, R174 ;  /* 0x00007610e2ae7816 */ /* 0x040fe200000000ae */
[----:B------:R-:W-:Y:S01]  /*bcc0*/  HADD2.F32 R227, -RZ, R66.H0_H0 ;  /* 0x20000042ffe37230 */ /* 0x000fe20000004100 */
[----:B------:R-:W-:Y:S01]  /*bcd0*/  PRMT R173, R226, 0x7632, R173 ;  /* 0x00007632e2ad7816 */ /* 0x000fe200000000ad */
[----:B------:R-:W-:Y:S01]  /*bce0*/  HADD2.F32 R226, -RZ, R64.H0_H0 ;  /* 0x20000040ffe27230 */ /* 0x000fe20000004100 */
[----:B------:R-:W-:Y:S01]  /*bcf0*/  PRMT R175, R230, 0x7632, R175 ;  /* 0x00007632e6af7816 */ /* 0x000fe200000000af */
[----:B------:R-:W4:Y:S01]  /*bd00*/  LDL.LU R64, [R1+0x364] ;  /* 0x0003640001407983 */ /* 0x000f220000300800 */
[----:B------:R-:W-:Y:S02]  /*bd10*/  HADD2.F32 R230, -RZ, R67.H0_H0 ;  /* 0x20000043ffe67230 */ /* 0x000fe40000004100 */
[----:B------:R-:W-:Y:S01]  /*bd20*/  FFMA R167, R226, UR44, R167 ;  /* 0x0000002ce2a77c23 */ /* 0x000fe200080000a7 */
[----:B------:R-:W4:Y:S01]  /*bd30*/  LDL.LU R65, [R1+0x360] ;  /* 0x0003600001417983 */ /* 0x000f220000300800 */
[----:B------:R-:W-:Y:S01]  /*bd40*/  FFMA R136, R229, UR44, R136 ;  /* 0x0000002ce5887c23 */ /* 0x000fe20008000088 */
[----:B------:R-:W-:Y:S01]  /*bd50*/  FFMA R137, R228, UR44, R137 ;  /* 0x0000002ce4897c23 */ /* 0x000fe20008000089 */
[----:B------:R-:W-:Y:S01]  /*bd60*/  FFMA R138, R227, UR44, R138 ;  /* 0x0000002ce38a7c23 */ /* 0x000fe2000800008a */
[----:B------:R-:W4:Y:S01]  /*bd70*/  LDL.LU R71, [R1+0x34] ;  /* 0x0000340001477983 */ /* 0x000f220000300800 */
[----:B------:R-:W-:Y:S01]  /*bd80*/  FFMA R139, R230, UR44, R139 ;  /* 0x0000002ce68b7c23 */ /* 0x000fe2000800008b */
[----:B------:R-:W-:Y:S01]  /*bd90*/  HADD2.F32 R230, -RZ, R53.H0_H0 ;  /* 0x20000035ffe67230 */ /* 0x000fe20000004100 */
[----:B------:R-:W-:Y:S01]  /*bda0*/  F2FP.SATFINITE.E4M3.F32.PACK_AB_MERGE_C R155, R167, R166, RZ ;  /* 0x000000a6a79b723e */ /* 0x000fe200048070ff */
[----:B------:R-:W4:Y:S02]  /*bdb0*/  LDL.LU R66, [R1+0x35c] ;  /* 0x00035c0001427983 */ /* 0x000f240000300800 */
[----:B------:R-:W-:Y:S02]  /*bdc0*/  F2FP.SATFINITE.E4M3.F32.PACK_AB_MERGE_C R138, R139, R138, RZ ;  /* 0x0000008a8b8a723e */ /* 0x000fe400048070ff */
[----:B------:R-:W4:Y:S01]  /*bdd0*/  LDL.LU R67, [R1+0x358] ;  /* 0x0003580001437983 */ /* 0x000f220000300800 */
[----:B------:R-:W-:Y:S02]  /*bde0*/  F2FP.SATFINITE.E4M3.F32.PACK_AB_MERGE_C R155, R165, R164, R155 ;  /* 0x000000a4a59b723e */ /* 0x000fe4000480709b */
[----:B------:R-:W-:Y:S01]  /*bdf0*/  F2FP.SATFINITE.E4M3.F32.PACK_AB_MERGE_C R136, R137, R136, R138 ;  /* 0x000000888988723e */ /* 0x000fe2000480708a */
[----:B------:R-:W4:Y:S01]  /*be00*/  LDL.LU R231, [R1+0x38] ;  /* 0x0000380001e77983 */ /* 0x000f220000300800 */
[----:B--2---:R-:W-:Y:S01]  /*be10*/  FMUL R57, R57, UR37 ;  /* 0x0000002539397c20 */ /* 0x004fe20008400000 */
[----:B---3--:R-:W-:Y:S01]  /*be20*/  FMUL R58, R58, UR37 ;  /* 0x000000253a3a7c20 */ /* 0x008fe20008400000 */
[----:B----4-:R-:W-:Y:S01]  /*be30*/  FMUL R59, R59, UR37 ;  /* 0x000000253b3b7c20 */ /* 0x010fe20008400000 */
[----:B------:R-:W-:Y:S01]  /*be40*/  FMUL R60, R60, UR37 ;  /* 0x000000253c3c7c20 */ /* 0x000fe20008400000 */
[----:B------:R-:W-:Y:S01]  /*be50*/  FMUL R61, R61, UR37 ;  /* 0x000000253d3d7c20 */ /* 0x000fe20008400000 */
[----:B------:R-:W-:Y:S01]  /*be60*/  FMUL R62, R62, UR37 ;  /* 0x000000253e3e7c20 */ /* 0x000fe20008400000 */
[-C--:B------:R-:W-:Y:S02]  /*be70*/  F2FP.F16.E4M3.UNPACK_B R227, R68.reuse ;  /* 0x00000044ffe3723e */ /* 0x080fe400020006ff */
[----:B------:R-:W-:Y:S02]  /*be80*/  F2FP.F16.E4M3.UNPACK_B R69, R68.H1 ;  /* 0x00000044ff45723e */ /* 0x000fe400030006ff */
[----:B------:R-:W-:Y:S01]  /*be90*/  PRMT R170, R227, 0x7610, R170 ;  /* 0x00007610e3aa7816 */ /* 0x000fe200000000aa */
[----:B------:R-:W-:Y:S01]  /*bea0*/  FMUL R63, R63, UR37 ;  /* 0x000000253f3f7c20 */ /* 0x000fe20008400000 */
[----:B------:R-:W-:Y:S02]  /*beb0*/  PRMT R169, R227, 0x7632, R169 ;  /* 0x00007632e3a97816 */ /* 0x000fe400000000a9 */
[----:B------:R-:W2:Y:S01]  /*bec0*/  LDL.LU R227, [R1+0x3c] ;  /* 0x00003c0001e37983 */ /* 0x000ea20000300800 */
[C---:B------:R-:W-:Y:S02]  /*bed0*/  PRMT R168, R69.reuse, 0x7610, R168 ;  /* 0x0000761045a87816 */ /* 0x040fe400000000a8 */
[----:B------:R-:W-:Y:S01]  /*bee0*/  PRMT R199, R69, 0x7632, R199 ;  /* 0x0000763245c77816 */ /* 0x000fe200000000c7 */
[----:B------:R-:W3:Y:S01]  /*bef0*/  LDL.LU R68, [R1+0x354] ;  /* 0x0003540001447983 */ /* 0x000ee20000300800 */
[----:B------:R-:W-:Y:S03]  /*bf00*/  FMUL R64, R64, UR37 ;  /* 0x0000002540407c20 */ /* 0x000fe60008400000 */
[----:B------:R-:W4:Y:S01]  /*bf10*/  LDL.LU R69, [R1+0x350] ;  /* 0x0003500001457983 */ /* 0x000f220000300800 */
[----:B------:R-:W-:Y:S01]  /*bf20*/  FMUL R65, R65, UR37 ;  /* 0x0000002541417c20 */ /* 0x000fe20008400000 */
[-C--:B------:R-:W-:Y:S02]  /*bf30*/  F2FP.F16.E4M3.UNPACK_B R70, R71.reuse ;  /* 0x00000047ff46723e */ /* 0x080fe400020006ff */
[----:B------:R-:W-:Y:S02]  /*bf40*/  F2FP.F16.E4M3.UNPACK_B R40, R71.H1 ;  /* 0x00000047ff28723e */ /* 0x000fe400030006ff */
[----:B------:R-:W-:Y:S01]  /*bf50*/  PRMT R198, R70, 0x7610, R198 ;  /* 0x0000761046c67816 */ /* 0x000fe200000000c6 */
[----:B------:R-:W-:Y:S01]  /*bf60*/  FMUL R66, R66, UR37 ;  /* 0x0000002542427c20 */ /* 0x000fe20008400000 */
[----:B------:R-:W-:Y:S02]  /*bf70*/  PRMT R197, R70, 0x7632, R197 ;  /* 0x0000763246c57816 */ /* 0x000fe400000000c5 */
[----:B------:R-:W4:Y:S01]  /*bf80*/  LDL.LU R70, [R1+0x34c] ;  /* 0x00034c0001467983 */ /* 0x000f220000300800 */
[C---:B------:R-:W-:Y:S01]  /*bf90*/  PRMT R196, R40.reuse, 0x7610, R196 ;  /* 0x0000761028c47816 */ /* 0x040fe200000000c4 */
[----:B------:R-:W-:Y:S01]  /*bfa0*/  FMUL R67, R67, UR37 ;  /* 0x0000002543437c20 */ /* 0x000fe20008400000 */
[----:B------:R-:W-:Y:S01]  /*bfb0*/  PRMT R195, R40, 0x7632, R195 ;  /* 0x0000763228c37816 */ /* 0x000fe200000000c3 */
[----:B------:R-:W4:Y:S01]  /*bfc0*/  LDL.LU R71, [R1+0x348] ;  /* 0x0003480001477983 */ /* 0x000f220000300800 */
[-C--:B------:R-:W-:Y:S02]  /*bfd0*/  F2FP.F16.E4M3.UNPACK_B R41, R231.reuse ;  /* 0x000000e7ff29723e */ /* 0x080fe400020006ff */
[----:B------:R-:W-:Y:S01]  /*bfe0*/  F2FP.F16.E4M3.UNPACK_B R229, R231.H1 ;  /* 0x000000e7ffe5723e */ /* 0x000fe200030006ff */
[----:B------:R-:W4:Y:S01]  /*bff0*/  LDL.LU R40, [R1+0x344] ;  /* 0x0003440001287983 */ /* 0x000f220000300800 */
[C---:B------:R-:W-:Y:S01]  /*c000*/  PRMT R194, R41.reuse, 0x7610, R194 ;  /* 0x0000761029c27816 */ /* 0x040fe200000000c2 */
[----:B------:R-:W-:Y:S01]  /*c010*/  HADD2.F32 R231, -RZ, R48.H0_H0 ;  /* 0x20000030ffe77230 */ /* 0x000fe20000004100 */
[----:B------:R-:W-:Y:S02]  /*c020*/  PRMT R191, R41, 0x7632, R191 ;  /* 0x0000763229bf7816 */ /* 0x000fe400000000bf */
[----:B------:R-:W4:Y:S01]  /*c030*/  LDL.LU R41, [R1+0x340] ;  /* 0x0003400001297983 */ /* 0x000f220000300800 */
[C---:B------:R-:W-:Y:S02]  /*c040*/  PRMT R190, R229.reuse, 0x7610, R190 ;  /* 0x00007610e5be7816 */ /* 0x040fe400000000be */
[----:B------:R-:W-:Y:S01]  /*c050*/  PRMT R189, R229, 0x7632, R189 ;  /* 0x00007632e5bd7816 */ /* 0x000fe200000000bd */
[----:B------:R-:W-:Y:S01]  /*c060*/  HADD2.F32 R229, -RZ, R45.H0_H0 ;  /* 0x2000002dffe57230 */ /* 0x000fe20000004100 */
[-C--:B--2---:R-:W-:Y:S02]  /*c070*/  F2FP.F16.E4M3.UNPACK_B R228, R227.reuse ;  /* 0x000000e3ffe4723e */ /* 0x084fe400020006ff */
[----:B------:R-:W-:Y:S01]  /*c080*/  F2FP.F16.E4M3.UNPACK_B R226, R227.H1 ;  /* 0x000000e3ffe2723e */ /* 0x000fe200030006ff */
[----:B------:R-:W-:Y:S01]  /*c090*/  HADD2.F32 R227, -RZ, R42.H0_H0 ;  /* 0x2000002affe37230 */ /* 0x000fe20000004100 */
[----:B------:R-:W-:Y:S01]  /*c0a0*/  PRMT R188, R228, 0x7610, R188 ;  /* 0x00007610e4bc7816 */ /* 0x000fe200000000bc */
[----:B------:R-:W2:Y:S01]  /*c0b0*/  LDL.LU R42, [R1+0x33c] ;  /* 0x00033c00012a7983 */ /* 0x000ea20000300800 */
[----:B------:R-:W-:Y:S01]  /*c0c0*/  PRMT R225, R226, 0x7610, R225 ;  /* 0x00007610e2e17816 */ /* 0x000fe200000000e1 */
[----:B---3--:R-:W-:Y:S01]  /*c0d0*/  FMUL R68, R68, UR37 ;  /* 0x0000002544447c20 */ /* 0x008fe20008400000 */
[----:B------:R-:W-:Y:S01]  /*c0e0*/  PRMT R224, R226, 0x7632, R224 ;  /* 0x00007632e2e07816 */ /* 0x000fe200000000e0 */
[----:B------:R-:W-:Y:S01]  /*c0f0*/  HADD2.F32 R226, -RZ, R43.H0_H0 ;  /* 0x2000002bffe27230 */ /* 0x000fe20000004100 */
[----:B------:R-:W-:Y:S01]  /*c100*/  PRMT R203, R228, 0x7632, R203 ;  /* 0x00007632e4cb7816 */ /* 0x000fe200000000cb */
[----:B------:R-:W3:Y:S01]  /*c110*/  LDL.LU R43, [R1+0x338] ;  /* 0x00033800012b7983 */ /* 0x000ee20000300800 */
[----:B------:R-:W-:Y:S01]  /*c120*/  FFMA R140, R227, UR44, R140 ;  /* 0x0000002ce38c7c23 */ /* 0x000fe2000800008c */
[----:B------:R-:W-:Y:S02]  /*c130*/  HADD2.F32 R227, -RZ, R44.H0_H0 ;  /* 0x2000002cffe37230 */ /* 0x000fe40000004100 */
[----:B------:R-:W-:Y:S01]  /*c140*/  FFMA R141, R226, UR44, R141 ;  /* 0x0000002ce28d7c23 */ /* 0x000fe2000800008d */
[----:B------:R-:W3:Y:S01]  /*c150*/  LDL.LU R44, [R1+0x334] ;  /* 0x00033400012c7983 */ /* 0x000ee20000300800 */
[----:B------:R-:W-:Y:S02]  /*c160*/  HADD2.F32 R228, -RZ, R50.H0_H0 ;  /* 0x20000032ffe47230 */ /* 0x000fe40000004100 */
[----:B----4-:R-:W-:Y:S01]  /*c170*/  FMUL R69, R69, UR37 ;  /* 0x0000002545457c20 */ /* 0x010fe20008400000 */
[----:B------:R-:W-:Y:S01]  /*c180*/  HADD2.F32 R226, -RZ, R46.H0_H0 ;  /* 0x2000002effe27230 */ /* 0x000fe20000004100 */
[----:B------:R-:W4:Y:S01]  /*c190*/  LDL.LU R50, [R1+0x20] ;  /* 0x0000200001327983 */ /* 0x000f220000300800 */
[----:B------:R-:W-:Y:S01]  /*c1a0*/  FFMA R142, R227, UR44, R142 ;  /* 0x0000002ce38e7c23 */ /* 0x000fe2000800008e */
[----:B------:R-:W-:Y:S02]  /*c1b0*/  HADD2.F32 R227, -RZ, R47.H0_H0 ;  /* 0x2000002fffe37230 */ /* 0x000fe40000004100 */
[----:B------:R-:W-:Y:S01]  /*c1c0*/  FFMA R143, R228, UR44, R143 ;  /* 0x0000002ce48f7c23 */ /* 0x000fe2000800008f */
[----:B------:R-:W4:Y:S01]  /*c1d0*/  LDL.LU R45, [R1+0x330] ;  /* 0x00033000012d7983 */ /* 0x000f220000300800 */
[----:B------:R-:W-:Y:S02]  /*c1e0*/  HADD2.F32 R228, -RZ, R49.H0_H0 ;  /* 0x20000031ffe47230 */ /* 0x000fe40000004100 */
[----:B------:R-:W-:Y:S01]  /*c1f0*/  FFMA R144, R229, UR44, R144 ;  /* 0x0000002ce5907c23 */ /* 0x000fe20008000090 */
[----:B------:R-:W-:Y:S01]  /*c200*/  FFMA R145, R226, UR44, R145 ;  /* 0x0000002ce2917c23 */ /* 0x000fe20008000091 */
[----:B------:R-:W4:Y:S01]  /*c210*/  LDL.LU R46, [R1+0x32c] ;  /* 0x00032c00012e7983 */ /* 0x000f220000300800 */
[----:B------:R-:W-:Y:S01]  /*c220*/  FFMA R146, R227, UR44, R146 ;  /* 0x0000002ce3927c23 */ /* 0x000fe20008000092 */
[----:B------:R-:W-:Y:S01]  /*c230*/  FFMA R147, R230, UR44, R147 ;  /* 0x0000002ce6937c23 */ /* 0x000fe20008000093 */
[----:B------:R-:W-:Y:S01]  /*c240*/  FFMA R148, R231, UR44, R148 ;  /* 0x0000002ce7947c23 */ /* 0x000fe20008000094 */
[----:B------:R-:W4:Y:S01]  /*c250*/  LDL.LU R47, [R1+0x328] ;  /* 0x00032800012f7983 */ /* 0x000f220000300800 */
[----:B------:R-:W-:Y:S01]  /*c260*/  FFMA R149, R228, UR44, R149 ;  /* 0x0000002ce4957c23 */ /* 0x000fe20008000095 */
[----:B------:R-:W-:Y:S02]  /*c270*/  HADD2.F32 R228, -RZ, R30.H0_H0 ;  /* 0x2000001effe47230 */ /* 0x000fe40000004100 */
[----:B------:R-:W-:Y:S01]  /*c280*/  FMUL R41, R41, UR37 ;  /* 0x0000002529297c20 */ /* 0x000fe20008400000 */
[----:B------:R-:W4:Y:S01]  /*c290*/  LDL.LU R53, [R1+0x24] ;  /* 0x0000240001357983 */ /* 0x000f220000300800 */
[----:B------:R-:W-:Y:S01]  /*c2a0*/  FMUL R71, R71, UR37 ;  /* 0x0000002547477c20 */ /* 0x000fe20008400000 */
[----:B------:R-:W-:Y:S01]  /*c2b0*/  F2FP.SATFINITE.E4M3.F32.PACK_AB_MERGE_C R142, R143, R142, RZ ;  /* 0x0000008e8f8e723e */ /* 0x000fe200048070ff */
[----:B------:R-:W-:Y:S01]  /*c2c0*/  FMUL R70, R70, UR37 ;  /* 0x0000002546467c20 */ /* 0x000fe20008400000 */
[----:B------:R-:W4:Y:S01]  /*c2d0*/  LDL.LU R48, [R1+0x324] ;  /* 0x0003240001307983 */ /* 0x000f220000300800 */
[----:B------:R-:W-:Y:S01]  /*c2e0*/  F2FP.SATFINITE.E4M3.F32.PACK_AB_MERGE_C R146, R147, R146, RZ ;  /* 0x000000929392723e */ /* 0x000fe200048070ff */
[----:B------:R-:W-:Y:S01]  /*c2f0*/  FMUL R40, R40, UR37 ;  /* 0x0000002528287c20 */ /* 0x000fe20008400000 */
[----:B------:R-:W-:Y:S01]  /*c300*/  F2FP.SATFINITE.E4M3.F32.PACK_AB_MERGE_C R137, R141, R140, R142 ;  /* 0x0000008c8d89723e */ /* 0x000fe2000480708e */
[----:B------:R-:W4:Y:S01]  /*c310*/  LDL.LU R49, [R1+0x320] ;  /* 0x0003200001317983 */ /* 0x000f220000300800 */
[----:B------:R-:W-:Y:S03]  /*c320*/  F2FP.SATFINITE.E4M3.F32.PACK_AB_MERGE_C R138, R145, R144, R146 ;  /* 0x00000090918a723e */ /* 0x000fe60004807092 */
[----:B------:R-:W4:Y:S01]  /*c330*/  LDL.LU R230, [R1+0x28] ;  /* 0x0000280001e67983 */ /* 0x000f220000300800 */
[----:B--2---:R-:W-:Y:S01]  /*c340*/  FMUL R42, R42, UR37 ;  /* 0x000000252a2a7c20 */ /* 0x004fe20008400000 */
[----:B---3--:R-:W-:Y:S01]  /*c350*/  FMUL R43, R43, UR37 ;  /* 0x000000252b2b7c20 */ /* 0x008fe20008400000 */
[----:B------:R-:W-:Y:S01]  /*c360*/  FMUL R44, R44, UR37 ;  /* 0x000000252c2c7c20 */ /* 0x000fe20008400000 */
[-C--:B----4-:R-:W-:Y:S02]  /*c370*/  F2FP.F16.E4M3.UNPACK_B R226, R50.reuse ;  /* 0x00000032ffe2723e */ /* 0x090fe400020006ff */
[----:B------:R-:W-:Y:S02]  /*c380*/  F2FP.F16.E4M3.UNPACK_B R51, R50.H1 ;  /* 0x00000032ff33723e */ /* 0x000fe400030006ff */
[C---:B------:R-:W-:Y:S01]  /*c390*/  PRMT R223, R226.reuse, 0x7610, R223 ;  /* 0x00007610e2df7816 */ /* 0x040fe200000000df */
[----:B------:R-:W-:Y:S01]  /*c3a0*/  FMUL R45, R45, UR37 ;  /* 0x000000252d2d7c20 */ /* 0x000fe20008400000 */
[----:B------:R-:W-:Y:S02]  /*c3b0*/  PRMT R222, R226, 0x7632, R222 ;  /* 0x00007632e2de7816 */ /* 0x000fe400000000de */
[----:B------:R-:W2:Y:S01]  /*c3c0*/  LDL.LU R226, [R1+0x2c] ;  /* 0x00002c0001e27983 */ /* 0x000ea20000300800 */
[C---:B------:R-:W-:Y:S01]  /*c3d0*/  PRMT R221, R51.reuse, 0x7610, R221 ;  /* 0x0000761033dd7816 */ /* 0x040fe200000000dd */
[----:B------:R-:W-:Y:S01]  /*c3e0*/  FMUL R46, R46, UR37 ;  /* 0x000000252e2e7c20 */ /* 0x000fe20008400000 */
[----:B------:R-:W-:Y:S01]  /*c3f0*/  PRMT R220, R51, 0x7632, R220 ;  /* 0x0000763233dc7816 */ /* 0x000fe200000000dc */
[----:B------:R-:W3:Y:S01]  /*c400*/  LDL.LU R50, [R1+0x31c] ;  /* 0x00031c0001327983 */ /* 0x000ee20000300800 */
[----:B------:R-:W-:Y:S03]  /*c410*/  FMUL R47, R47, UR37 ;  /* 0x000000252f2f7c20 */ /* 0x000fe60008400000 */
[----:B------:R-:W4:Y:S01]  /*c420*/  LDL.LU R51, [R1+0x318] ;  /* 0x0003180001337983 */ /* 0x000f220000300800 */
[-C--:B------:R-:W-:Y:S02]  /*c430*/  F2FP.F16.E4M3.UNPACK_B R52, R53.reuse ;  /* 0x00000035ff34723e */ /* 0x080fe400020006ff */
[----:B------:R-:W-:Y:S01]  /*c440*/  F2FP.F16.E4M3.UNPACK_B R54, R53.H1 ;  /* 0x00000035ff36723e */ /* 0x000fe200030006ff */
[----:B------:R-:W-:Y:S01]  /*c450*/  FMUL R48, R48, UR37 ;  /* 0x0000002530307c20 */ /* 0x000fe20008400000 */
[C---:B------:R-:W-:Y:S02]  /*c460*/  PRMT R219, R52.reuse, 0x7610, R219 ;  /* 0x0000761034db7816 */ /* 0x040fe400000000db */
[----:B------:R-:W-:Y:S01]  /*c470*/  PRMT R218, R52, 0x7632, R218 ;  /* 0x0000763234da7816 */ /* 0x000fe200000000da */
[----:B------:R-:W-:Y:S01]  /*c480*/  FMUL R49, R49, UR37 ;  /* 0x0000002531317c20 */ /* 0x000fe20008400000 */
[----:B------:R-:W4:Y:S01]  /*c490*/  LDL.LU R52, [R1+0x314] ;  /* 0x0003140001347983 */ /* 0x000f220000300800 */
[C---:B------:R-:W-:Y:S02]  /*c4a0*/  PRMT R217, R54.reuse, 0x7610, R217 ;  /* 0x0000761036d97816 */ /* 0x040fe400000000d9 */
[----:B------:R-:W-:Y:S01]  /*c4b0*/  PRMT R216, R54, 0x7632, R216 ;  /* 0x0000763236d87816 */ /* 0x000fe200000000d8 */
[----:B------:R-:W4:Y:S01]  /*c4c0*/  LDL.LU R53, [R1+0x310] ;  /* 0x0003100001357983 */ /* 0x000f220000300800 */
        /* <DEDUP_REMOVED lines=8> */
[----:B------:R-:W-:Y:S01]  /*c550*/  HADD2.F32 R229, -RZ, R26.H0_H0 ;  /* 0x2000001affe57230 */ /* 0x000fe20000004100 */
[----:B------:R-:W-:Y:S02]  /*c560*/  F2FP.SATFINITE.E4M3.F32.PACK_AB_MERGE_C R230, R5, R4, RZ ;  /* 0x0000000405e6723e */ /* 0x000fe400048070ff */
[----:B------:R-:W-:Y:S04]  /*c570*/  PRMT R4, R34, 0x7610, R4 ;  /* 0x0000761022047816 */ /* 0x000fe80000000004 */
[----:B------:R-:W-:Y:S02]  /*c580*/  PRMT R231, R4, 0x7610, R231 ;  /* 0x0000761004e77816 */ /* 0x000fe400000000e7 */
[-C--:B--2---:R-:W-:Y:S02]  /*c590*/  F2FP.F16.E4M3.UNPACK_B R27, R226.reuse.H1 ;  /* 0x000000e2ff1b723e */ /* 0x084fe400030006ff */
[----:B------:R-:W-:Y:S01]  /*c5a0*/  F2FP.F16.E4M3.UNPACK_B R227, R226 ;  /* 0x000000e2ffe3723e */ /* 0x000fe200020006ff */
[----:B------:R-:W-:Y:S01]  /*c5b0*/  HADD2.F32 R226, -RZ, R25.H0_H0 ;  /* 0x20000019ffe27230 */ /* 0x000fe20000004100 */
[C---:B------:R-:W-:Y:S01]  /*c5c0*/  PRMT R17, R27.reuse, 0x7610, R17 ;  /* 0x000076101b117816 */ /* 0x040fe20000000011 */
[----:B---3--:R-:W-:Y:S01]  /*c5d0*/  FMUL R50, R50, UR37 ;  /* 0x0000002532327c20 */ /* 0x008fe20008400000 */
[----:B------:R-:W-:Y:S02]  /*c5e0*/  PRMT R16, R27, 0x7632, R16 ;  /* 0x000076321b107816 */ /* 0x000fe40000000010 */
[----:B------:R-:W2:Y:S01]  /*c5f0*/  LDL.LU R27, [R1] ;  /* 0x00000000011b7983 */ /* 0x000ea20000300800 */
[----:B------:R-:W-:Y:S01]  /*c600*/  PRMT R19, R227, 0x7610, R19 ;  /* 0x00007610e3137816 */ /* 0x000fe20000000013 */
[----:B----4-:R-:W-:Y:S01]  /*c610*/  FMUL R51, R51, UR37 ;  /* 0x0000002533337c20 */ /* 0x010fe20008400000 */
[----:B------:R-:W-:Y:S01]  /*c620*/  PRMT R18, R227, 0x7632, R18 ;  /* 0x00007632e3127816 */ /* 0x000fe20000000012 */
[----:B------:R-:W-:Y:S02]  /*c630*/  HADD2.F32 R227, -RZ, R24.H0_H0 ;  /* 0x20000018ffe37230 */ /* 0x000fe40000004100 */
[----:B------:R-:W3:Y:S01]  /*c640*/  LDL.LU R24, [R1+0x304] ;  /* 0x0003040001187983 */ /* 0x000ee20000300800 */
[----:B------:R-:W-:Y:S03]  /*c650*/  FMUL R52, R52, UR37 ;  /* 0x0000002534347c20 */ /* 0x000fe60008400000 */
[----:B------:R-:W4:Y:S01]  /*c660*/  LDL.LU R25, [R1+0x300] ;  /* 0x0003000001197983 */ /* 0x000f220000300800 */
[----:B------:R-:W-:Y:S01]  /*c670*/  FFMA R150, R227, UR44, R150 ;  /* 0x0000002ce3967c23 */ /* 0x000fe20008000096 */
[----:B------:R-:W-:Y:S02]  /*c680*/  HADD2.F32 R227, -RZ, R32.H0_H0 ;  /* 0x20000020ffe37230 */ /* 0x000fe40000004100 */
[----:B------:R-:W-:Y:S01]  /*c690*/  FMUL R53, R53, UR37 ;  /* 0x0000002535357c20 */ /* 0x000fe20008400000 */
[----:B------:R-:W4:Y:S01]  /*c6a0*/  LDL.LU R26, [R1+0x2fc] ;  /* 0x0002fc00011a7983 */ /* 0x000f220000300800 */
[----:B------:R-:W-:Y:S01]  /*c6b0*/  FFMA R151, R226, UR44, R151 ;  /* 0x0000002ce2977c23 */ /* 0x000fe20008000097 */
[----:B------:R-:W-:Y:S01]  /*c6c0*/  FFMA R120, R229, UR44, R120 ;  /* 0x0000002ce5787c23 */ /* 0x000fe20008000078 */
[----:B------:R-:W-:Y:S01]  /*c6d0*/  FMUL R54, R54, UR37 ;  /* 0x0000002536367c20 */ /* 0x000fe20008400000 */
[----:B------:R-:W4:Y:S01]  /*c6e0*/  LDL.LU R30, [R1+0x4] ;  /* 0x00000400011e7983 */ /* 0x000f220000300800 */
[----:B------:R-:W-:Y:S01]  /*c6f0*/  FFMA R121, R228, UR44, R121 ;  /* 0x0000002ce4797c23 */ /* 0x000fe20008000079 */
[----:B------:R-:W-:Y:S01]  /*c700*/  FFMA R122, R227, UR44, R122 ;  /* 0x0000002ce37a7c23 */ /* 0x000fe2000800007a */
[----:B------:R-:W-:Y:S01]  /*c710*/  F2FP.SATFINITE.E4M3.F32.PACK_AB_MERGE_C R139, R151, R150, RZ ;  /* 0x00000096978b723e */ /* 0x000fe200048070ff */
[----:B------:R-:W4:Y:S01]  /*c720*/  LDL.LU R32, [R1+0x8] ;  /* 0x0000080001207983 */ /* 0x000f220000300800 */
[----:B------:R-:W-:Y:S02]  /*c730*/  FMUL R55, R55, UR37 ;  /* 0x0000002537377c20 */ /* 0x000fe40008400000 */
[----:B------:R-:W-:Y:S02]  /*c740*/  F2FP.SATFINITE.E4M3.F32.PACK_AB_MERGE_C R139, R149, R148, R139 ;  /* 0x00000094958b723e */ /* 0x000fe4000480708b */
[-C--:B--2---:R-:W-:Y:S02]  /*c750*/  F2FP.F16.E4M3.UNPACK_B R212, R27.reuse ;  /* 0x0000001bffd4723e */ /* 0x084fe400020006ff */
[----:B------:R-:W-:Y:S02]  /*c760*/  F2FP.F16.E4M3.UNPACK_B R28, R27.H1 ;  /* 0x0000001bff1c723e */ /* 0x000fe400030006ff */
[C---:B------:R-:W-:Y:S02]  /*c770*/  PRMT R15, R212.reuse, 0x7610, R15 ;  /* 0x00007610d40f7816 */ /* 0x040fe4000000000f */
[----:B------:R-:W-:Y:S01]  /*c780*/  PRMT R14, R212, 0x7632, R14 ;  /* 0x00007632d40e7816 */ /* 0x000fe2000000000e */
[----:B---3--:R-:W-:Y:S01]  /*c790*/  FMUL R24, R24, UR37 ;  /* 0x0000002518187c20 */ /* 0x008fe20008400000 */
[----:B------:R-:W2:Y:S01]  /*c7a0*/  LDL.LU R212, [R1+0xc] ;  /* 0x00000c0001d47983 */ /* 0x000ea20000300800 */
[C---:B------:R-:W-:Y:S01]  /*c7b0*/  PRMT R13, R28.reuse, 0x7610, R13 ;  /* 0x000076101c0d7816 */ /* 0x040fe2000000000d */
[----:B----4-:R-:W-:Y:S01]  /*c7c0*/  FMUL R25, R25, UR37 ;  /* 0x0000002519197c20 */ /* 0x010fe20008400000 */
        /* <DEDUP_REMOVED lines=22> */
[----:B------:R-:W-:Y:S03]  /*c930*/  HADD2.F32 R193, -RZ, R193.H0_H0 ;  /* 0x200000c1ffc17230 */ /* 0x000fe60000004100 */
[----:B------:R-:W4:Y:S01]  /*c940*/  LDL.LU R34, [R1+0x2dc] ;  /* 0x0002dc0001227983 */ /* 0x000f220000300800 */
[-C--:B--2---:R-:W-:Y:S02]  /*c950*/  F2FP.F16.E4M3.UNPACK_B R227, R212.reuse ;  /* 0x000000d4ffe3723e */ /* 0x084fe400020006ff */
[----:B------:R-:W-:Y:S02]  /*c960*/  F2FP.F16.E4M3.UNPACK_B R5, R212.H1 ;  /* 0x000000d4ff05723e */ /* 0x000fe400030006ff */
[----:B------:R-:W-:Y:S01]  /*c970*/  PRMT R192, R227, 0x7610, R192 ;  /* 0x00007610e3c07816 */ /* 0x000fe200000000c0 */
[----:B---3--:R-:W-:Y:S01]  /*c980*/  FMUL R27, R27, UR37 ;  /* 0x000000251b1b7c20 */ /* 0x008fe20008400000 */
[----:B------:R-:W-:Y:S02]  /*c990*/  PRMT R184, R227, 0x7632, R184 ;  /* 0x00007632e3b87816 */ /* 0x000fe400000000b8 */
[----:B------:R-:W2:Y:S01]  /*c9a0*/  LDL.LU R227, [R1+0x18] ;  /* 0x0000180001e37983 */ /* 0x000ea20000300800 */
[----:B------:R-:W-:Y:S01]  /*c9b0*/  F2FP.SATFINITE.E4M3.F32.PACK_AB_MERGE_C R212, R3, R0, R230 ;  /* 0x0000000003d4723e */ /* 0x000fe200048070e6 */
[----:B----4-:R-:W-:Y:S02]  /*c9c0*/  FMUL R28, R28, UR37 ;  /* 0x000000251c1c7c20 */ /* 0x010fe40008400000 */
[----:B------:R-:W3:Y:S01]  /*c9d0*/  LDL.LU R230, [R1+0x14] ;  /* 0x0000140001e67983 */ /* 0x000ee20000300800 */
[----:B------:R-:W-:Y:S01]  /*c9e0*/  FMUL R29, R29, UR37 ;  /* 0x000000251d1d7c20 */ /* 0x000fe20008400000 */
[----:B------:R-:W-:Y:S01]  /*c9f0*/  FMUL R30, R30, UR37 ;  /* 0x000000251e1e7c20 */ /* 0x000fe20008400000 */
[-C--:B------:R-:W-:Y:S02]  /*ca00*/  F2FP.F16.E4M3.UNPACK_B R3, R35.reuse ;  /* 0x00000023ff03723e */ /* 0x080fe400020006ff */
[----:B------:R-:W-:Y:S02]  /*ca10*/  F2FP.F16.E4M3.UNPACK_B R36, R35.H1 ;  /* 0x00000023ff24723e */ /* 0x000fe400030006ff */
[----:B------:R-:W-:Y:S01]  /*ca20*/  PRMT R202, R3, 0x7610, R202 ;  /* 0x0000761003ca7816 */ /* 0x000fe200000000ca */
[----:B------:R-:W-:Y:S01]  /*ca30*/  FMUL R31, R31, UR37 ;  /* 0x000000251f1f7c20 */ /* 0x000fe20008400000 */
[----:B------:R-:W-:Y:S02]  /*ca40*/  PRMT R187, R3, 0x7632, R187 ;  /* 0x0000763203bb7816 */ /* 0x000fe400000000bb */
[----:B------:R-:W4:Y:S01]  /*ca50*/  LDL.LU R3, [R1+0x1c] ;  /* 0x00001c0001037983 */ /* 0x000f220000300800 */
[----:B------:R-:W-:Y:S01]  /*ca60*/  PRMT R201, R36, 0x7610, R201 ;  /* 0x0000761024c97816 */ /* 0x000fe200000000c9 */
[----:B------:R-:W-:Y:S01]  /*ca70*/  FMUL R32, R32, UR37 ;  /* 0x0000002520207c20 */ /* 0x000fe20008400000 */
[----:B------:R-:W-:Y:S01]  /*ca80*/  PRMT R213, R36, 0x7632, R213 ;  /* 0x0000763224d57816 */ /* 0x000fe200000000d5 */
[----:B------:R-:W4:Y:S01]  /*ca90*/  LDL.LU R35, [R1+0x2d8] ;  /* 0x0002d80001237983 */ /* 0x000f220000300800 */
[----:B------:R-:W-:Y:S03]  /*caa0*/  FMUL R33, R33, UR37 ;  /* 0x0000002521217c20 */ /* 0x000fe60008400000 */
[----:B------:R-:W4:Y:S01]  /*cab0*/  LDL.LU R36, [R1+0x2d4] ;  /* 0x0002d40001247983 */ /* 0x000f220000300800 */
[----:B------:R-:W-:Y:S01]  /*cac0*/  FMUL R34, R34, UR37 ;  /* 0x0000002522227c20 */ /* 0x000fe20008400000 */
[-C--:B--2---:R-:W-:Y:S02]  /*cad0*/  F2FP.F16.E4M3.UNPACK_B R226, R227.reuse.H1 ;  /* 0x000000e3ffe2723e */ /* 0x084fe400030006ff */
[----:B------:R-:W-:Y:S01]  /*cae0*/  F2FP.F16.E4M3.UNPACK_B R228, R227 ;  /* 0x000000e3ffe4723e */ /* 0x000fe200020006ff */
[----:B------:R-:W-:Y:S01]  /*caf0*/  HADD2.F32 R227, -RZ, R38.H0_H0 ;  /* 0x20000026ffe37230 */ /* 0x000fe20000004100 */
[-C--:B---3--:R-:W-:Y:S02]  /*cb00*/  F2FP.F16.E4M3.UNPACK_B R37, R230.reuse ;  /* 0x000000e6ff25723e */ /* 0x088fe400020006ff */
[C---:B------:R-:W-:Y:S02]  /*cb10*/  PRMT R210, R226.reuse, 0x7610, R210 ;  /* 0x00007610e2d27816 */ /* 0x040fe400000000d2 */
[C---:B------:R-:W-:Y:S02]  /*cb20*/  PRMT R200, R37.reuse, 0x7610, R200 ;  /* 0x0000761025c87816 */ /* 0x040fe400000000c8 */
[----:B------:R-:W-:Y:S02]  /*cb30*/  PRMT R186, R37, 0x7632, R186 ;  /* 0x0000763225ba7816 */ /* 0x000fe400000000ba */
[----:B------:R-:W2:Y:S01]  /*cb40*/  LDL.LU R37, [R1+0x2d0] ;  /* 0x0002d00001257983 */ /* 0x000ea20000300800 */
[----:B------:R-:W-:Y:S01]  /*cb50*/  PRMT R215, R226, 0x7632, R215 ;  /* 0x00007632e2d77816 */ /* 0x000fe200000000d7 */
[----:B------:R-:W-:Y:S01]  /*cb60*/  HADD2.F32 R226, -RZ, R231.H0_H0 ;  /* 0x200000e7ffe27230 */ /* 0x000fe20000004100 */
[C---:B------:R-:W-:Y:S01]  /*cb70*/  PRMT R206, R228.reuse, 0x7610, R206 ;  /* 0x00007610e4ce7816 */ /* 0x040fe200000000ce */
[----:B------:R1:W-:Y:S01]  /*cb80*/  STL [R1+0x190], R60 ;  /* 0x0001903c01007387 */ /* 0x0003e20000100800 */
[----:B------:R-:W-:Y:S01]  /*cb90*/  PRMT R211, R228, 0x7632, R211 ;  /* 0x00007632e4d37816 */ /* 0x000fe200000000d3 */
[----:B------:R-:W-:Y:S02]  /*cba0*/  HADD2.F32 R231, -RZ, R243.H0_H0 ;  /* 0x200000f3ffe77230 */ /* 0x000fe40000004100 */
[----:B------:R-:W-:Y:S01]  /*cbb0*/  FFMA R123, R226, UR44, R123 ;  /* 0x0000002ce27b7c23 */ /* 0x000fe2000800007b */
[----:B------:R3:W-:Y:S01]  /*cbc0*/  STL [R1+0x18c], R62 ;  /* 0x00018c3e01007387 */ /* 0x0007e20000100800 */
[----:B------:R-:W-:Y:S01]  /*cbd0*/  HADD2.F32 R226, -RZ, R39.H0_H0 ;  /* 0x20000027ffe27230 */ /* 0x000fe20000004100 */
[----:B------:R-:W-:Y:S01]  /*cbe0*/  F2FP.F16.E4M3.UNPACK_B R229, R230.H1 ;  /* 0x000000e6ffe5723e */ /* 0x000fe200030006ff */
[----:B------:R-:W-:Y:S01]  /*cbf0*/  FFMA R124, R227, UR44, R124 ;  /* 0x0000002ce37c7c23 */ /* 0x000fe2000800007c */
[----:B------:R3:W-:Y:S01]  /*cc00*/  STL [R1+0x188], R64 ;  /* 0x0001884001007387 */ /* 0x0007e20000100800 */
[----:B------:R-:W-:Y:S01]  /*cc10*/  HADD2.F32 R230, -RZ, R244.H1_H1 ;  /* 0x300000f4ffe67230 */ /* 0x000fe20000004100 */
[-C--:B----4-:R-:W-:Y:S01]  /*cc20*/  F2FP.F16.E4M3.UNPACK_B R0, R3.reuse.H1 ;  /* 0x00000003ff00723e */ /* 0x090fe200030006ff */
[----:B------:R-:W-:Y:S01]  /*cc30*/  FFMA R125, R226, UR44, R125 ;  /* 0x0000002ce27d7c23 */ /* 0x000fe2000800007d */
[----:B------:R4:W-:Y:S01]  /*cc40*/  STL [R1+0x184], R66 ;  /* 0x0001844201007387 */ /* 0x0009e20000100800 */
[C---:B------:R-:W-:Y:S01]  /*cc50*/  PRMT R185, R229.reuse, 0x7610, R185 ;  /* 0x00007610e5b97816 */ /* 0x040fe200000000b9 */
[----:B------:R-:W-:Y:S01]  /*cc60*/  HADD2.F32 R227, -RZ, R246.H0_H0 ;  /* 0x200000f6ffe37230 */ /* 0x000fe20000004100 */
[C---:B------:R-:W-:Y:S01]  /*cc70*/  PRMT R214, R0.reuse, 0x7610, R214 ;  /* 0x0000761000d67816 */ /* 0x040fe200000000d6 */
[----:B------:R4:W-:Y:S01]  /*cc80*/  STL [R1+0x180], R68 ;  /* 0x0001804401007387 */ /* 0x0009e20000100800 */
[----:B------:R-:W-:Y:S01]  /*cc90*/  PRMT R209, R0, 0x7632, R209 ;  /* 0x0000763200d17816 */ /* 0x000fe200000000d1 */
[----:B------:R-:W-:Y:S01]  /*cca0*/  FMUL R36, R36, UR37 ;  /* 0x0000002524247c20 */ /* 0x000fe20008400000 */
[----:B------:R-:W-:Y:S01]  /*ccb0*/  PRMT R207, R229, 0x7632, R207 ;  /* 0x00007632e5cf7816 */ /* 0x000fe200000000cf */
[----:B------:R4:W-:Y:S01]  /*ccc0*/  STL [R1+0x17c], R41 ;  /* 0x00017c2901007387 */ /* 0x0009e20000100800 */
[----:B------:R-:W-:Y:S01]  /*ccd0*/  F2FP.F16.E4M3.UNPACK_B R9, R3 ;  /* 0x00000003ff09723e */ /* 0x000fe200020006ff */
[----:B------:R-:W-:Y:S01]  /*cce0*/  HADD2.F32 R3, -RZ, R175.H0_H0 ;  /* 0x200000afff037230 */ /* 0x000fe20000004100 */
[----:B------:R-:W-:Y:S01]  /*ccf0*/  F2FP.SATFINITE.E4M3.F32.PACK_AB_MERGE_C R122, R123, R122, RZ ;  /* 0x0000007a7b7a723e */ /* 0x000fe200048070ff */
[----:B------:R4:W-:Y:S01]  /*cd00*/  STL [R1+0x178], R43 ;  /* 0x0001782b01007387 */ /* 0x0009e20000100800 */
[----:B-1----:R-:W-:Y:S01]  /*cd10*/  HADD2.F32 R60, -RZ, R171.H0_H0 ;  /* 0x200000abff3c7230 */ /* 0x002fe20000004100 */
[----:B------:R-:W-:Y:S01]  /*cd20*/  PRMT R248, R9, 0x7610, R248 ;  /* 0x0000761009f87816 */ /* 0x000fe200000000f8 */
[----:B------:R-:W-:Y:S01]  /*cd30*/  HADD2.F32 R229, -RZ, R245.H0_H0 ;  /* 0x200000f5ffe57230 */ /* 0x000fe20000004100 */
[----:B------:R1:W-:Y:S01]  /*cd40*/  STL [R1+0x174], R45 ;  /* 0x0001742d01007387 */ /* 0x0003e20000100800 */
[----:B---3--:R-:W-:Y:S01]  /*cd50*/  HADD2.F32 R62, -RZ, R169.H0_H0 ;  /* 0x200000a9ff3e7230 */ /* 0x008fe20000004100 */
[----:B------:R-:W-:Y:S01]  /*cd60*/  F2FP.SATFINITE.E4M3.F32.PACK_AB_MERGE_C R120, R121, R120, R122 ;  /* 0x000000787978723e */ /* 0x000fe2000480707a */
[----:B------:R-:W-:Y:S01]  /*cd70*/  HADD2.F32 R248, -RZ, R248.H0_H0 ;  /* 0x200000f8fff87230 */ /* 0x000fe20000004100 */
[----:B------:R3:W-:Y:S01]  /*cd80*/  STL [R1+0x170], R47 ;  /* 0x0001702f01007387 */ /* 0x0007e20000100800 */
[----:B------:R-:W-:Y:S01]  /*cd90*/  HADD2.F32 R64, -RZ, R199.H0_H0 ;  /* 0x200000c7ff407230 */ /* 0x000fe20000004100 */
[----:B------:R-:W-:Y:S01]  /*cda0*/  PRMT R2, R9, 0x7632, R2 ;  /* 0x0000763209027816 */ /* 0x000fe20000000002 */
[----:B------:R-:W-:Y:S01]  /*cdb0*/  HADD2.F32 R9, -RZ, R173.H0_H0 ;  /* 0x200000adff097230 */ /* 0x000fe20000004100 */
[----:B------:R3:W-:Y:S01]  /*cdc0*/  STL [R1+0x168], R48 ;  /* 0x0001683001007387 */ /* 0x0007e20000100800 */
[----:B----4-:R-:W-:Y:S02]  /*cdd0*/  HADD2.F32 R66, -RZ, R197.H0_H0 ;  /* 0x200000c5ff427230 */ /* 0x010fe40000004100 */
[----:B------:R-:W-:Y:S01]  /*cde0*/  FFMA R126, R227, UR44, R126 ;  /* 0x0000002ce37e7c23 */ /* 0x000fe2000800007e */
[----:B------:R-:W-:Y:S01]  /*cdf0*/  HADD2.F32 R2, -RZ, R2.H0_H0 ;  /* 0x20000002ff027230 */ /* 0x000fe20000004100 */
[----:B------:R4:W-:Y:S01]  /*ce00*/  STL [R1+0x164], R49 ;  /* 0x0001643101007387 */ /* 0x0009e20000100800 */
[----:B------:R-:W-:Y:S02]  /*ce10*/  HADD2.F32 R68, -RZ, R195.H0_H0 ;  /* 0x200000c3ff447230 */ /* 0x000fe40000004100 */
[----:B------:R-:W-:Y:S01]  /*ce20*/  FMUL R35, R35, UR37 ;  /* 0x0000002523237c20 */ /* 0x000fe20008400000 */
[----:B------:R-:W-:Y:S01]  /*ce30*/  HADD2.F32 R227, -RZ, R244.H0_H0 ;  /* 0x200000f4ffe37230 */ /* 0x000fe20000004100 */
[----:B------:R4:W-:Y:S01]  /*ce40*/  STL [R1+0x16c], R50 ;  /* 0x00016c3201007387 */ /* 0x0009e20000100800 */
[----:B------:R-:W-:Y:S02]  /*ce50*/  HADD2.F32 R244, -RZ, R135.H0_H0 ;  /* 0x20000087fff47230 */ /* 0x000fe40000004100 */
[----:B------:R-:W-:Y:S01]  /*ce60*/  HADD2.F32 R41, -RZ, R191.H0_H0 ;  /* 0x200000bfff297230 */ /* 0x000fe20000004100 */
[----:B------:R4:W-:Y:S01]  /*ce70*/  STL [R1+0x160], R51 ;  /* 0x0001603301007387 */ /* 0x0009e20000100800 */
[----:B------:R-:W-:Y:S02]  /*ce80*/  HADD2.F32 R43, -RZ, R189.H0_H0 ;  /* 0x200000bdff2b7230 */ /* 0x000fe40000004100 */
[----:B------:R-:W-:Y:S01]  /*ce90*/  HADD2.F32 R226, -RZ, R245.H1_H1 ;  /* 0x300000f5ffe27230 */ /* 0x000fe20000004100 */
[----:B------:R4:W-:Y:S01]  /*cea0*/  STL [R1+0x15c], R52 ;  /* 0x00015c3401007387 */ /* 0x0009e20000100800 */
[----:B-1----:R-:W-:Y:S02]  /*ceb0*/  HADD2.F32 R45, -RZ, R203.H0_H0 ;  /* 0x200000cbff2d7230 */ /* 0x002fe40000004100 */
[----:B------:R-:W-:Y:S01]  /*cec0*/  HADD2.F32 R245, -RZ, R249.H0_H0 ;  /* 0x200000f9fff57230 */ /* 0x000fe20000004100 */
[----:B------:R1:W-:Y:S01]  /*ced0*/  STL [R1+0x158], R54 ;  /* 0x0001583601007387 */ /* 0x0003e20000100800 */
[----:B---3--:R-:W-:Y:S02]  /*cee0*/  HADD2.F32 R47, -RZ, R224.H0_H0 ;  /* 0x200000e0ff2f7230 */ /* 0x008fe40000004100 */
[----:B------:R-:W-:Y:S01]  /*cef0*/  HADD2.F32 R228, -RZ, R246.H1_H1 ;  /* 0x300000f6ffe47230 */ /* 0x000fe20000004100 */
[----:B------:R-:W3:Y:S01]  /*cf00*/  LDL.LU R38, [R1+0x2cc] ;  /* 0x0002cc0001267983 */ /* 0x000ee20000300800 */
[----:B------:R-:W-:Y:S02]  /*cf10*/  HADD2.F32 R48, -RZ, R220.H0_H0 ;  /* 0x200000dcff307230 */ /* 0x000fe40000004100 */
[----:B------:R-:W-:Y:S01]  /*cf20*/  HADD2.F32 R246, -RZ, R247.H1_H1 ;  /* 0x300000f7fff67230 */ /* 0x000fe20000004100 */
[----:B------:R-:W3:Y:S01]  /*cf30*/  LDL.LU R39, [R1+0x2c8] ;  /* 0x0002c80001277983 */ /* 0x000ee20000300800 */
[----:B----4-:R-:W-:Y:S02]  /*cf40*/  HADD2.F32 R49, -RZ, R218.H0_H0 ;  /* 0x200000daff317230 */ /* 0x010fe40000004100 */
[----:B------:R-:W-:Y:S01]  /*cf50*/  FFMA R127, R228, UR44, R127 ;  /* 0x0000002ce47f7c23 */ /* 0x000fe2000800007f */
[----:B------:R-:W-:Y:S01]  /*cf60*/  FFMA R128, R229, UR44, R128 ;  /* 0x0000002ce5807c23 */ /* 0x000fe20008000080 */
[----:B------:R-:W4:Y:S01]  /*cf70*/  LDL.S16 R0, [R1+0x90] ;  /* 0x0000900001007983 */ /* 0x000f220000100600 */
[----:B------:R-:W-:Y:S02]  /*cf80*/  HADD2.F32 R50, -RZ, R222.H0_H0 ;  /* 0x200000deff327230 */ /* 0x000fe40000004100 */
[----:B------:R-:W-:Y:S01]  /*cf90*/  FFMA R129, R226, UR44, R129 ;  /* 0x0000002ce2817c23 */ /* 0x000fe20008000081 */
[----:B------:R-:W-:Y:S01]  /*cfa0*/  FFMA R130, R227, UR44, R130 ;  /* 0x0000002ce3827c23 */ /* 0x000fe20008000082 */
[----:B------:R-:W4:Y:S01]  /*cfb0*/  LDL.LU.S16 R4, [R1+0x92] ;  /* 0x0000920001047983 */ /* 0x000f220000300600 */
[----:B------:R-:W-:Y:S01]  /*cfc0*/  HADD2.F32 R227, -RZ, R134.H0_H0 ;  /* 0x20000086ffe37230 */ /* 0x000fe20000004100 */
[----:B------:R-:W-:Y:S01]  /*cfd0*/  F2FP.SATFINITE.E4M3.F32.PACK_AB_MERGE_C R126, R127, R126, RZ ;  /* 0x0000007e7f7e723e */ /* 0x000fe200048070ff */
[----:B------:R-:W-:Y:S01]  /*cfe0*/  HADD2.F32 R51, -RZ, R216.H0_H0 ;  /* 0x200000d8ff337230 */ /* 0x000fe20000004100 */
[----:B------:R1:W-:Y:S01]  /*cff0*/  STL [R1+0x154], R29 ;  /* 0x0001541d01007387 */ /* 0x0003e20000100800 */
[----:B------:R-:W-:Y:S01]  /*d000*/  HADD2.F32 R52, -RZ, R22.H0_H0 ;  /* 0x20000016ff347230 */ /* 0x000fe20000004100 */
[----:B------:R-:W-:Y:S01]  /*d010*/  F2FP.SATFINITE.E4M3.F32.PACK_AB_MERGE_C R121, R125, R124, R126 ;  /* 0x0000007c7d79723e */ /* 0x000fe2000480707e */
[----:B------:R-:W-:Y:S01]  /*d020*/  HADD2.F32 R228, -RZ, R243.H1_H1 ;  /* 0x300000f3ffe47230 */ /* 0x000fe20000004100 */
[----:B------:R1:W-:Y:S02]  /*d030*/  STL [R1+0x150], R30 ;  /* 0x0001501e01007387 */ /* 0x0003e40000100800 */
[----:B-1----:R-:W-:Y:S02]  /*d040*/  HADD2.F32 R54, -RZ, R20.H0_H0 ;  /* 0x20000014ff367230 */ /* 0x002fe40000004100 */
[----:B------:R-:W-:Y:S01]  /*d050*/  FFMA R131, R230, UR44, R131 ;  /* 0x0000002ce6837c23 */ /* 0x000fe20008000083 */
[----:B------:R-:W-:Y:S01]  /*d060*/  FFMA R132, R231, UR44, R132 ;  /* 0x0000002ce7847c23 */ /* 0x000fe20008000084 */
[----:B------:R1:W-:Y:S01]  /*d070*/  STL [R1+0x14c], R32 ;  /* 0x00014c2001007387 */ /* 0x0003e20000100800 */
[----:B------:R-:W-:Y:S01]  /*d080*/  FFMA R133, R228, UR44, R133 ;  /* 0x0000002ce4857c23 */ /* 0x000fe20008000085 */
[----:B------:R-:W-:Y:S01]  /*d090*/  HADD2.F32 R230, -RZ, R249.H1_H1 ;  /* 0x300000f9ffe67230 */ /* 0x000fe20000004100 */
[----:B------:R-:W-:Y:S01]  /*d0a0*/  F2FP.SATFINITE.E4M3.F32.PACK_AB_MERGE_C R130, R131, R130, RZ ;  /* 0x000000828382723e */ /* 0x000fe200048070ff */
[----:B------:R1:W-:Y:S01]  /*d0b0*/  STL [R1+0x148], R34 ;  /* 0x0001482201007387 */ /* 0x0003e20000100800 */
[----:B------:R-:W-:Y:S02]  /*d0c0*/  HADD2.F32 R249, -RZ, R181.H0_H0 ;  /* 0x200000b5fff97230 */ /* 0x000fe40000004100 */
[----:B------:R-:W-:Y:S01]  /*d0d0*/  F2FP.SATFINITE.E4M3.F32.PACK_AB_MERGE_C R122, R129, R128, R130 ;  /* 0x00000080817a723e */ /* 0x000fe20004807082 */
[----:B------:R1:W-:Y:S01]  /*d0e0*/  STL [R1+0x140], R36 ;  /* 0x0001402401007387 */ /* 0x0003e20000100800 */
[--C-:B------:R-:W-:Y:S02]  /*d0f0*/  HADD2.F32 R229, -RZ, R242.reuse.H0_H0 ;  /* 0x200000f2ffe57230 */ /* 0x100fe40000004100 */
[----:B------:R-:W-:Y:S02]  /*d100*/  HADD2.F32 R242, -RZ, R242.H1_H1 ;  /* 0x300000f2fff27230 */ /* 0x000fe40000004100 */
[----:B------:R-:W-:Y:S02]  /*d110*/  HADD2.F32 R231, -RZ, R247.H0_H0 ;  /* 0x200000f7ffe77230 */ /* 0x000fe40000004100 */
[--C-:B------:R-:W-:Y:S02]  /*d120*/  HADD2.F32 R247, -RZ, R251.reuse.H0_H0 ;  /* 0x200000fbfff77230 */ /* 0x100fe40000004100 */
[----:B------:R-:W-:Y:S02]  /*d130*/  HADD2.F32 R228, -RZ, R251.H1_H1 ;  /* 0x300000fbffe47230 */ /* 0x000fe40000004100 */
[----:B------:R-:W-:Y:S02]  /*d140*/  HADD2.F32 R251, -RZ, R234.H0_H0 ;  /* 0x200000eafffb7230 */ /* 0x000fe40000004100 */
[----:B------:R-:W-:Y:S02]  /*d150*/  HADD2.F32 R29, -RZ, R18.H0_H0 ;  /* 0x20000012ff1d7230 */ /* 0x000fe40000004100 */
[----:B------:R-:W-:Y:S02]  /*d160*/  HADD2.F32 R30, -RZ, R16.H0_H0 ;  /* 0x20000010ff1e7230 */ /* 0x000fe40000004100 */
[----:B-1----:R-:W-:Y:S02]  /*d170*/  HADD2.F32 R32, -RZ, R14.H0_H0 ;  /* 0x2000000eff207230 */ /* 0x002fe40000004100 */
[----:B------:R-:W-:Y:S02]  /*d180*/  HADD2.F32 R34, -RZ, R12.H0_H0 ;  /* 0x2000000cff227230 */ /* 0x000fe40000004100 */
[----:B------:R-:W-:Y:S02]  /*d190*/  HADD2.F32 R36, -RZ, R6.H0_H0 ;  /* 0x20000006ff247230 */ /* 0x000fe40000004100 */
[----:B--2---:R-:W-:Y:S05]  /*d1a0*/  FMUL R37, R37, UR37 ;  /* 0x0000002525257c20 */ /* 0x004fea0008400000 */
[----:B------:R1:W-:Y:S02]  /*d1b0*/  STL [R1+0x144], R37 ;  /* 0x0001442501007387 */ /* 0x0003e40000100800 */
[----:B-1----:R-:W-:Y:S02]  /*d1c0*/  HADD2.F32 R37, -RZ, R10.H0_H0 ;  /* 0x2000000aff257230 */ /* 0x002fe40000004100 */
[----:B---3--:R-:W-:Y:S01]  /*d1d0*/  FMUL R38, R38, UR37 ;  /* 0x0000002526267c20 */ /* 0x008fe20008400000 */
[----:B------:R-:W-:Y:S01]  /*d1e0*/  FMUL R39, R39, UR37 ;  /* 0x0000002527277c20 */ /* 0x000fe20008400000 */
[----:B----4-:R-:W-:Y:S04]  /*d1f0*/  HADD2.F32 R243, -RZ, R0.H0_H0 ;  /* 0x20000000fff37230 */ /* 0x010fe80000004100 */
[----:B------:R1:W-:Y:S01]  /*d200*/  STL [R1+0x13c], R39 ;  /* 0x00013c2701007387 */ /* 0x0003e20000100800 */
[----:B------:R-:W-:Y:S02]  /*d210*/  HADD2.F32 R0, -RZ, R179.H0_H0 ;  /* 0x200000b3ff007230 */ /* 0x000fe40000004100 */
[----:B------:R-:W-:Y:S01]  /*d220*/  HADD2.F32 R226, -RZ, R4.H0_H0 ;  /* 0x20000004ffe27230 */ /* 0x000fe20000004100 */
[----:B------:R-:W2:Y:S01]  /*d230*/  LDL.LU R134, [R1+0x2c4] ;  /* 0x0002c40001867983 */ /* 0x000ea20000300800 */
[----:B------:R-:W-:Y:S03]  /*d240*/  HADD2.F32 R4, -RZ, R177.H0_H0 ;  /* 0x200000b1ff047230 */ /* 0x000fe60000004100 */
[----:B------:R-:W3:Y:S01]  /*d250*/  LDL.LU R135, [R1+0x2c0] ;  /* 0x0002c00001877983 */ /* 0x000ee20000300800 */
[----:B-1----:R-:W-:Y:S02]  /*d260*/  HADD2.F32 R39, -RZ, R205.H0_H0 ;  /* 0x200000cdff277230 */ /* 0x002fe40000004100 */
[----:B--2---:R-:W-:Y:S01]  /*d270*/  FFMA R134, R229, UR44, R134 ;  /* 0x0000002ce5867c23 */ /* 0x004fe20008000086 */
[--C-:B------:R-:W-:Y:S02]  /*d280*/  HADD2.F32 R229, -RZ, R250.reuse.H0_H0 ;  /* 0x200000faffe57230 */ /* 0x100fe40000004100 */
[----:B------:R-:W-:Y:S02]  /*d290*/  HADD2.F32 R250, -RZ, R250.H1_H1 ;  /* 0x300000fafffa7230 */ /* 0x000fe40000004100 */
[----:B---3--:R-:W-:Y:S01]  /*d2a0*/  FFMA R135, R242, UR44, R135 ;  /* 0x0000002cf2877c23 */ /* 0x008fe20008000087 */
[----:B------:R-:W-:Y:S01]  /*d2b0*/  FFMA R104, R243, UR44, R104 ;  /* 0x0000002cf3687c23 */ /* 0x000fe20008000068 */
        /* <DEDUP_REMOVED lines=9> */
[----:B------:R-:W-:Y:S02]  /*d350*/  HADD2.F32 R228, -RZ, R152.H0_H0 ;  /* 0x20000098ffe47230 */ /* 0x000fe40000004100 */
[----:B------:R-:W-:Y:S01]  /*d360*/  FFMA R114, R229, UR44, R114 ;  /* 0x0000002ce5727c23 */ /* 0x000fe20008000072 */
[----:B------:R-:W2:Y:S01]  /*d370*/  LDL.LU R152, [R1+0x2bc] ;  /* 0x0002bc0001987983 */ /* 0x000ea20000300800 */
[----:B------:R-:W-:Y:S02]  /*d380*/  HADD2.F32 R242, -RZ, R234.H1_H1 ;  /* 0x300000eafff27230 */ /* 0x000fe40000004100 */
[----:B------:R-:W-:Y:S01]  /*d390*/  FFMA R115, R250, UR44, R115 ;  /* 0x0000002cfa737c23 */ /* 0x000fe20008000073 */
[--C-:B------:R-:W-:Y:S02]  /*d3a0*/  HADD2.F32 R226, -RZ, R241.reuse.H0_H0 ;  /* 0x200000f1ffe27230 */ /* 0x100fe40000004100 */
[----:B------:R-:W-:Y:S01]  /*d3b0*/  FFMA R116, R251, UR44, R116 ;  /* 0x0000002cfb747c23 */ /* 0x000fe20008000074 */
[----:B------:R-:W-:Y:S02]  /*d3c0*/  HADD2.F32 R234, -RZ, R241.H1_H1 ;  /* 0x300000f1ffea7230 */ /* 0x000fe40000004100 */
[----:B------:R-:W-:Y:S01]  /*d3d0*/  FFMA R117, R242, UR44, R117 ;  /* 0x0000002cf2757c23 */ /* 0x000fe20008000075 */
[----:B------:R-:W-:Y:S01]  /*d3e0*/  HADD2.F32 R241, -RZ, R183.H0_H0 ;  /* 0x200000b7fff17230 */ /* 0x000fe20000004100 */
[----:B------:R-:W-:Y:S01]  /*d3f0*/  F2FP.SATFINITE.E4M3.F32.PACK_AB_MERGE_C R106, R107, R106, RZ ;  /* 0x0000006a6b6a723e */ /* 0x000fe200048070ff */
[----:B------:R-:W3:Y:S01]  /*d400*/  LDL.LU R183, [R1+0x2b8] ;  /* 0x0002b80001b77983 */ /* 0x000ee20000300800 */
[----:B------:R-:W-:Y:S01]  /*d410*/  HADD2.F32 R229, -RZ, R182.H0_H0 ;  /* 0x200000b6ffe57230 */ /* 0x000fe20000004100 */
[----:B------:R-:W-:Y:S01]  /*d420*/  F2FP.SATFINITE.E4M3.F32.PACK_AB_MERGE_C R123, R135, R134, RZ ;  /* 0x00000086877b723e */ /* 0x000fe200048070ff */
[----:B------:R-:W-:Y:S01]  /*d430*/  HADD2.F32 R250, -RZ, R180.H0_H0 ;  /* 0x200000b4fffa7230 */ /* 0x000fe20000004100 */
[----:B------:R-:W3:Y:S01]  /*d440*/  LDL.LU R182, [R1+0x2b4] ;  /* 0x0002b40001b67983 */ /* 0x000ee20000300800 */
[----:B------:R-:W-:Y:S01]  /*d450*/  HADD2.F32 R251, -RZ, R178.H0_H0 ;  /* 0x200000b2fffb7230 */ /* 0x000fe20000004100 */
[----:B------:R-:W-:Y:S01]  /*d460*/  F2FP.SATFINITE.E4M3.F32.PACK_AB_MERGE_C R104, R105, R104, R106 ;  /* 0x000000686968723e */ /* 0x000fe2000480706a */
[----:B------:R-:W-:Y:S01]  /*d470*/  HADD2.F32 R242, -RZ, R176.H0_H0 ;  /* 0x200000b0fff27230 */ /* 0x000fe20000004100 */
[----:B------:R-:W4:Y:S01]  /*d480*/  LDL.LU R181, [R1+0x2b0] ;  /* 0x0002b00001b57983 */ /* 0x000f220000300800 */
[----:B------:R-:W-:Y:S01]  /*d490*/  F2FP.SATFINITE.E4M3.F32.PACK_AB_MERGE_C R123, R133, R132, R123 ;  /* 0x00000084857b723e */ /* 0x000fe2000480707b */
[--C-:B------:R-:W-:Y:S01]  /*d4a0*/  HADD2.F32 R227, -RZ, R236.reuse.H0_H0 ;  /* 0x200000ecffe37230 */ /* 0x100fe20000004100 */
[----:B------:R-:W-:Y:S01]  /*d4b0*/  F2FP.SATFINITE.E4M3.F32.PACK_AB_MERGE_C R110, R111, R110, RZ ;  /* 0x0000006e6f6e723e */ /* 0x000fe200048070ff */
[----:B------:R-:W4:Y:S01]  /*d4c0*/  LDL.LU R180, [R1+0x2ac] ;  /* 0x0002ac0001b47983 */ /* 0x000f220000300800 */
[----:B------:R-:W-:Y:S01]  /*d4d0*/  HADD2.F32 R236, -RZ, R236.H1_H1 ;  /* 0x300000ecffec7230 */ /* 0x000fe20000004100 */
[----:B------:R-:W-:Y:S01]  /*d4e0*/  F2FP.SATFINITE.E4M3.F32.PACK_AB_MERGE_C R114, R115, R114, RZ ;  /* 0x000000727372723e */ /* 0x000fe200048070ff */
[--C-:B------:R-:W-:Y:S01]  /*d4f0*/  HADD2.F32 R244, -RZ, R238.reuse.H0_H0 ;  /* 0x200000eefff47230 */ /* 0x100fe20000004100 */
[----:B------:R-:W3:Y:S01]  /*d500*/  LDL.LU R179, [R1+0x2a8] ;  /* 0x0002a80001b37983 */ /* 0x000ee20000300800 */
[----:B------:R-:W-:Y:S01]  /*d510*/  F2FP.SATFINITE.E4M3.F32.PACK_AB_MERGE_C R105, R109, R108, R110 ;  /* 0x0000006c6d69723e */ /* 0x000fe2000480706e */
[----:B------:R-:W-:Y:S01]  /*d520*/  HADD2.F32 R238, -RZ, R238.H1_H1 ;  /* 0x300000eeffee7230 */ /* 0x000fe20000004100 */
[----:B------:R-:W-:Y:S01]  /*d530*/  F2FP.SATFINITE.E4M3.F32.PACK_AB_MERGE_C R106, R113, R112, R114 ;  /* 0x00000070716a723e */ /* 0x000fe20004807072 */
[----:B------:R-:W3:Y:S01]  /*d540*/  LDL.LU R178, [R1+0x2a4] ;  /* 0x0002a40001b27983 */ /* 0x000ee20000300800 */
[--C-:B------:R-:W-:Y:S02]  /*d550*/  HADD2.F32 R245, -RZ, R240.reuse.H0_H0 ;  /* 0x200000f0fff57230 */ /* 0x100fe40000004100 */
[----:B------:R-:W-:Y:S01]  /*d560*/  HADD2.F32 R240, -RZ, R240.H1_H1 ;  /* 0x300000f0fff07230 */ /* 0x000fe20000004100 */
[----:B------:R-:W4:Y:S01]  /*d570*/  LDL.LU R177, [R1+0x2a0] ;  /* 0x0002a00001b17983 */ /* 0x000f220000300800 */
[--C-:B------:R-:W-:Y:S02]  /*d580*/  HADD2.F32 R243, -RZ, R252.reuse.H0_H0 ;  /* 0x200000fcfff37230 */ /* 0x100fe40000004100 */
[----:B------:R-:W-:Y:S01]  /*d590*/  HADD2.F32 R252, -RZ, R252.H1_H1 ;  /* 0x300000fcfffc7230 */ /* 0x000fe20000004100 */
[----:B------:R-:W4:Y:S01]  /*d5a0*/  LDL.LU R176, [R1+0x29c] ;  /* 0x00029c0001b07983 */ /* 0x000f220000300800 */
[--C-:B------:R-:W-:Y:S02]  /*d5b0*/  HADD2.F32 R230, -RZ, R233.reuse.H0_H0 ;  /* 0x200000e9ffe67230 */ /* 0x100fe40000004100 */
[----:B------:R-:W-:Y:S01]  /*d5c0*/  FFMA R118, R243, UR44, R118 ;  /* 0x0000002cf3767c23 */ /* 0x000fe20008000076 */
[----:B------:R-:W-:Y:S01]  /*d5d0*/  HADD2.F32 R233, -RZ, R233.H1_H1 ;  /* 0x300000e9ffe97230 */ /* 0x000fe20000004100 */
[----:B------:R-:W4:Y:S01]  /*d5e0*/  LDL.LU R175, [R1+0x298] ;  /* 0x0002980001af7983 */ /* 0x000f220000300800 */
[----:B------:R-:W-:Y:S01]  /*d5f0*/  FFMA R119, R252, UR44, R119 ;  /* 0x0000002cfc777c23 */ /* 0x000fe20008000077 */
[----:B------:R-:W-:Y:S02]  /*d600*/  HADD2.F32 R252, -RZ, R174.H0_H0 ;  /* 0x200000aefffc7230 */ /* 0x000fe40000004100 */
[----:B------:R-:W-:Y:S01]  /*d610*/  FFMA R88, R226, UR44, R88 ;  /* 0x0000002ce2587c23 */ /* 0x000fe20008000058 */
[----:B------:R-:W4:Y:S01]  /*d620*/  LDL.LU R174, [R1+0x294] ;  /* 0x0002940001ae7983 */ /* 0x000f220000300800 */
[----:B------:R-:W-:Y:S02]  /*d630*/  HADD2.F32 R226, -RZ, R172.H0_H0 ;  /* 0x200000acffe27230 */ /* 0x000fe40000004100 */
[----:B------:R-:W-:Y:S01]  /*d640*/  FFMA R89, R234, UR44, R89 ;  /* 0x0000002cea597c23 */ /* 0x000fe20008000059 */
[----:B------:R-:W-:Y:S01]  /*d650*/  HADD2.F32 R234, -RZ, R170.H0_H0 ;  /* 0x200000aaffea7230 */ /* 0x000fe20000004100 */
[----:B------:R-:W4:Y:S01]  /*d660*/  LDL.LU R173, [R1+0x290] ;  /* 0x0002900001ad7983 */ /* 0x000f220000300800 */
[----:B------:R-:W-:Y:S01]  /*d670*/  FFMA R90, R227, UR44, R90 ;  /* 0x0000002ce35a7c23 */ /* 0x000fe2000800005a */
[----:B------:R-:W-:Y:S02]  /*d680*/  HADD2.F32 R227, -RZ, R168.H0_H0 ;  /* 0x200000a8ffe37230 */ /* 0x000fe40000004100 */
[----:B------:R-:W-:Y:S01]  /*d690*/  FFMA R91, R236, UR44, R91 ;  /* 0x0000002cec5b7c23 */ /* 0x000fe2000800005b */
[----:B------:R1:W-:Y:S01]  /*d6a0*/  STL [R1], R9 ;  /* 0x0000000901007387 */ /* 0x0003e20000100800 */
[----:B------:R-:W-:Y:S02]  /*d6b0*/  HADD2.F32 R236, -RZ, R198.H0_H0 ;  /* 0x200000c6ffec7230 */ /* 0x000fe40000004100 */
[----:B------:R-:W-:Y:S01]  /*d6c0*/  FFMA R92, R244, UR44, R92 ;  /* 0x0000002cf45c7c23 */ /* 0x000fe2000800005c */
        /* <DEDUP_REMOVED lines=14> */
[----:B------:R-:W-:Y:S01]  /*d7b0*/  HADD2.F32 R233, -RZ, R223.H0_H0 ;  /* 0x200000dfffe97230 */ /* 0x000fe20000004100 */
[----:B------:R-:W-:Y:S01]  /*d7c0*/  F2FP.SATFINITE.E4M3.F32.PACK_AB_MERGE_C R90, R91, R90, RZ ;  /* 0x0000005a5b5a723e */ /* 0x000fe200048070ff */
[--C-:B------:R-:W-:Y:S01]  /*d7d0*/  HADD2.F32 R231, -RZ, R235.reuse.H0_H0 ;  /* 0x200000ebffe77230 */ /* 0x100fe20000004100 */
[----:B------:R-:W4:Y:S01]  /*d7e0*/  LDL.LU R168, [R1+0x27c] ;  /* 0x00027c0001a87983 */ /* 0x000f220000300800 */
[----:B------:R-:W-:Y:S01]  /*d7f0*/  HADD2.F32 R235, -RZ, R235.H1_H1 ;  /* 0x300000ebffeb7230 */ /* 0x000fe20000004100 */
[----:B------:R-:W-:Y:S01]  /*d800*/  F2FP.SATFINITE.E4M3.F32.PACK_AB_MERGE_C R88, R89, R88, R90 ;  /* 0x000000585958723e */ /* 0x000fe2000480705a */
[----:B------:R-:W-:Y:S01]  /*d810*/  HADD2.F32 R246, -RZ, R237.H0_H0 ;  /* 0x200000edfff67230 */ /* 0x000fe20000004100 */
[----:B------:R-:W4:Y:S01]  /*d820*/  LDL.LU R199, [R1+0x278] ;  /* 0x0002780001c77983 */ /* 0x000f220000300800 */
[----:B-1----:R-:W-:Y:S02]  /*d830*/  HADD2.F32 R9, -RZ, R192.H0_H0 ;  /* 0x200000c0ff097230 */ /* 0x002fe40000004100 */
        /* <DEDUP_REMOVED lines=9> */
[----:B------:R-:W-:Y:S01]  /*d8d0*/  HADD2.F32 R237, -RZ, R237.H1_H1 ;  /* 0x300000edffed7230 */ /* 0x000fe20000004100 */
[----:B------:R-:W4:Y:S01]  /*d8e0*/  LDL.LU R196, [R1+0x26c] ;  /* 0x00026c0001c47983 */ /* 0x000f220000300800 */
[--C-:B------:R-:W-:Y:S01]  /*d8f0*/  HADD2.F32 R247, -RZ, R239.reuse.H0_H0 ;  /* 0x200000effff77230 */ /* 0x100fe20000004100 */
[----:B------:R-:W-:Y:S01]  /*d900*/  F2FP.SATFINITE.E4M3.F32.PACK_AB_MERGE_C R107, R117, R116, R107 ;  /* 0x00000074756b723e */ /* 0x000fe2000480706b */
        /* <DEDUP_REMOVED lines=26> */
[----:B------:R-:W-:Y:S01]  /*dab0*/  F2FP.SATFINITE.E4M3.F32.PACK_AB_MERGE_C R74, R75, R74, RZ ;  /* 0x0000004a4b4a723e */ /* 0x000fe200048070ff */
[----:B------:R-:W-:Y:S01]  /*dac0*/  FFMA R78, R251, UR44, R78 ;  /* 0x0000002cfb4e7c23 */ /* 0x000fe2000800004e */
[----:B------:R-:W-:Y:S01]  /*dad0*/  FFMA R79, R4, UR44, R79 ;  /* 0x0000002c044f7c23 */ /* 0x000fe2000800004f */
[----:B------:R-:W4:Y:S01]  /*dae0*/  LDL.LU R225, [R1+0x24c] ;  /* 0x00024c0001e17983 */ /* 0x000f220000300800 */
[----:B------:R-:W-:Y:S01]  /*daf0*/  HADD2.F32 R4, -RZ, R184.H0_H0 ;  /* 0x200000b8ff047230 */ /* 0x000fe20000004100 */
[----:B------:R-:W-:Y:S01]  /*db00*/  F2FP.SATFINITE.E4M3.F32.PACK_AB_MERGE_C R72, R73, R72, R74 ;  /* 0x000000484948723e */ /* 0x000fe2000480704a */
[----:B------:R-:W-:Y:S01]  /*db10*/  HADD2.F32 R251, -RZ, R204.H0_H0 ;  /* 0x200000ccfffb7230 */ /* 0x000fe20000004100 */
[----:B------:R-:W4:Y:S01]  /*db20*/  LDL.LU R224, [R1+0x248] ;  /* 0x0002480001e07983 */ /* 0x000f220000300800 */
[----:B------:R-:W-:Y:S01]  /*db30*/  FFMA R80, R242, UR44, R80 ;  /* 0x0000002cf2507c23 */ /* 0x000fe20008000050 */
[--C-:B------:R-:W-:Y:S02]  /*db40*/  HADD2.F32 R242, -RZ, R5.reuse.H0_H0 ;  /* 0x20000005fff27230 */ /* 0x100fe40000004100 */
[----:B------:R-:W-:Y:S01]  /*db50*/  FFMA R81, R3, UR44, R81 ;  /* 0x0000002c03517c23 */ /* 0x000fe20008000051 */
[----:B------:R-:W4:Y:S01]  /*db60*/  LDL.LU R223, [R1+0x244] ;  /* 0x0002440001df7983 */ /* 0x000f220000300800 */
[----:B------:R-:W-:Y:S01]  /*db70*/  F2FP.SATFINITE.E4M3.F32.PACK_AB_MERGE_C R94, R95, R94, RZ ;  /* 0x0000005e5f5e723e */ /* 0x000fe200048070ff */
[--C-:B------:R-:W-:Y:S01]  /*db80*/  HADD2.F32 R243, -RZ, R232.reuse.H0_H0 ;  /* 0x200000e8fff37230 */ /* 0x100fe20000004100 */
[----:B------:R-:W-:Y:S01]  /*db90*/  F2FP.SATFINITE.E4M3.F32.PACK_AB_MERGE_C R98, R99, R98, RZ ;  /* 0x000000626362723e */ /* 0x000fe200048070ff */
[----:B------:R-:W4:Y:S01]  /*dba0*/  LDL.LU R222, [R1+0x240] ;  /* 0x0002400001de7983 */ /* 0x000f220000300800 */
[----:B------:R-:W-:Y:S01]  /*dbb0*/  F2FP.SATFINITE.E4M3.F32.PACK_AB_MERGE_C R89, R93, R92, R94 ;  /* 0x0000005c5d59723e */ /* 0x000fe2000480705e */
[----:B------:R-:W-:Y:S01]  /*dbc0*/  HADD2.F32 R232, -RZ, R232.H1_H1 ;  /* 0x300000e8ffe87230 */ /* 0x000fe20000004100 */
[----:B------:R-:W-:Y:S01]  /*dbd0*/  F2FP.SATFINITE.E4M3.F32.PACK_AB_MERGE_C R90, R97, R96, R98 ;  /* 0x00000060615a723e */ /* 0x000fe20004807062 */
[----:B------:R-:W4:Y:S01]  /*dbe0*/  LDL.LU R221, [R1+0x23c] ;  /* 0x00023c0001dd7983 */ /* 0x000f220000300800 */
[----:B------:R-:W-:Y:S01]  /*dbf0*/  F2FP.SATFINITE.E4M3.F32.PACK_AB_MERGE_C R102, R103, R102, RZ ;  /* 0x000000666766723e */ /* 0x000fe200048070ff */
[----:B------:R-:W-:Y:S01]  /*dc00*/  FFMA R82, R243, UR44, R82 ;  /* 0x0000002cf3527c23 */ /* 0x000fe20008000052 */
[----:B------:R-:W-:Y:S01]  /*dc10*/  F2FP.SATFINITE.E4M3.F32.PACK_AB_MERGE_C R73, R79, R78, RZ ;  /* 0x0000004e4f49723e */ /* 0x000fe200048070ff */
[----:B------:R-:W4:Y:S01]  /*dc20*/  LDL.LU R220, [R1+0x238] ;  /* 0x0002380001dc7983 */ /* 0x000f220000300800 */
[----:B------:R-:W-:Y:S01]  /*dc30*/  F2FP.SATFINITE.E4M3.F32.PACK_AB_MERGE_C R91, R101, R100, R102 ;  /* 0x00000064655b723e */ /* 0x000fe20004807066 */
[----:B------:R-:W-:Y:S01]  /*dc40*/  FFMA R83, R232, UR44, R83 ;  /* 0x0000002ce8537c23 */ /* 0x000fe20008000053 */
[----:B------:R-:W-:Y:S01]  /*dc50*/  F2FP.SATFINITE.E4M3.F32.PACK_AB_MERGE_C R73, R77, R76, R73 ;  /* 0x0000004c4d49723e */ /* 0x000fe20004807049 */
[----:B------:R-:W4:Y:S01]  /*dc60*/  LDL.LU R219, [R1+0x234] ;  /* 0x0002340001db7983 */ /* 0x000f220000300800 */
[----:B------:R-:W-:Y:S02]  /*dc70*/  FFMA R84, R252, UR44, R84 ;  /* 0x0000002cfc547c23 */ /* 0x000fe40008000054 */
[----:B------:R-:W-:Y:S01]  /*dc80*/  F2FP.SATFINITE.E4M3.F32.PACK_AB_MERGE_C R74, R83, R82, RZ ;  /* 0x00000052534a723e */ /* 0x000fe200048070ff */
[----:B------:R-:W4:Y:S03]  /*dc90*/  LDL.LU R218, [R1+0x230] ;  /* 0x0002300001da7983 */ /* 0x000f260000300800 */
[----:B------:R-:W-:Y:S01]  /*dca0*/  F2FP.SATFINITE.E4M3.F32.PACK_AB_MERGE_C R74, R81, R80, R74 ;  /* 0x00000050514a723e */ /* 0x000fe2000480704a */
[----:B------:R-:W4:Y:S04]  /*dcb0*/  LDL.LU R217, [R1+0x22c] ;  /* 0x00022c0001d97983 */ /* 0x000f280000300800 */
        /* <DEDUP_REMOVED lines=17> */
[----:B------:R-:W-:Y:S04]  /*ddd0*/  STL [R1+0x5c], R193 ;  /* 0x00005cc101007387 */ /* 0x000fe80000100800 */
[----:B------:R-:W-:Y:S04]  /*dde0*/  STL [R1+0x60], R9 ;  /* 0x0000600901007387 */ /* 0x000fe80000100800 */
[----:B------:R1:W-:Y:S02]  /*ddf0*/  STL [R1+0x64], R4 ;  /* 0x0000640401007387 */ /* 0x0003e40000100800 */
[----:B-1----:R-:W-:Y:S05]  /*de00*/  HADD2.F32 R4, -RZ, R5.H1_H1 ;  /* 0x30000005ff047230 */ /* 0x002fea0000004100 */
[----:B------:R1:W-:Y:S01]  /*de10*/  STL [R1+0x68], R4 ;  /* 0x0000680401007387 */ /* 0x0003e20000100800 */
[----:B--2---:R-:W-:Y:S02]  /*de20*/  F2FP.SATFINITE.E4M3.F32.PACK_AB_MERGE_C R152, R153, R152, R154 ;  /* 0x000000989998723e */ /* 0x004fe4000480709a */
[----:B------:R-:W-:Y:S02]  /*de30*/  F2FP.SATFINITE.E4M3.F32.PACK_AB_MERGE_C R153, R157, R156, R158 ;  /* 0x0000009c9d99723e */ /* 0x000fe4000480709e */
[----:B------:R-:W-:Y:S02]  /*de40*/  F2FP.SATFINITE.E4M3.F32.PACK_AB_MERGE_C R154, R161, R160, R162 ;  /* 0x000000a0a19a723e */ /* 0x000fe400048070a2 */
[----:B---3--:R-:W-:Y:S02]  /*de50*/  F2FP.SATFINITE.E4M3.F32.PACK_AB_MERGE_C R178, R179, R178, RZ ;  /* 0x000000b2b3b2723e */ /* 0x008fe400048070ff */
[----:B----4-:R-:W-:Y:S02]  /*de60*/  F2FP.SATFINITE.E4M3.F32.PACK_AB_MERGE_C R170, R171, R170, RZ ;  /* 0x000000aaabaa723e */ /* 0x010fe400048070ff */
[----:B------:R-:W-:Y:S04]  /*de70*/  F2FP.SATFINITE.E4M3.F32.PACK_AB_MERGE_C R171, R183, R182, RZ ;  /* 0x000000b6b7ab723e */ /* 0x000fe800048070ff */
[----:B------:R-:W-:Y:S02]  /*de80*/  F2FP.SATFINITE.E4M3.F32.PACK_AB_MERGE_C R171, R181, R180, R171 ;  /* 0x000000b4b5ab723e */ /* 0x000fe400048070ab */
[----:B------:R-:W-:Y:S02]  /*de90*/  F2FP.SATFINITE.E4M3.F32.PACK_AB_MERGE_C R168, R169, R168, R170 ;  /* 0x000000a8a9a8723e */ /* 0x000fe400048070aa */
[----:B------:R-:W-:Y:S04]  /*dea0*/  F2FP.SATFINITE.E4M3.F32.PACK_AB_MERGE_C R169, R175, R174, RZ ;  /* 0x000000aeafa9723e */ /* 0x000fe800048070ff */
[----:B------:R-:W-:Y:S02]  /*deb0*/  F2FP.SATFINITE.E4M3.F32.PACK_AB_MERGE_C R169, R173, R172, R169 ;  /* 0x000000acada9723e */ /* 0x000fe400048070a9 */
[----:B------:R-:W-:Y:S02]  /*dec0*/  F2FP.SATFINITE.E4M3.F32.PACK_AB_MERGE_C R190, R191, R190, RZ ;  /* 0x000000bebfbe723e */ /* 0x000fe400048070ff */
[----:B------:R-:W-:Y:S01]  /*ded0*/  F2FP.SATFINITE.E4M3.F32.PACK_AB_MERGE_C R224, R225, R224, RZ ;  /* 0x000000e0e1e0723e */ /* 0x000fe200048070ff */
[----:B------:R-:W-:Y:S01]  /*dee0*/  HADD2.F32 R225, -RZ, R206.H0_H0 ;  /* 0x200000ceffe17230 */ /* 0x000fe20000004100 */
[----:B------:R-:W-:Y:S01]  /*def0*/  F2FP.SATFINITE.E4M3.F32.PACK_AB_MERGE_C R220, R221, R220, RZ ;  /* 0x000000dcdddc723e */ /* 0x000fe200048070ff */
[----:B------:R-:W-:Y:S03]  /*df00*/  HADD2.F32 R221, -RZ, R200.H0_H0 ;  /* 0x200000c8ffdd7230 */ /* 0x000fe60000004100 */
[----:B------:R-:W-:Y:S01]  /*df10*/  F2FP.SATFINITE.E4M3.F32.PACK_AB_MERGE_C R204, R219, R218, R220 ;  /* 0x000000dadbcc723e */ /* 0x000fe200048070dc */
[----:B------:R-:W-:Y:S02]  /*df20*/  HADD2.F32 R219, -RZ, R201.H0_H0 ;  /* 0x200000c9ffdb7230 */ /* 0x000fe40000004100 */
[----:B------:R-:W-:Y:S02]  /*df30*/  HADD2.F32 R220, -RZ, R186.H0_H0 ;  /* 0x200000baffdc7230 */ /* 0x000fe40000004100 */
[----:B------:R-:W-:Y:S01]  /*df40*/  HADD2.F32 R218, -RZ, R213.H0_H0 ;  /* 0x200000d5ffda7230 */ /* 0x000fe20000004100 */
[----:B------:R-:W-:Y:S01]  /*df50*/  F2FP.SATFINITE.E4M3.F32.PACK_AB_MERGE_C R213, R223, R222, R224 ;  /* 0x000000dedfd5723e */ /* 0x000fe200048070e0 */
[----:B------:R-:W-:Y:S01]  /*df60*/  HADD2.F32 R223, -RZ, R185.H0_H0 ;  /* 0x200000b9ffdf7230 */ /* 0x000fe20000004100 */
[----:B------:R-:W-:Y:S01]  /*df70*/  F2FP.SATFINITE.E4M3.F32.PACK_AB_MERGE_C R216, R217, R216, RZ ;  /* 0x000000d8d9d8723e */ /* 0x000fe200048070ff */
[----:B------:R-:W-:Y:S02]  /*df80*/  HADD2.F32 R217, -RZ, R202.H0_H0 ;  /* 0x200000caffd97230 */ /* 0x000fe40000004100 */
[----:B------:R-:W2:Y:S01]  /*df90*/  LDL.LU R202, [R1+0x1e4] ;  /* 0x0001e40001ca7983 */ /* 0x000ea20000300800 */
[----:B------:R-:W-:Y:S02]  /*dfa0*/  HADD2.F32 R222, -RZ, R207.H0_H0 ;  /* 0x200000cfffde7230 */ /* 0x000fe40000004100 */
[----:B------:R-:W-:Y:S01]  /*dfb0*/  HADD2.F32 R224, -RZ, R211.H0_H0 ;  /* 0x200000d3ffe07230 */ /* 0x000fe20000004100 */
[----:B------:R-:W-:Y:S01]  /*dfc0*/  F2FP.SATFINITE.E4M3.F32.PACK_AB_MERGE_C R205, R23, R22, R216 ;  /* 0x0000001617cd723e */ /* 0x000fe200048070d8 */
[----:B------:R-:W-:Y:S02]  /*dfd0*/  HADD2.F32 R216, -RZ, R187.H0_H0 ;  /* 0x200000bbffd87230 */ /* 0x000fe40000004100 */
[----:B------:R-:W3:Y:S04]  /*dfe0*/  LDL.LU R187, [R1+0x1e0] ;  /* 0x0001e00001bb7983 */ /* 0x000ee80000300800 */
[----:B------:R-:W4:Y:S01]  /*dff0*/  LDL.LU R201, [R1+0x1dc] ;  /* 0x0001dc0001c97983 */ /* 0x000f220000300800 */
[----:B------:R-:W-:Y:S01]  /*e000*/  F2FP.SATFINITE.E4M3.F32.PACK_AB_MERGE_C R20, R21, R20, RZ ;  /* 0x000000141514723e */ /* 0x000fe200048070ff */
[----:B------:R-:W-:Y:S02]  /*e010*/  HADD2.F32 R21, -RZ, R210.H0_H0 ;  /* 0x200000d2ff157230 */ /* 0x000fe40000004100 */
[----:B------:R-:W4:Y:S04]  /*e020*/  LDL.LU R200, [R1+0x1d8] ;  /* 0x0001d80001c87983 */ /* 0x000f280000300800 */
[----:B------:R-:W3:Y:S01]  /*e030*/  LDL.LU R186, [R1+0x1d4] ;  /* 0x0001d40001ba7983 */ /* 0x000ee20000300800 */
[----:B------:R-:W-:Y:S01]  /*e040*/  F2FP.SATFINITE.E4M3.F32.PACK_AB_MERGE_C R208, R19, R18, R20 ;  /* 0x0000001213d0723e */ /* 0x000fe20004807014 */
[----:B------:R-:W-:Y:S02]  /*e050*/  HADD2.F32 R20, -RZ, R215.H0_H0 ;  /* 0x200000d7ff147230 */ /* 0x000fe40000004100 */
[----:B------:R-:W3:Y:S04]  /*e060*/  LDL.LU R185, [R1+0x1d0] ;  /* 0x0001d00001b97983 */ /* 0x000ee80000300800 */
[----:B------:R-:W3:Y:S04]  /*e070*/  LDL.LU R207, [R1+0x1cc] ;  /* 0x0001cc0001cf7983 */ /* 0x000ee80000300800 */
[----:B------:R-:W3:Y:S04]  /*e080*/  LDL.LU R206, [R1+0x1c8] ;  /* 0x0001c80001ce7983 */ /* 0x000ee80000300800 */
[----:B------:R-:W3:Y:S04]  /*e090*/  LDL.LU R211, [R1+0x1c4] ;  /* 0x0001c40001d37983 */ /* 0x000ee80000300800 */
[----:B------:R-:W3:Y:S04]  /*e0a0*/  LDL.LU R210, [R1+0x1c0] ;  /* 0x0001c00001d27983 */ /* 0x000ee80000300800 */
[----:B------:R-:W3:Y:S01]  /*e0b0*/  LDL.LU R215, [R1+0x1bc] ;  /* 0x0001bc0001d77983 */ /* 0x000ee20000300800 */
[----:B------:R-:W-:Y:S03]  /*e0c0*/  F2FP.SATFINITE.E4M3.F32.PACK_AB_MERGE_C R12, R13, R12, RZ ;  /* 0x0000000c0d0c723e */ /* 0x000fe600048070ff */
[----:B------:R1:W-:Y:S04]  /*e0d0*/  STL [R1+0x6c], R21 ;  /* 0x00006c1501007387 */ /* 0x0003e80000100800 */
[----:B------:R3:W-:Y:S01]  /*e0e0*/  STL [R1+0x70], R20 ;  /* 0x0000701401007387 */ /* 0x0007e20000100800 */
[----:B------:R-:W-:Y:S02]  /*e0f0*/  F2FP.SATFINITE.E4M3.F32.PACK_AB_MERGE_C R193, R11, R10, R12 ;  /* 0x0000000a0bc1723e */ /* 0x000fe4000480700c */
[----:B------:R-:W-:Y:S04]  /*e100*/  F2FP.SATFINITE.E4M3.F32.PACK_AB_MERGE_C R12, R17, R16, RZ ;  /* 0x00000010110c723e */ /* 0x000fe800048070ff */
[----:B------:R-:W-:Y:S02]  /*e110*/  F2FP.SATFINITE.E4M3.F32.PACK_AB_MERGE_C R192, R15, R14, R12 ;  /* 0x0000000e0fc0723e */ /* 0x000fe4000480700c */
[----:B------:R-:W-:Y:S02]  /*e120*/  F2FP.SATFINITE.E4M3.F32.PACK_AB_MERGE_C R184, R7, R6, R8 ;  /* 0x0000000607b8723e */ /* 0x000fe40004807008 */
[----:B-1----:R-:W1:Y:S01]  /*e130*/  LDTM.x16 R4, tmem[UR4+0xe0] ;  /* 0x0000e004000479ee */ /* 0x002e620008240000 */
[----:B------:R-:W1:Y:S01]  /*e140*/  S2UR UR4, SR_CgaCtaId ;  /* 0x00000000000479c3 */ /* 0x000e620000008800 */
[----:B------:R-:W-:Y:S01]  /*e150*/  NOP ;  /* 0x0000000000007918 */ /* 0x000fe20000000000 */
[----:B-1----:R-:W-:Y:S01]  /*e160*/  FMUL R21, R5, UR37 ;  /* 0x0000002505157c20 */ /* 0x002fe20008400000 */
[----:B------:R-:W-:Y:S01]  /*e170*/  ULEA UR4, UR4, UR5, 0x18 ;  /* 0x0000000504047291 */ /* 0x000fe2000f8ec0ff */
[----:B------:R-:W-:Y:S01]  /*e180*/  FMUL R22, R6, UR37 ;  /* 0x0000002506167c20 */ /* 0x000fe20008400000 */
[----:B------:R-:W-:Y:S01]  /*e190*/  FMUL R23, R7, UR37 ;  /* 0x0000002507177c20 */ /* 0x000fe20008400000 */
[----:B------:R-:W-:Y:S01]  /*e1a0*/  FMUL R12, R12, UR37 ;  /* 0x000000250c0c7c20 */ /* 0x000fe20008400000 */
[----:B------:R-:W-:Y:S01]  /*e1b0*/  ULEA UR5, UR45, UR4, 0x3 ;  /* 0x000000042d057291 */ /* 0x000fe2000f8e18ff */
[----:B------:R-:W-:Y:S01]  /*e1c0*/  FMUL R13, R13, UR37 ;  /* 0x000000250d0d7c20 */ /* 0x000fe20008400000 */
[----:B------:R-:W-:Y:S01]  /*e1d0*/  FMUL R14, R14, UR37 ;  /* 0x000000250e0e7c20 */ /* 0x000fe20008400000 */
[----:B------:R-:W-:Y:S01]  /*e1e0*/  FMUL R15, R15, UR37 ;  /* 0x000000250f0f7c20 */ /* 0x000fe20008400000 */
[----:B------:R-:W-:Y:S01]  /*e1f0*/  UIADD3 UR5, UPT, UPT, UR5, 0x1a0, URZ ;  /* 0x000001a005057890 */ /* 0x000fe2000fffe0ff */
[----:B------:R-:W-:Y:S01]  /*e200*/  FMUL R16, R16, UR37 ;  /* 0x0000002510107c20 */ /* 0x000fe20008400000 */
[----:B------:R-:W-:Y:S01]  /*e210*/  FMUL R17, R17, UR37 ;  /* 0x0000002511117c20 */ /* 0x000fe20008400000 */
[----:B------:R-:W-:Y:S01]  /*e220*/  FMUL R18, R18, UR37 ;  /* 0x0000002512127c20 */ /* 0x000fe20008400000 */
[----:B------:R-:W-:Y:S01]  /*e230*/  ULOP3.LUT UR5, UR5, 0xfefffff8, URZ, 0xc0, !UPT ;  /* 0xfefffff805057892 */ /* 0x000fe2000f8ec0ff */
[----:B------:R-:W-:Y:S08]  /*e240*/  FMUL R19, R19, UR37 ;  /* 0x0000002513137c20 */ /* 0x000ff00008400000 */
[----:B------:R-:W-:Y:S01]  /*e250*/  SYNCS.ARRIVE.TRANS64.RED.A1T0 RZ, [UR5], RZ ;  /* 0x000000ffffff79a7 */ /* 0x000fe20008100405 */
[----:B--2---:R-:W-:Y:S01]  /*e260*/  F2FP.SATFINITE.E4M3.F32.PACK_AB_MERGE_C R202, R203, R202, RZ ;  /* 0x000000cacbca723e */ /* 0x004fe200048070ff */
[----:B------:R-:W-:Y:S01]  /*e270*/  FMUL R203, R11, UR37 ;  /* 0x000000250bcb7c20 */ /* 0x000fe20008400000 */
[----:B------:R-:W-:Y:S02]  /*e280*/  MOV R11, R213 ;  /* 0x000000d5000b7202 */ /* 0x000fe40000000f00 */
[----:B----4-:R-:W-:Y:S01]  /*e290*/  F2FP.SATFINITE.E4M3.F32.PACK_AB_MERGE_C R200, R201, R200, R202 ;  /* 0x000000c8c9c8723e */ /* 0x010fe200048070ca */
[----:B------:R-:W-:Y:S01]  /*e2a0*/  FMUL R201, R9, UR37 ;  /* 0x0000002509c97c20 */ /* 0x000fe20008400000 */
[----:B------:R-:W-:Y:S01]  /*e2b0*/  MOV R9, R205 ;  /* 0x000000cd00097202 */ /* 0x000fe20000000f00 */
[----:B------:R-:W-:Y:S01]  /*e2c0*/  FMUL R202, R10, UR37 ;  /* 0x000000250aca7c20 */ /* 0x000fe20008400000 */
[----:B------:R-:W-:Y:S02]  /*e2d0*/  MOV R10, R204 ;  /* 0x000000cc000a7202 */ /* 0x000fe40000000f00 */
[----:B---3--:R-:W-:Y:S02]  /*e2e0*/  F2FP.SATFINITE.E4M3.F32.PACK_AB_MERGE_C R186, R187, R186, RZ ;  /* 0x000000babbba723e */ /* 0x008fe400048070ff */
[----:B------:R-:W-:Y:S04]  /*e2f0*/  F2FP.SATFINITE.E4M3.F32.PACK_AB_MERGE_C R187, R199, R198, RZ ;  /* 0x000000c6c7bb723e */ /* 0x000fe800048070ff */
[----:B------:R-:W-:Y:S02]  /*e300*/  F2FP.SATFINITE.E4M3.F32.PACK_AB_MERGE_C R187, R197, R196, R187 ;  /* 0x000000c4c5bb723e */ /* 0x000fe400048070bb */
[----:B------:R-:W-:Y:S01]  /*e310*/  F2FP.SATFINITE.E4M3.F32.PACK_AB_MERGE_C R20, R207, R206, RZ ;  /* 0x000000cecf14723e */ /* 0x000fe200048070ff */
[----:B------:R-:W-:Y:S02]  /*e320*/  HADD2.F32 R207, -RZ, R214.H0_H0 ;  /* 0x200000d6ffcf7230 */ /* 0x000fe40000004100 */
[----:B------:R-:W2:Y:S01]  /*e330*/  LDL.LU R214, [R1+0x1b8] ;  /* 0x0001b80001d67983 */ /* 0x000ea20000300800 */
[----:B------:R-:W-:Y:S03]  /*e340*/  HADD2.F32 R206, -RZ, R209.H0_H0 ;  /* 0x200000d1ffce7230 */ /* 0x000fe60000004100 */
[----:B------:R-:W3:Y:S01]  /*e350*/  LDL.LU R209, [R1+0x1b4] ;  /* 0x0001b40001d17983 */ /* 0x000ee20000300800 */
[----:B------:R-:W-:Y:S02]  /*e360*/  F2FP.SATFINITE.E4M3.F32.PACK_AB_MERGE_C R210, R211, R210, RZ ;  /* 0x000000d2d3d2723e */ /* 0x000fe400048070ff */
[----:B------:R-:W-:Y:S01]  /*e370*/  MOV R211, R20 ;  /* 0x0000001400d37202 */ /* 0x000fe20000000f00 */
[----:B------:R-:W-:Y:S01]  /*e380*/  FMUL R20, R4, UR37 ;  /* 0x0000002504147c20 */ /* 0x000fe20008400000 */
[----:B------:R-:W-:Y:S01]  /*e390*/  MOV R4, R200 ;  /* 0x000000c800047202 */ /* 0x000fe20000000f00 */
[----:B------:R-:W-:Y:S01]  /*e3a0*/  FMUL R200, R8, UR37 ;  /* 0x0000002508c87c20 */ /* 0x000fe20008400000 */
[----:B------:R-:W-:Y:S02]  /*e3b0*/  MOV R8, R208 ;  /* 0x000000d000087202 */ /* 0x000fe40000000f00 */
[----:B------:R-:W3:Y:S04]  /*e3c0*/  LDL.LU R208, [R1+0x1b0] ;  /* 0x0001b00001d07983 */ /* 0x000ee80000300800 */
[----:B------:R-:W4:Y:S04]  /*e3d0*/  LDL.LU R205, [R1+0x1ac] ;  /* 0x0001ac0001cd7983 */ /* 0x000f280000300800 */
[----:B------:R-:W4:Y:S04]  /*e3e0*/  LDL.LU R204, [R1+0x1a8] ;  /* 0x0001a80001cc7983 */ /* 0x000f280000300800 */
[----:B------:R-:W4:Y:S01]  /*e3f0*/  LDL.LU R213, [R1+0x1a4] ;  /* 0x0001a40001d57983 */ /* 0x000f220000300800 */
[----:B--2---:R-:W-:Y:S02]  /*e400*/  F2FP.SATFINITE.E4M3.F32.PACK_AB_MERGE_C R214, R215, R214, RZ ;  /* 0x000000d6d7d6723e */ /* 0x004fe400048070ff */
[----:B---3--:R-:W-:Y:S02]  /*e410*/  F2FP.SATFINITE.E4M3.F32.PACK_AB_MERGE_C R6, R209, R208, R210 ;  /* 0x000000d0d106723e */ /* 0x008fe400048070d2 */
[----:B------:R-:W-:Y:S02]  /*e420*/  MOV R208, R212 ;  /* 0x000000d400d07202 */ /* 0x000fe40000000f00 */
[----:B------:R-:W2:Y:S01]  /*e430*/  LDL.LU R212, [R1+0x1a0] ;  /* 0x0001a00001d47983 */ /* 0x000ea20000300800 */
[----:B------:R-:W-:Y:S02]  /*e440*/  MOV R209, R184 ;  /* 0x000000b800d17202 */ /* 0x000fe40000000f00 */
[----:B------:R-:W-:Y:S01]  /*e450*/  MOV R210, R193 ;  /* 0x000000c100d27202 */ /* 0x000fe20000000f00 */
[----:B------:R-:W3:Y:S01]  /*e460*/  LDL.LU R184, [R1+0x19c] ;  /* 0x00019c0001b87983 */ /* 0x000ee20000300800 */
[----:B----4-:R-:W-:Y:S02]  /*e470*/  F2FP.SATFINITE.E4M3.F32.PACK_AB_MERGE_C R5, R205, R204, R211 ;  /* 0x000000cccd05723e */ /* 0x010fe400048070d3 */
[----:B------:R-:W-:Y:S01]  /*e480*/  MOV R211, R192 ;  /* 0x000000c000d37202 */ /* 0x000fe20000000f00 */
[----:B------:R-:W4:Y:S04]  /*e490*/  LDL.LU R193, [R1+0x198] ;  /* 0x0001980001c17983 */ /* 0x000f280000300800 */
[----:B------:R-:W4:Y:S01]  /*e4a0*/  LDL.LU R192, [R1+0x194] ;  /* 0x0001940001c07983 */ /* 0x000f220000300800 */
[----:B------:R-:W1:Y:S02]  /*e4b0*/  S2R R204, SR_TID.X ;  /* 0x0000000000cc7919 */ /* 0x000e640000002100 */
[----:B-1----:R-:W-:Y:S04]  /*e4c0*/  SHF.L.U32 R170, R204, 0x4, RZ ;  /* 0x00000004ccaa7819 */ /* 0x002fe800000006ff */
[----:B------:R-:W-:Y:S02]  /*e4d0*/  LOP3.LUT R172, R170, 0x7f0, RZ, 0xc0, !PT ;  /* 0x000007f0aaac7812 */ /* 0x000fe400078ec0ff */
[----:B------:R-:W-:Y:S03]  /*e4e0*/  F2FP.SATFINITE.E4M3.F32.PACK_AB_MERGE_C R170, R177, R176, R178 ;  /* 0x000000b0b1aa723e */ /* 0x000fe600048070b2 */
[----:B------:R1:W-:Y:S04]  /*e4f0*/  STS.128 [R172+UR4+0x7a80], R208 ;  /* 0x007a80d0ac007988 */ /* 0x0003e80008000c04 */
[----:B------:R4:W-:Y:S04]  /*e500*/  STS.128 [R172+UR4+0x8280], R8 ;  /* 0x00828008ac007988 */ /* 0x0009e80008000c04 */
[----:B------:R-:W-:Y:S04]  /*e510*/  STS.128 [R172+UR4+0x9a80], R168 ;  /* 0x009a80a8ac007988 */ /* 0x000fe80008000c04 */
[----:B------:R-:W-:Y:S04]  /*e520*/  STS.128 [R172+UR4+0xa280], R152 ;  /* 0x00a28098ac007988 */ /* 0x000fe80008000c04 */
[----:B------:R-:W-:Y:S04]  /*e530*/  STS.128 [R172+UR4+0xaa80], R136 ;  /* 0x00aa8088ac007988 */ /* 0x000fe80008000c04 */
[----:B------:R-:W-:Y:S04]  /*e540*/  STS.128 [R172+UR4+0xb280], R120 ;  /* 0x00b28078ac007988 */ /* 0x000fe80008000c04 */
[----:B------:R-:W-:Y:S04]  /*e550*/  STS.128 [R172+UR4+0xba80], R104 ;  /* 0x00ba8068ac007988 */ /* 0x000fe80008000c04 */
[----:B------:R-:W-:Y:S04]  /*e560*/  STS.128 [R172+UR4+0xc280], R88 ;  /* 0x00c28058ac007988 */ /* 0x000fe80008000c04 */
[----:B-1----:R-:W4:Y:S01]  /*e570*/  LDL.LU R211, [R1] ;  /* 0x0000000001d37983 */ /* 0x002f220000300800 */
[----:B--2---:R-:W-:Y:S02]  /*e580*/  F2FP.SATFINITE.E4M3.F32.PACK_AB_MERGE_C R7, R213, R212, R214 ;  /* 0x000000d4d507723e */ /* 0x004fe400048070d6 */
[----:B---3--:R-:W-:Y:S03]  /*e590*/  F2FP.SATFINITE.E4M3.F32.PACK_AB_MERGE_C R184, R185, R184, R186 ;  /* 0x000000b8b9b8723e */ /* 0x008fe600048070ba */
[----:B------:R1:W-:Y:S01]  /*e5a0*/  STS.128 [R172+UR4+0x8a80], R4 ;  /* 0x008a8004ac007988 */ /* 0x0003e20008000c04 */
[----:B------:R-:W-:Y:S02]  /*e5b0*/  F2FP.SATFINITE.E4M3.F32.PACK_AB_MERGE_C R185, R189, R188, R190 ;  /* 0x000000bcbdb9723e */ /* 0x000fe400048070be */
[----:B------:R-:W-:Y:S04]  /*e5c0*/  F2FP.SATFINITE.E4M3.F32.PACK_AB_MERGE_C R186, R195, R194, RZ ;  /* 0x000000c2c3ba723e */ /* 0x000fe800048070ff */
[----:B----4-:R-:W-:Y:S05]  /*e5d0*/  F2FP.SATFINITE.E4M3.F32.PACK_AB_MERGE_C R186, R193, R192, R186 ;  /* 0x000000c0c1ba723e */ /* 0x010fea00048070ba */
[----:B------:R2:W-:Y:S01]  /*e5e0*/  STS.128 [R172+UR4+0x9280], R184 ;  /* 0x009280b8ac007988 */ /* 0x0005e20008000c04 */
[----:B------:R-:W-:Y:S01]  /*e5f0*/  FFMA R85, R211, UR44, R85 ;  /* 0x0000002cd3557c23 */ /* 0x000fe20008000055 */
[----:B------:R-:W-:Y:S01]  /*e600*/  FFMA R86, R226, UR44, R86 ;  /* 0x0000002ce2567c23 */ /* 0x000fe20008000056 */
[----:B------:R-:W-:Y:S01]  /*e610*/  FFMA R87, R60, UR44, R87 ;  /* 0x0000002c3c577c23 */ /* 0x000fe20008000057 */
[----:B------:R-:W-:Y:S01]  /*e620*/  FFMA R56, R234, UR44, R56 ;  /* 0x0000002cea387c23 */ /* 0x000fe20008000038 */
[----:B------:R-:W3:Y:S01]  /*e630*/  LDL.LU R60, [R1+0x190] ;  /* 0x00019000013c7983 */ /* 0x000ee20000300800 */
[----:B------:R-:W-:Y:S01]  /*e640*/  FFMA R57, R62, UR44, R57 ;  /* 0x0000002c3e397c23 */ /* 0x000fe20008000039 */
[----:B------:R-:W-:Y:S01]  /*e650*/  FFMA R58, R227, UR44, R58 ;  /* 0x0000002ce33a7c23 */ /* 0x000fe2000800003a */
[----:B------:R-:W-:Y:S01]  /*e660*/  FFMA R59, R64, UR44, R59 ;  /* 0x0000002c403b7c23 */ /* 0x000fe2000800003b */
[----:B------:R-:W4:Y:S01]  /*e670*/  LDL.LU R62, [R1+0x18c] ;  /* 0x00018c00013e7983 */ /* 0x000f220000300800 */
[----:B------:R-:W-:Y:S03]  /*e680*/  F2FP.SATFINITE.E4M3.F32.PACK_AB_MERGE_C R75, R87, R86, RZ ;  /* 0x00000056574b723e */ /* 0x000fe600048070ff */
[----:B------:R-:W2:Y:S01]  /*e690*/  LDL.LU R64, [R1+0x188] ;  /* 0x0001880001407983 */ /* 0x000ea20000300800 */
[----:B------:R-:W-:Y:S02]  /*e6a0*/  F2FP.SATFINITE.E4M3.F32.PACK_AB_MERGE_C R75, R85, R84, R75 ;  /* 0x00000054554b723e */ /* 0x000fe4000480704b */
[----:B------:R-:W-:Y:S03]  /*e6b0*/  F2FP.SATFINITE.E4M3.F32.PACK_AB_MERGE_C R58, R59, R58, RZ ;  /* 0x0000003a3b3a723e */ /* 0x000fe600048070ff */
[----:B------:R1:W-:Y:S01]  /*e6c0*/  STS.128 [R172+UR4+0xca80], R72 ;  /* 0x00ca8048ac007988 */ /* 0x0003e20008000c04 */
[----:B------:R-:W-:Y:S01]  /*e6d0*/  F2FP.SATFINITE.E4M3.F32.PACK_AB_MERGE_C R56, R57, R56, R58 ;  /* 0x000000383938723e */ /* 0x000fe2000480703a */
[----:B---3--:R-:W-:Y:S01]  /*e6e0*/  FFMA R60, R236, UR44, R60 ;  /* 0x0000002cec3c7c23 */ /* 0x008fe2000800003c */
[----:B------:R-:W-:Y:S02]  /*e6f0*/  FFMA R61, R66, UR44, R61 ;  /* 0x0000002c423d7c23 */ /* 0x000fe4000800003d */
[----:B------:R-:W3:Y:S01]  /*e700*/  LDL.LU R66, [R1+0x184] ;  /* 0x0001840001427983 */ /* 0x000ee20000300800 */
[----:B----4-:R-:W-:Y:S01]  /*e710*/  FFMA R62, R244, UR44, R62 ;  /* 0x0000002cf43e7c23 */ /* 0x010fe2000800003e */
[----:B------:R-:W-:Y:S02]  /*e720*/  FFMA R63, R68, UR44, R63 ;  /* 0x0000002c443f7c23 */ /* 0x000fe4000800003f */
[----:B------:R-:W4:Y:S01]  /*e730*/  LDL.LU R68, [R1+0x180] ;  /* 0x0001800001447983 */ /* 0x000f220000300800 */
[----:B--2---:R-:W-:Y:S01]  /*e740*/  FFMA R64, R238, UR44, R64 ;  /* 0x0000002cee407c23 */ /* 0x004fe20008000040 */
[----:B------:R-:W-:Y:S01]  /*e750*/  FFMA R65, R41, UR44, R65 ;  /* 0x0000002c29417c23 */ /* 0x000fe20008000041 */
[----:B------:R-:W-:Y:S01]  /*e760*/  F2FP.SATFINITE.E4M3.F32.PACK_AB_MERGE_C R57, R63, R62, RZ ;  /* 0x0000003e3f39723e */ /* 0x000fe200048070ff */
[----:B------:R-:W2:Y:S03]  /*e770*/  LDL.LU R41, [R1+0x17c] ;  /* 0x00017c0001297983 */ /* 0x000ea60000300800 */
[----:B------:R-:W-:Y:S01]  /*e780*/  F2FP.SATFINITE.E4M3.F32.PACK_AB_MERGE_C R57, R61, R60, R57 ;  /* 0x0000003c3d39723e */ /* 0x000fe20004807039 */
[----:B---3--:R-:W-:Y:S01]  /*e790*/  FFMA R66, R245, UR44, R66 ;  /* 0x0000002cf5427c23 */ /* 0x008fe20008000042 */
[----:B------:R-:W-:Y:S02]  /*e7a0*/  FFMA R67, R43, UR44, R67 ;  /* 0x0000002c2b437c23 */ /* 0x000fe40008000043 */
[----:B------:R-:W3:Y:S01]  /*e7b0*/  LDL.LU R43, [R1+0x178] ;  /* 0x00017800012b7983 */ /* 0x000ee20000300800 */
[----:B----4-:R-:W-:Y:S01]  /*e7c0*/  FFMA R68, R240, UR44, R68 ;  /* 0x0000002cf0447c23 */ /* 0x010fe20008000044 */
[----:B------:R-:W-:Y:S01]  /*e7d0*/  FFMA R69, R45, UR44, R69 ;  /* 0x0000002c2d457c23 */ /* 0x000fe20008000045 */
[----:B------:R-:W-:Y:S01]  /*e7e0*/  FFMA R70, R230, UR44, R70 ;  /* 0x0000002ce6467c23 */ /* 0x000fe20008000046 */
[----:B------:R-:W4:Y:S01]  /*e7f0*/  LDL.LU R45, [R1+0x174] ;  /* 0x00017400012d7983 */ /* 0x000f220000300800 */
[----:B------:R-:W-:Y:S01]  /*e800*/  FFMA R71, R47, UR44, R71 ;  /* 0x0000002c2f477c23 */ /* 0x000fe20008000047 */
[----:B------:R-:W-:Y:S01]  /*e810*/  FFMA R40, R233, UR44, R40 ;  /* 0x0000002ce9287c23 */ /* 0x000fe20008000028 */
[----:B--2---:R-:W-:Y:S01]  /*e820*/  FFMA R41, R50, UR44, R41 ;  /* 0x0000002c32297c23 */ /* 0x004fe20008000029 */
[----:B------:R-:W2:Y:S01]  /*e830*/  LDL.LU R47, [R1+0x170] ;  /* 0x00017000012f7983 */ /* 0x000ea20000300800 */
[----:B------:R-:W-:Y:S01]  /*e840*/  FFMA R42, R231, UR44, R42 ;  /* 0x0000002ce72a7c23 */ /* 0x000fe2000800002a */
[----:B------:R-:W-:Y:S02]  /*e850*/  F2FP.SATFINITE.E4M3.F32.PACK_AB_MERGE_C R58, R67, R66, RZ ;  /* 0x00000042433a723e */ /* 0x000fe400048070ff */
[----:B------:R-:W2:Y:S01]  /*e860*/  LDL.LU R50, [R1+0x16c] ;  /* 0x00016c0001327983 */ /* 0x000ea20000300800 */
[----:B------:R-:W-:Y:S02]  /*e870*/  F2FP.SATFINITE.E4M3.F32.PACK_AB_MERGE_C R59, R71, R70, RZ ;  /* 0x00000046473b723e */ /* 0x000fe400048070ff */
[----:B------:R-:W-:Y:S02]  /*e880*/  F2FP.SATFINITE.E4M3.F32.PACK_AB_MERGE_C R58, R65, R64, R58 ;  /* 0x00000040413a723e */ /* 0x000fe4000480703a */
[----:B------:R-:W-:Y:S05]  /*e890*/  F2FP.SATFINITE.E4M3.F32.PACK_AB_MERGE_C R59, R69, R68, R59 ;  /* 0x00000044453b723e */ /* 0x000fea000480703b */
[----:B------:R1:W-:Y:S01]  /*e8a0*/  STS.128 [R172+UR4+0xd280], R56 ;  /* 0x00d28038ac007988 */ /* 0x0003e20008000c04 */
[----:B---3--:R-:W-:Y:S01]  /*e8b0*/  FFMA R43, R48, UR44, R43 ;  /* 0x0000002c302b7c23 */ /* 0x008fe2000800002b */
[----:B------:R-:W-:Y:S02]  /*e8c0*/  FFMA R44, R235, UR44, R44 ;  /* 0x0000002ceb2c7c23 */ /* 0x000fe4000800002c */
[----:B------:R-:W3:Y:S01]  /*e8d0*/  LDL.LU R48, [R1+0x168] ;  /* 0x0001680001307983 */ /* 0x000ee20000300800 */
[----:B----4-:R-:W-:Y:S01]  /*e8e0*/  FFMA R45, R49, UR44, R45 ;  /* 0x0000002c312d7c23 */ /* 0x010fe2000800002d */
[----:B------:R-:W-:Y:S02]  /*e8f0*/  FFMA R46, R246, UR44, R46 ;  /* 0x0000002cf62e7c23 */ /* 0x000fe4000800002e */
[----:B------:R-:W4:Y:S01]  /*e900*/  LDL.LU R49, [R1+0x164] ;  /* 0x0001640001317983 */ /* 0x000f220000300800 */
[----:B------:R-:W-:Y:S01]  /*e910*/  F2FP.SATFINITE.E4M3.F32.PACK_AB_MERGE_C R42, R43, R42, RZ ;  /* 0x0000002a2b2a723e */ /* 0x000fe200048070ff */
[----:B--2---:R-:W-:Y:S02]  /*e920*/  FFMA R47, R51, UR44, R47 ;  /* 0x0000002c332f7c23 */ /* 0x004fe4000800002f */
[----:B------:R-:W2:Y:S01]  /*e930*/  LDL.LU R51, [R1+0x160] ;  /* 0x0001600001337983 */ /* 0x000ea20000300800 */
[----:B------:R-:W-:Y:S02]  /*e940*/  F2FP.SATFINITE.E4M3.F32.PACK_AB_MERGE_C R40, R41, R40, R42 ;  /* 0x000000282928723e */ /* 0x000fe4000480702a */
[----:B------:R-:W-:Y:S01]  /*e950*/  F2FP.SATFINITE.E4M3.F32.PACK_AB_MERGE_C R46, R47, R46, RZ ;  /* 0x0000002e2f2e723e */ /* 0x000fe200048070ff */
[----:B------:R-:W2:Y:S03]  /*e960*/  LDL.LU R8, [R1+0x5c] ;  /* 0x00005c0001087983 */ /* 0x000ea60000300800 */
[----:B------:R-:W-:Y:S01]  /*e970*/  F2FP.SATFINITE.E4M3.F32.PACK_AB_MERGE_C R41, R45, R44, R46 ;  /* 0x0000002c2d29723e */ /* 0x000fe2000480702e */
[----:B---3--:R-:W-:Y:S01]  /*e980*/  FFMA R48, R237, UR44, R48 ;  /* 0x0000002ced307c23 */ /* 0x008fe20008000030 */
[----:B----4-:R-:W-:Y:S01]  /*e990*/  FFMA R49, R52, UR44, R49 ;  /* 0x0000002c34317c23 */ /* 0x010fe20008000031 */
[----:B------:R-:W-:Y:S01]  /*e9a0*/  FFMA R50, R247, UR44, R50 ;  /* 0x0000002cf7327c23 */ /* 0x000fe20008000032 */
[----:B------:R-:W3:Y:S01]  /*e9b0*/  LDL.LU R52, [R1+0x15c] ;  /* 0x00015c0001347983 */ /* 0x000ee20000300800 */
[----:B--2---:R-:W-:Y:S03]  /*e9c0*/  FFMA R51, R54, UR44, R51 ;  /* 0x0000002c36337c23 */ /* 0x004fe60008000033 */
[----:B------:R-:W2:Y:S02]  /*e9d0*/  LDL.LU R54, [R1+0x158] ;  /* 0x0001580001367983 */ /* 0x000ea40000300800 */
[----:B------:R-:W-:Y:S02]  /*e9e0*/  F2FP.SATFINITE.E4M3.F32.PACK_AB_MERGE_C R42, R51, R50, RZ ;  /* 0x00000032332a723e */ /* 0x000fe400048070ff */
[----:B-1----:R-:W4:Y:S02]  /*e9f0*/  LDL.LU R7, [R1+0x60] ;  /* 0x0000600001077983 */ /* 0x002f240000300800 */
[----:B------:R-:W-:Y:S02]  /*ea00*/  F2FP.SATFINITE.E4M3.F32.PACK_AB_MERGE_C R42, R49, R48, R42 ;  /* 0x00000030312a723e */ /* 0x000fe4000480702a */
[----:B------:R-:W4:Y:S04]  /*ea10*/  LDL.LU R6, [R1+0x64] ;  /* 0x0000640001067983 */ /* 0x000f280000300800 */
[----:B------:R-:W4:Y:S01]  /*ea20*/  LDL.LU R5, [R1+0x68] ;  /* 0x0000680001057983 */ /* 0x000f220000300800 */
[----:B---3--:R-:W-:Y:S01]  /*ea30*/  FFMA R52, R239, UR44, R52 ;  /* 0x0000002cef347c23 */ /* 0x008fe20008000034 */
[----:B------:R-:W-:Y:S02]  /*ea40*/  FFMA R53, R29, UR44, R53 ;  /* 0x0000002c1d357c23 */ /* 0x000fe40008000035 */
[----:B------:R-:W3:Y:S01]  /*ea50*/  LDL.LU R29, [R1+0x154] ;  /* 0x00015400011d7983 */ /* 0x000ee20000300800 */
[----:B--2---:R-:W-:Y:S01]  /*ea60*/  FFMA R54, R228, UR44, R54 ;  /* 0x0000002ce4367c23 */ /* 0x004fe20008000036 */
[----:B------:R-:W-:Y:S01]  /*ea70*/  FFMA R55, R30, UR44, R55 ;  /* 0x0000002c1e377c23 */ /* 0x000fe20008000037 */
[----:B------:R-:W-:Y:S01]  /*ea80*/  FFMA R24, R241, UR44, R24 ;  /* 0x0000002cf1187c23 */ /* 0x000fe20008000018 */
[----:B------:R-:W2:Y:S01]  /*ea90*/  LDL.LU R30, [R1+0x150] ;  /* 0x00015000011e7983 */ /* 0x000ea20000300800 */
[----:B------:R-:W-:Y:S01]  /*eaa0*/  FFMA R25, R32, UR44, R25 ;  /* 0x0000002c20197c23 */ /* 0x000fe20008000019 */
[----:B------:R-:W-:Y:S01]  /*eab0*/  FFMA R26, R229, UR44, R26 ;  /* 0x0000002ce51a7c23 */ /* 0x000fe2000800001a */
[----:B------:R-:W-:Y:S01]  /*eac0*/  FFMA R27, R34, UR44, R27 ;  /* 0x0000002c221b7c23 */ /* 0x000fe2000800001b */
[----:B------:R-:W4:Y:S01]  /*ead0*/  LDL.LU R32, [R1+0x14c] ;  /* 0x00014c0001207983 */ /* 0x000f220000300800 */
[----:B------:R-:W-:Y:S01]  /*eae0*/  FFMA R28, R249, UR44, R28 ;  /* 0x0000002cf91c7c23 */ /* 0x000fe2000800001c */
[----:B------:R-:W-:Y:S02]  /*eaf0*/  F2FP.SATFINITE.E4M3.F32.PACK_AB_MERGE_C R43, R55, R54, RZ ;  /* 0x00000036372b723e */ /* 0x000fe400048070ff */
[----:B------:R-:W4:Y:S01]  /*eb00*/  LDL.LU R34, [R1+0x148] ;  /* 0x0001480001227983 */ /* 0x000f220000300800 */
[----:B------:R-:W-:Y:S02]  /*eb10*/  F2FP.SATFINITE.E4M3.F32.PACK_AB_MERGE_C R26, R27, R26, RZ ;  /* 0x0000001a1b1a723e */ /* 0x000fe400048070ff */
[----:B------:R-:W-:Y:S02]  /*eb20*/  F2FP.SATFINITE.E4M3.F32.PACK_AB_MERGE_C R43, R53, R52, R43 ;  /* 0x00000034352b723e */ /* 0x000fe4000480702b */
[----:B------:R-:W-:Y:S03]  /*eb30*/  F2FP.SATFINITE.E4M3.F32.PACK_AB_MERGE_C R24, R25, R24, R26 ;  /* 0x000000181918723e */ /* 0x000fe6000480701a */
[----:B------:R1:W-:Y:S01]  /*eb40*/  STS.128 [R172+UR4+0xda80], R40 ;  /* 0x00da8028ac007988 */ /* 0x0003e20008000c04 */
[----:B---3--:R-:W-:Y:S03]  /*eb50*/  FFMA R29, R37, UR44, R29 ;  /* 0x0000002c251d7c23 */ /* 0x008fe6000800001d */
[----:B------:R-:W3:Y:S01]  /*eb60*/  LDL.LU R37, [R1+0x144] ;  /* 0x0001440001257983 */ /* 0x000ee20000300800 */
[----:B--2---:R-:W-:Y:S01]  /*eb70*/  FFMA R30, R250, UR44, R30 ;  /* 0x0000002cfa1e7c23 */ /* 0x004fe2000800001e */
[----:B------:R-:W-:Y:S02]  /*eb80*/  FFMA R31, R36, UR44, R31 ;  /* 0x0000002c241f7c23 */ /* 0x000fe4000800001f */
[----:B------:R-:W2:Y:S01]  /*eb90*/  LDL.LU R4, [R1+0x6c] ;  /* 0x00006c0001047983 */ /* 0x000ea20000300800 */
[----:B----4-:R-:W-:Y:S01]  /*eba0*/  FFMA R32, R0, UR44, R32 ;  /* 0x0000002c00207c23 */ /* 0x010fe20008000020 */
[----:B------:R-:W-:Y:S02]  /*ebb0*/  FFMA R33, R39, UR44, R33 ;  /* 0x0000002c27217c23 */ /* 0x000fe40008000021 */
[----:B------:R-:W4:Y:S01]  /*ebc0*/  LDL.LU R211, [R1+0x70] ;  /* 0x0000700001d37983 */ /* 0x000f220000300800 */
[----:B------:R-:W-:Y:S01]  /*ebd0*/  F2FP.SATFINITE.E4M3.F32.PACK_AB_MERGE_C R30, R31, R30, RZ ;  /* 0x0000001e1f1e723e */ /* 0x000fe200048070ff */
[----:B------:R-:W-:Y:S01]  /*ebe0*/  FFMA R34, R251, UR44, R34 ;  /* 0x0000002cfb227c23 */ /* 0x000fe20008000022 */
[----:B------:R-:W-:Y:S01]  /*ebf0*/  FFMA R35, R8, UR44, R35 ;  /* 0x0000002c08237c23 */ /* 0x000fe20008000023 */
[----:B------:R-:W3:Y:S01]  /*ec00*/  LDL.LU R36, [R1+0x140] ;  /* 0x0001400001247983 */ /* 0x000ee20000300800 */
[----:B------:R-:W-:Y:S03]  /*ec10*/  F2FP.SATFINITE.E4M3.F32.PACK_AB_MERGE_C R25, R29, R28, R30 ;  /* 0x0000001c1d19723e */ /* 0x000fe6000480701e */
[----:B------:R-:W2:Y:S01]  /*ec20*/  LDL.LU R39, [R1+0x13c] ;  /* 0x00013c0001277983 */ /* 0x000ea20000300800 */
[----:B------:R-:W-:Y:S04]  /*ec30*/  F2FP.SATFINITE.E4M3.F32.PACK_AB_MERGE_C R34, R35, R34, RZ ;  /* 0x000000222322723e */ /* 0x000fe800048070ff */
[----:B------:R-:W-:Y:S01]  /*ec40*/  F2FP.SATFINITE.E4M3.F32.PACK_AB_MERGE_C R26, R33, R32, R34 ;  /* 0x00000020211a723e */ /* 0x000fe20004807022 */
[----:B---3--:R-:W-:Y:S01]  /*ec50*/  FFMA R36, R7, UR44, R36 ;  /* 0x0000002c07247c23 */ /* 0x008fe20008000024 */
[----:B------:R-:W-:Y:S01]  /*ec60*/  FFMA R37, R6, UR44, R37 ;  /* 0x0000002c06257c23 */ /* 0x000fe20008000025 */
[----:B------:R-:W-:Y:S01]  /*ec70*/  FFMA R38, R242, UR44, R38 ;  /* 0x0000002cf2267c23 */ /* 0x000fe20008000026 */
[----:B--2---:R-:W-:Y:S01]  /*ec80*/  FFMA R39, R5, UR44, R39 ;  /* 0x0000002c05277c23 */ /* 0x004fe20008000027 */
        /* <DEDUP_REMOVED lines=11> */
[----:B----4-:R-:W-:Y:S01]  /*ed40*/  FFMA R15, R211, UR44, R15 ;  /* 0x0000002cd30f7c23 */ /* 0x010fe2000800000f */
[----:B------:R-:W-:Y:S01]  /*ed50*/  FFMA R16, R248, UR44, R16 ;  /* 0x0000002cf8107c23 */ /* 0x000fe20008000010 */
[----:B------:R-:W-:Y:S01]  /*ed60*/  FFMA R17, R2, UR44, R17 ;  /* 0x0000002c02117c23 */ /* 0x000fe20008000011 */
[----:B------:R1:W5:Y:S01]  /*ed70*/  LDL.LU R248, [R1+0x138] ;  /* 0x0001380001f87983 */ /* 0x0003620000300800 */
[----:B------:R-:W-:Y:S01]  /*ed80*/  F2FP.SATFINITE.E4M3.F32.PACK_AB_MERGE_C R22, R23, R22, RZ ;  /* 0x000000161716723e */ /* 0x000fe200048070ff */
[----:B------:R-:W-:Y:S01]  /*ed90*/  FFMA R18, R207, UR44, R18 ;  /* 0x0000002ccf127c23 */ /* 0x000fe20008000012 */
[----:B------:R-:W-:Y:S01]  /*eda0*/  F2FP.SATFINITE.E4M3.F32.PACK_AB_MERGE_C R27, R39, R38, RZ ;  /* 0x00000026271b723e */ /* 0x000fe200048070ff */
[----:B------:R1:W5:Y:S01]  /*edb0*/  LDL.LU R2, [R1+0x134] ;  /* 0x0001340001027983 */ /* 0x0003620000300800 */
[----:B------:R-:W-:Y:S01]  /*edc0*/  FFMA R19, R206, UR44, R19 ;  /* 0x0000002cce137c23 */ /* 0x000fe20008000013 */
[----:B------:R-:W-:Y:S02]  /*edd0*/  F2FP.SATFINITE.E4M3.F32.PACK_AB_MERGE_C R202, R203, R202, RZ ;  /* 0x000000cacbca723e */ /* 0x000fe400048070ff */
[----:B------:R-:W-:Y:S02]  /*ede0*/  F2FP.SATFINITE.E4M3.F32.PACK_AB_MERGE_C R14, R15, R14, RZ ;  /* 0x0000000e0f0e723e */ /* 0x000fe400048070ff */
[----:B------:R-:W-:Y:S02]  /*edf0*/  F2FP.SATFINITE.E4M3.F32.PACK_AB_MERGE_C R19, R19, R18, RZ ;  /* 0x000000121313723e */ /* 0x000fe400048070ff */
[----:B------:R-:W-:Y:S02]  /*ee00*/  F2FP.SATFINITE.E4M3.F32.PACK_AB_MERGE_C R20, R21, R20, R22 ;  /* 0x000000141514723e */ /* 0x000fe40004807016 */
[----:B------:R-:W-:Y:S02]  /*ee10*/  F2FP.SATFINITE.E4M3.F32.PACK_AB_MERGE_C R27, R37, R36, R27 ;  /* 0x00000024251b723e */ /* 0x000fe4000480701b */
[----:B------:R-:W-:Y:S02]  /*ee20*/  F2FP.SATFINITE.E4M3.F32.PACK_AB_MERGE_C R21, R201, R200, R202 ;  /* 0x000000c8c915723e */ /* 0x000fe400048070ca */
[----:B------:R-:W-:Y:S01]  /*ee30*/  F2FP.SATFINITE.E4M3.F32.PACK_AB_MERGE_C R22, R13, R12, R14 ;  /* 0x0000000c0d16723e */ /* 0x000fe2000480700e */
[----:B------:R1:W-:Y:S01]  /*ee40*/  STS.128 [R172+UR4+0xe280], R24 ;  /* 0x00e28018ac007988 */ /* 0x0003e20008000c04 */
[----:B------:R-:W-:Y:S05]  /*ee50*/  F2FP.SATFINITE.E4M3.F32.PACK_AB_MERGE_C R23, R17, R16, R19 ;  /* 0x000000101117723e */ /* 0x000fea0004807013 */
[----:B------:R1:W-:Y:S01]  /*ee60*/  STS.128 [R172+UR4+0xea80], R20 ;  /* 0x00ea8014ac007988 */ /* 0x0003e20008000c04 */
[----:B------:R-:W-:Y:S01]  /*ee70*/  @!PT LDS RZ, [RZ] ;  /* 0x00000000fffff984 */ /* 0x000fe20000000800 */
[----:B------:R-:W-:Y:S01]  /*ee80*/  @!PT LDS RZ, [RZ] ;  /* 0x00000000fffff984 */ /* 0x000fe20000000800 */
[----:B------:R-:W-:Y:S01]  /*ee90*/  @!PT LDS RZ, [RZ] ;  /* 0x00000000fffff984 */ /* 0x000fe20000000800 */
[----:B------:R-:W-:Y:S01]  /*eea0*/  @!PT LDS RZ, [RZ] ;  /* 0x00000000fffff984 */ /* 0x000fe20000000800 */
[----:B------:R2:W-:Y:S06]  /*eeb0*/  MEMBAR.ALL.CTA ;  /* 0x0000000000007992 */ /* 0x0005ec0000008000 */
[----:B--2---:R-:W2:Y:S02]  /*eec0*/  FENCE.VIEW.ASYNC.S ;  /* 0x00000000000073c6 */ /* 0x004ea40000000000 */
[----:B--2---:R-:W-:Y:S06]  /*eed0*/  BAR.SYNC.DEFER_BLOCKING 0x1, 0x80 ;  /* 0x0042000000007b1d */ /* 0x004fec0000010000 */
[----:B------:R-:W-:Y:S05]  /*eee0*/  @P0 BRA `(.L_x_136) ;  /* 0x0000000400380947 */ /* 0x000fea0003800000 */
[----:B------:R-:W2:Y:S01]  /*eef0*/  LDCU.64 UR6, c[0x0][0x348] ;  /* 0x00006900ff0677ac */ /* 0x000ea20008000a00 */
[----:B------:R-:W-:Y:S02]  /*ef00*/  UIMAD UR9, UR47, 0xf0, URZ ;  /* 0x000000f02f0978a4 */ /* 0x000fe4000f8e02ff */
[----:B------:R-:W-:Y:S02]  /*ef10*/  USHF.L.U32 UR10, UR46, 0x7, URZ ;  /* 0x000000072e0a7899 */ /* 0x000fe400080006ff */
[----:B------:R-:W-:Y:S01]  /*ef20*/  UIADD3 UR8, UPT, UPT, UR4, 0x7a80, URZ ;  /* 0x00007a8004087890 */ /* 0x000fe2000fffe0ff */
[----:B------:R-:W-:Y:S01]  /*ef30*/  UMOV UR11, UR36 ;  /* 0x00000024000b7c82 */ /* 0x000fe20008000000 */
[----:B------:R-:W-:Y:S02]  /*ef40*/  UIADD3 UR52, UPT, UPT, UR4, 0x8280, URZ ;  /* 0x0000828004347890 */ /* 0x000fe4000fffe0ff */
[----:B------:R-:W-:Y:S01]  /*ef50*/  UIADD3 UR53, UPT, UPT, UR9, 0x10, URZ ;  /* 0x0000001009357890 */ /* 0x000fe2000fffe0ff */
[----:B------:R-:W-:Y:S01]  /*ef60*/  UMOV UR55, UR36 ;  /* 0x0000002400377c82 */ /* 0x000fe20008000000 */
[----:B------:R-:W-:Y:S01]  /*ef70*/  UMOV UR54, UR10 ;  /* 0x0000000a00367c82 */ /* 0x000fe20008000000 */
[----:B------:R-:W-:Y:S02]  /*ef80*/  UIADD3 UR28, UPT, UPT, UR4, 0x8a80, URZ ;  /* 0x00008a80041c7890 */ /* 0x000fe4000fffe0ff */
[----:B--2---:R-:W-:Y:S02]  /*ef90*/  UIADD3 UR6, UP0, UPT, UR6, 0x680, URZ ;  /* 0x0000068006067890 */ /* 0x004fe4000ff1e0ff */
[----:B------:R-:W-:Y:S02]  /*efa0*/  UIADD3 UR29, UPT, UPT, UR9, 0x20, URZ ;  /* 0x00000020091d7890 */ /* 0x000fe4000fffe0ff */
[----:B------:R-:W-:Y:S01]  /*efb0*/  UIADD3.X UR7, UPT, UPT, URZ, UR7, URZ, UP0, !UPT ;  /* 0x00000007ff077290 */ /* 0x000fe200087fe4ff */
[----:B------:R-:W-:Y:S01]  /*efc0*/  UMOV UR31, UR36 ;  /* 0x00000024001f7c82 */ /* 0x000fe20008000000 */
[----:B------:R-:W-:Y:S01]  /*efd0*/  UMOV UR30, UR10 ;  /* 0x0000000a001e7c82 */ /* 0x000fe20008000000 */
[----:B------:R-:W-:Y:S02]  /*efe0*/  UIADD3 UR64, UPT, UPT, UR4, 0x9280, URZ ;  /* 0x0000928004407890 */ /* 0x000fe4000fffe0ff */
[----:B------:R-:W-:Y:S01]  /*eff0*/  UIADD3 UR65, UPT, UPT, UR9, 0x30, URZ ;  /* 0x0000003009417890 */ /* 0x000fe2000fffe0ff */
[----:B------:R-:W-:Y:S03]  /*f000*/  UMOV UR67, UR36 ;  /* 0x0000002400437c82 */ /* 0x000fe60008000000 */
[----:B------:R-:W-:Y:S01]  /*f010*/  UTMASTG.3D [UR8], [UR6] ;  /* 0x00000008060073b5 */ /* 0x000fe20008010000 */
[----:B------:R-:W-:Y:S01]  /*f020*/  UMOV UR66, UR10 ;  /* 0x0000000a00427c82 */ /* 0x000fe20008000000 */
[----:B------:R-:W-:Y:S02]  /*f030*/  UIADD3 UR68, UPT, UPT, UR4, 0xa280, URZ ;  /* 0x0000a28004447890 */ /* 0x000fe4000fffe0ff */
[----:B------:R-:W-:Y:S01]  /*f040*/  UIADD3 UR69, UPT, UPT, UR9, 0x50, URZ ;  /* 0x0000005009457890 */ /* 0x000fe2000fffe0ff */
[----:B------:R-:W-:Y:S01]  /*f050*/  UMOV UR71, UR36 ;  /* 0x0000002400477c82 */ /* 0x000fe20008000000 */
[----:B------:R-:W-:Y:S01]  /*f060*/  UMOV UR70, UR10 ;  /* 0x0000000a00467c82 */ /* 0x000fe20008000000 */
[----:B------:R2:W-:Y:S01]  /*f070*/  UTMASTG.3D [UR52], [UR6] ;  /* 0x00000034060073b5 */ /* 0x0005e20008010000 */
[----:B------:R-:W-:Y:S02]  /*f080*/  UIADD3 UR20, UPT, UPT, UR4, 0xaa80, URZ ;  /* 0x0000aa8004147890 */ /* 0x000fe4000fffe0ff */
[----:B------:R-:W-:Y:S01]  /*f090*/  UIADD3 UR21, UPT, UPT, UR9, 0x60, URZ ;  /* 0x0000006009157890 */ /* 0x000fe2000fffe0ff */
[----:B------:R-:W-:Y:S01]  /*f0a0*/  UMOV UR23, UR36 ;  /* 0x0000002400177c82 */ /* 0x000fe20008000000 */
[----:B------:R-:W-:Y:S01]  /*f0b0*/  UMOV UR22, UR10 ;  /* 0x0000000a00167c82 */ /* 0x000fe20008000000 */
[----:B------:R-:W-:Y:S01]  /*f0c0*/  UIADD3 UR56, UPT, UPT, UR4, 0xb280, URZ ;  /* 0x0000b28004387890 */ /* 0x000fe2000fffe0ff */
[----:B------:R3:W-:Y:S01]  /*f0d0*/  UTMASTG.3D [UR28], [UR6] ;  /* 0x0000001c060073b5 */ /* 0x0007e20008010000 */
[----:B------:R-:W-:Y:S01]  /*f0e0*/  UIADD3 UR57, UPT, UPT, UR9, 0x70, URZ ;  /* 0x0000007009397890 */ /* 0x000fe2000fffe0ff */
[----:B------:R-:W-:Y:S01]  /*f0f0*/  UMOV UR59, UR36 ;  /* 0x00000024003b7c82 */ /* 0x000fe20008000000 */
[----:B------:R-:W-:Y:S01]  /*f100*/  UMOV UR58, UR10 ;  /* 0x0000000a003a7c82 */ /* 0x000fe20008000000 */
[----:B------:R-:W-:Y:S02]  /*f110*/  UIADD3 UR48, UPT, UPT, UR4, 0xba80, URZ ;  /* 0x0000ba8004307890 */ /* 0x000fe4000fffe0ff */
[----:B------:R-:W-:Y:S01]  /*f120*/  UIADD3 UR49, UPT, UPT, UR9, 0x80, URZ ;  /* 0x0000008009317890 */ /* 0x000fe2000fffe0ff */
[----:B------:R3:W-:Y:S01]  /*f130*/  UTMASTG.3D [UR64], [UR6] ;  /* 0x00000040060073b5 */ /* 0x0007e20008010000 */
[----:B------:R-:W-:Y:S01]  /*f140*/  UMOV UR51, UR36 ;  /* 0x0000002400337c82 */ /* 0x000fe20008000000 */
[----:B------:R-:W-:Y:S01]  /*f150*/  UMOV UR50, UR10 ;  /* 0x0000000a00327c82 */ /* 0x000fe20008000000 */
[----:B------:R-:W-:Y:S02]  /*f160*/  UIADD3 UR72, UPT, UPT, UR4, 0xc280, URZ ;  /* 0x0000c28004487890 */ /* 0x000fe4000fffe0ff */
[----:B------:R-:W-:Y:S01]  /*f170*/  UIADD3 UR73, UPT, UPT, UR9, 0x90, URZ ;  /* 0x0000009009497890 */ /* 0x000fe2000fffe0ff */
[----:B------:R-:W-:Y:S01]  /*f180*/  UMOV UR75, UR36 ;  /* 0x00000024004b7c82 */ /* 0x000fe20008000000 */
[----:B------:R-:W-:Y:S01]  /*f190*/  UMOV UR74, UR10 ;  /* 0x0000000a004a7c82 */ /* 0x000fe20008000000 */
[----:B------:R-:W-:Y:S02]  /*f1a0*/  UIADD3 UR16, UPT, UPT, UR4, 0xca80, URZ ;  /* 0x0000ca8004107890 */ /* 0x000fe4000fffe0ff */
[----:B------:R-:W-:Y:S01]  /*f1b0*/  UIADD3 UR17, UPT, UPT, UR9, 0xa0, URZ ;  /* 0x000000a009117890 */ /* 0x000fe2000fffe0ff */
[----:B------:R-:W-:Y:S01]  /*f1c0*/  UMOV UR19, UR36 ;  /* 0x0000002400137c82 */ /* 0x000fe20008000000 */
[----:B------:R-:W-:Y:S01]  /*f1d0*/  UMOV UR18, UR10 ;  /* 0x0000000a00127c82 */ /* 0x000fe20008000000 */
[----:B------:R-:W-:Y:S02]  /*f1e0*/  UIADD3 UR60, UPT, UPT, UR4, 0xd280, URZ ;  /* 0x0000d280043c7890 */ /* 0x000fe4000fffe0ff */
[----:B--2---:R-:W-:Y:S02]  /*f1f0*/  UIADD3 UR52, UPT, UPT, UR4, 0x9a80, URZ ;  /* 0x00009a8004347890 */ /* 0x004fe4000fffe0ff */
[----:B------:R-:W-:Y:S02]  /*f200*/  UIADD3 UR53, UPT, UPT, UR9, 0x40, URZ ;  /* 0x0000004009357890 */ /* 0x000fe4000fffe0ff */
[----:B------:R-:W-:Y:S01]  /*f210*/  UIADD3 UR61, UPT, UPT, UR9, 0xb0, URZ ;  /* 0x000000b0093d7890 */ /* 0x000fe2000fffe0ff */
[----:B------:R-:W-:Y:S01]  /*f220*/  UMOV UR63, UR36 ;  /* 0x00000024003f7c82 */ /* 0x000fe20008000000 */
[----:B------:R-:W-:Y:S01]  /*f230*/  UMOV UR62, UR10 ;  /* 0x0000000a003e7c82 */ /* 0x000fe20008000000 */
[----:B------:R-:W-:Y:S02]  /*f240*/  UIADD3 UR32, UPT, UPT, UR4, 0xda80, URZ ;  /* 0x0000da8004207890 */ /* 0x000fe4000fffe0ff */
[----:B------:R-:W-:Y:S02]  /*f250*/  UIADD3 UR33, UPT, UPT, UR9, 0xc0, URZ ;  /* 0x000000c009217890 */ /* 0x000fe4000fffe0ff */
[----:B------:R3:W-:Y:S01]  /*f260*/  UTMASTG.3D [UR52], [UR6] ;  /* 0x00000034060073b5 */ /* 0x0007e20008010000 */
[----:B------:R-:W-:Y:S01]  /*f270*/  UMOV UR35, UR36 ;  /* 0x0000002400237c82 */ /* 0x000fe20008000000 */
[----:B------:R-:W-:Y:S01]  /*f280*/  UMOV UR34, UR10 ;  /* 0x0000000a00227c82 */ /* 0x000fe20008000000 */
[----:B------:R-:W-:Y:S02]  /*f290*/  UIADD3 UR24, UPT, UPT, UR4, 0xe280, URZ ;  /* 0x0000e28004187890 */ /* 0x000fe4000fffe0ff */
[----:B------:R-:W-:Y:S01]  /*f2a0*/  UIADD3 UR25, UPT, UPT, UR9, 0xd0, URZ ;  /* 0x000000d009197890 */ /* 0x000fe2000fffe0ff */
[----:B------:R-:W-:Y:S01]  /*f2b0*/  UMOV UR27, UR36 ;  /* 0x00000024001b7c82 */ /* 0x000fe20008000000 */
[----:B------:R3:W-:Y:S01]  /*f2c0*/  UTMASTG.3D [UR68], [UR6] ;  /* 0x00000044060073b5 */ /* 0x0007e20008010000 */
[----:B------:R-:W-:Y:S01]  /*f2d0*/  UMOV UR26, UR10 ;  /* 0x0000000a001a7c82 */ /* 0x000fe20008000000 */
[----:B------:R-:W-:Y:S02]  /*f2e0*/  UIADD3 UR12, UPT, UPT, UR4, 0xea80, URZ ;  /* 0x0000ea80040c7890 */ /* 0x000fe4000fffe0ff */
[----:B------:R-:W-:Y:S01]  /*f2f0*/  UIADD3 UR13, UPT, UPT, UR9, 0xe0, URZ ;  /* 0x000000e0090d7890 */ /* 0x000fe2000fffe0ff */
[----:B------:R-:W-:Y:S01]  /*f300*/  UMOV UR15, UR36 ;  /* 0x00000024000f7c82 */ /* 0x000fe20008000000 */
[----:B------:R-:W-:Y:S01]  /*f310*/  UMOV UR14, UR10 ;  /* 0x0000000a000e7c82 */ /* 0x000fe20008000000 */
[----:B------:R3:W-:Y:S01]  /*f320*/  UTMASTG.3D [UR20], [UR6] ;  /* 0x00000014060073b5 */ /* 0x0007e20008010000 */
        /* <DEDUP_REMOVED lines=8> */
[----:B------:R0:W-:Y:S01]  /*f3b0*/  UTMACMDFLUSH ;  /* 0x00000000000079b7 */ /* 0x0001e20000000000 */
[----:B---3--:R-:W-:Y:S04]  /*f3c0*/  DEPBAR.LE SB0, 0x0 ;  /* 0x000080000000791a */ /* 0x008fe80000000000 */
.L_x_136:
[----:B------:R-:W-:Y:S05]  /*f3d0*/  BSYNC.RECONVERGENT B0 ;  /* 0x0000000000007941 */ /* 0x000fea0003800200 */
.L_x_135:
[----:B------:R-:W2:Y:S04]  /*f3e0*/  LDL.LU R3, [R1+0x11c] ;  /* 0x00011c0001037983 */ /* 0x000ea80000300800 */
[----:B------:R-:W3:Y:S04]  /*f3f0*/  LDL.LU R9, [R1+0x130] ;  /* 0x0001300001097983 */ /* 0x000ee80000300800 */
[----:B------:R-:W4:Y:S04]  /*f400*/  LDL R7, [R1+0x108] ;  /* 0x0001080001077983 */ /* 0x000f280000100800 */
[----:B------:R-:W4:Y:S04]  /*f410*/  LDL R8, [R1+0x104] ;  /* 0x0001040001087983 */ /* 0x000f280000100800 */
[----:B------:R-:W4:Y:S04]  /*f420*/  LDL.LU R5, [R1+0x128] ;  /* 0x0001280001057983 */ /* 0x000f280000300800 */
[----:B------:R-:W2:Y:S01]  /*f430*/  LDL.LU R4, [R1+0x12c] ;  /* 0x00012c0001047983 */ /* 0x000ea20000300800 */
[----:B------:R-:W-:Y:S01]  /*f440*/  BAR.SYNC.DEFER_BLOCKING 0x1, 0x80 ;  /* 0x0042000000007b1d */ /* 0x000fe20000010000 */
[----:B--2---:R-:W-:Y:S01]  /*f450*/  R2UR UR7, R4 ;  /* 0x00000000040772ca */ /* 0x004fe200000e0000 */
[----:B------:R-:W-:Y:S01]  /*f460*/  IMAD.MOV.U32 R6, RZ, RZ, R3 ;  /* 0x000000ffff067224 */ /* 0x000fe200078e0003 */
[----:B---3--:R-:W-:Y:S03]  /*f470*/  R2UR UR4, R9 ;  /* 0x00000000090472ca */ /* 0x008fe600000e0000 */
[----:B------:R-:W2:Y:S01]  /*f480*/  LDL R3, [R1+0x120] ;  /* 0x0001200001037983 */ /* 0x000ea20000100800 */
[----:B----4-:R-:W-:Y:S02]  /*f490*/  R2UR UR5, R7 ;  /* 0x00000000070572ca */ /* 0x010fe400000e0000 */
[----:B------:R-:W-:Y:S02]  /*f4a0*/  R2UR UR6, R6 ;  /* 0x00000000060672ca */ /* 0x000fe400000e0000 */
[----:B------:R-:W-:Y:S02]  /*f4b0*/  R2UR UR8, R5 ;  /* 0x00000000050872ca */ /* 0x000fe400000e0000 */
[----:B------:R-:W-:Y:S03]  /*f4c0*/  R2UR UR9, R8 ;  /* 0x00000000080972ca */ /* 0x000fe600000e0000 */
[----:B------:R-:W-:Y:S02]  /*f4d0*/  UISETP.NE.AND UP2, UPT, UR4, URZ, UPT ;  /* 0x000000ff0400728c */ /* 0x000fe4000bf45270 */
[----:B------:R-:W-:Y:S04]  /*f4e0*/  UIADD3 UR4, UPT, UPT, UR45, 0x1, URZ ;  /* 0x000000012d047890 */ /* 0x000fe8000fffe0ff */
[----:B------:R-:W-:Y:S02]  /*f4f0*/  UISETP.NE.AND UP0, UPT, UR6, 0x2, UPT ;  /* 0x000000020600788c */ /* 0x000fe4000bf05270 */
[----:B------:R-:W-:Y:S02]  /*f500*/  UIADD3 UR46, UPT, UPT, UR39, UR5, URZ ;  /* 0x00000005272e7290 */ /* 0x000fe4000fffe0ff */
[----:B------:R-:W-:Y:S02]  /*f510*/  UISETP.NE.AND UP1, UPT, UR4, 0x2, UPT ;  /* 0x000000020400788c */ /* 0x000fe4000bf25270 */
[----:B------:R-:W-:Y:S02]  /*f520*/  USEL UR5, URZ, 0x1, UP0 ;  /* 0x00000001ff057887 */ /* 0x000fe40008000000 */
[----:B------:R-:W-:Y:S02]  /*f530*/  USEL UR17, UR6, URZ, UP0 ;  /* 0x000000ff06117287 */ /* 0x000fe40008000000 */
[----:B------:R-:W-:Y:S02]  /*f540*/  USEL UR6, URZ, 0x1, UP1 ;  /* 0x00000001ff067887 */ /* 0x000fe40008800000 */
[----:B------:R-:W-:Y:S02]  /*f550*/  ULOP3.LUT UR8, UR8, UR5, URZ, 0x3c, !UPT ;  /* 0x0000000508087292 */ /* 0x000fe4000f8e3cff */
[----:B------:R-:W-:Y:S02]  /*f560*/  ULOP3.LUT UR7, UR7, UR6, URZ, 0x3c, !UPT ;  /* 0x0000000607077292 */ /* 0x000fe4000f8e3cff */
[----:B------:R-:W-:Y:S02]  /*f570*/  UIADD3 UR47, UPT, UPT, UR38, UR9, URZ ;  /* 0x00000009262f7290 */ /* 0x000fe4000fffe0ff */
[----:B------:R-:W-:Y:S01]  /*f580*/  IMAD.U32 R4, RZ, RZ, UR8 ;  /* 0x00000008ff047e24 */ /* 0x000fe2000f8e00ff */
[----:B------:R-:W-:Y:S04]  /*f590*/  USEL UR45, UR4, URZ, UP1 ;  /* 0x000000ff042d7287 */ /* 0x000fe80008800000 */
[----:B------:R3:W-:Y:S01]  /*f5a0*/  STL [R1+0x128], R4 ;  /* 0x0001280401007387 */ /* 0x0007e20000100800 */
[----:B--2---:R-:W-:Y:S01]  /*f5b0*/  R2UR UR36, R3 ;  /* 0x00000000032472ca */ /* 0x004fe200000e0000 */
[----:B------:R-:W-:Y:S05]  /*f5c0*/  IMAD.U32 R3, RZ, RZ, UR7 ;  /* 0x00000007ff037e24 */ /* 0x000fea000f8e00ff */
[----:B------:R3:W-:Y:S01]  /*f5d0*/  STL [R1+0x12c], R3 ;  /* 0x00012c0301007387 */ /* 0x0007e20000100800 */
[----:B------:R-:W-:Y:S08]  /*f5e0*/  BRA.U UP2, `(.L_x_137) ;  /* 0xffffff6902a07547 */ /* 0x000ff0000b83ffff */
[----:B------:R-:W-:Y:S05]  /*f5f0*/  EXIT ;  /* 0x000000000000794d */ /* 0x000fea0003800000 */
.L_x_25:
[----:B---3--:R3:W4:Y:S02]  /*f600*/  SYNCS.PHASECHK.TRANS64.TRYWAIT P0, [R3+URZ+0x1c0], R2 ;  /* 0x0001c002030075a7 */ /* 0x00872400080011ff */
[----:B----4-:R-:W-:Y:S05]  /*f610*/  @!P0 NANOSLEEP.SYNCS 0x989680 ;  /* 0x009896800000895d */ /* 0x010fea0003900000 */
[----:B------:R-:W4:Y:S02]  /*f620*/  @!P0 SYNCS.PHASECHK.TRANS64 P0, [R3+URZ+0x1c0], R2 ;  /* 0x0001c002030085a7 */ /* 0x000f2400080010ff */
[----:B----4-:R-:W-:Y:S05]  /*f630*/  @!P0 BRA `(.L_x_25) ;  /* 0xfffffffc00f08947 */ /* 0x010fea000383ffff */
[----:B------:R-:W-:Y:S05]  /*f640*/  BRA `(.L_x_138) ;  /* 0xffffff2400407947 */ /* 0x000fea000383ffff */
.L_x_28:
[----:B--2---:R-:W-:Y:S07]  /*f650*/  MOV R0, UR33 ;  /* 0x0000002100007c02 */ /* 0x004fee0008000f00 */
.L_x_139:
[----:B--2---:R2:W3:Y:S02]  /*f660*/  SYNCS.PHASECHK.TRANS64.TRYWAIT P0, [R0+URZ+0xa8], R3 ;  /* 0x0000a803000075a7 */ /* 0x0044e400080011ff */
[----:B---3--:R-:W-:Y:S05]  /*f670*/  @!P0 NANOSLEEP.SYNCS 0x989680 ;  /* 0x009896800000895d */ /* 0x008fea0003900000 */
[----:B------:R-:W3:Y:S02]  /*f680*/  @!P0 SYNCS.PHASECHK.TRANS64 P0, [R0+URZ+0xa8], R3 ;  /* 0x0000a803000085a7 */ /* 0x000ee400080010ff */
[----:B---3--:R-:W-:Y:S05]  /*f690*/  @!P0 BRA `(.L_x_139) ;  /* 0xfffffffc00f08947 */ /* 0x008fea000383ffff */
[----:B------:R-:W-:Y:S05]  /*f6a0*/  BRA `(.L_x_27) ;  /* 0xffffff24009c7947 */ /* 0x000fea000383ffff */
.L_x_35:
[----:B--2---:R-:W-:Y:S07]  /*f6b0*/  MOV R0, UR17 ;  /* 0x0000001100007c02 */ /* 0x004fee0008000f00 */
.L_x_140:
[----:B--2---:R2:W3:Y:S02]  /*f6c0*/  SYNCS.PHASECHK.TRANS64.TRYWAIT P0, [R0+URZ+0xa8], R3 ;  /* 0x0000a803000075a7 */ /* 0x0044e400080011ff */
[----:B---3--:R-:W-:Y:S05]  /*f6d0*/  @!P0 NANOSLEEP.SYNCS 0x989680 ;  /* 0x009896800000895d */ /* 0x008fea0003900000 */
[----:B------:R-:W3:Y:S02]  /*f6e0*/  @!P0 SYNCS.PHASECHK.TRANS64 P0, [R0+URZ+0xa8], R3 ;  /* 0x0000a803000085a7 */ /* 0x000ee400080010ff */
[----:B---3--:R-:W-:Y:S05]  /*f6f0*/  @!P0 BRA `(.L_x_140) ;  /* 0xfffffffc00f08947 */ /* 0x008fea000383ffff */
[----:B------:R-:W-:Y:S05]  /*f700*/  BRA `(.L_x_34) ;  /* 0xffffff2800587947 */ /* 0x000fea000383ffff */
.L_x_40:
[----:B-1----:R1:W2:Y:S02]  /*f710*/  SYNCS.PHASECHK.TRANS64.TRYWAIT P0, [R3+URZ+0x170], R0 ;  /* 0x00017000030075a7 */ /* 0x0022a400080011ff */
[----:B--2---:R-:W-:Y:S05]  /*f720*/  @!P0 NANOSLEEP.SYNCS 0x989680 ;  /* 0x009896800000895d */ /* 0x004fea0003900000 */
[----:B------:R-:W2:Y:S02]  /*f730*/  @!P0 SYNCS.PHASECHK.TRANS64 P0, [R3+URZ+0x170], R0 ;  /* 0x00017000030085a7 */ /* 0x000ea400080010ff */
[----:B--2---:R-:W-:Y:S05]  /*f740*/  @!P0 BRA `(.L_x_40) ;  /* 0xfffffffc00f08947 */ /* 0x004fea000383ffff */
[----:B------:R-:W-:Y:S05]  /*f750*/  BRA `(.L_x_141) ;  /* 0xffffff2800fc7947 */ /* 0x000fea000383ffff */
.L_x_44:
[----:B------:R-:W-:-:S07]  /*f760*/  MOV R0, UR4 ;  /* 0x0000000400007c02 */ /* 0x000fce0008000f00 */
.L_x_142:
[----:B-1----:R1:W2:Y:S02]  /*f770*/  SYNCS.PHASECHK.TRANS64.TRYWAIT P0, [R0+URZ], R3 ;  /* 0x00000003000075a7 */ /* 0x0022a400080011ff */
[----:B--2---:R-:W-:Y:S05]  /*f780*/  @!P0 NANOSLEEP.SYNCS 0x989680 ;  /* 0x009896800000895d */ /* 0x004fea0003900000 */
[----:B------:R-:W2:Y:S02]  /*f790*/  @!P0 SYNCS.PHASECHK.TRANS64 P0, [R0+URZ], R3 ;  /* 0x00000003000085a7 */ /* 0x000ea400080010ff */
[----:B--2---:R-:W-:Y:S05]  /*f7a0*/  @!P0 BRA `(.L_x_142) ;  /* 0xfffffffc00f08947 */ /* 0x004fea000383ffff */
[----:B------:R-:W-:Y:S05]  /*f7b0*/  BRA `(.L_x_143) ;  /* 0xffffff3000b07947 */ /* 0x000fea000383ffff */
.L_x_45:
[----:B------:R-:W-:-:S07]  /*f7c0*/  MOV R0, UR5 ;  /* 0x0000000500007c02 */ /* 0x000fce0008000f00 */
.L_x_144:
[----:B-1----:R1:W2:Y:S02]  /*f7d0*/  SYNCS.PHASECHK.TRANS64.TRYWAIT P0, [R0+URZ], R3 ;  /* 0x00000003000075a7 */ /* 0x0022a400080011ff */
[----:B--2---:R-:W-:Y:S05]  /*f7e0*/  @!P0 NANOSLEEP.SYNCS 0x989680 ;  /* 0x009896800000895d */ /* 0x004fea0003900000 */
[----:B------:R-:W2:Y:S02]  /*f7f0*/  @!P0 SYNCS.PHASECHK.TRANS64 P0, [R0+URZ], R3 ;  /* 0x00000003000085a7 */ /* 0x000ea400080010ff */
[----:B--2---:R-:W-:Y:S05]  /*f800*/  @!P0 BRA `(.L_x_144) ;  /* 0xfffffffc00f08947 */ /* 0x004fea000383ffff */
[----:B------:R-:W-:Y:S05]  /*f810*/  BRA `(.L_x_145) ;  /* 0xffffff3000bc7947 */ /* 0x000fea000383ffff */
.L_x_46:
[----:B------:R-:W-:-:S07]  /*f820*/  MOV R0, UR5 ;  /* 0x0000000500007c02 */ /* 0x000fce0008000f00 */
.L_x_146:
[----:B-1----:R1:W2:Y:S02]  /*f830*/  SYNCS.PHASECHK.TRANS64.TRYWAIT P0, [R0+URZ], R3 ;  /* 0x00000003000075a7 */ /* 0x0022a400080011ff */
[----:B--2---:R-:W-:Y:S05]  /*f840*/  @!P0 NANOSLEEP.SYNCS 0x989680 ;  /* 0x009896800000895d */ /* 0x004fea0003900000 */
[----:B------:R-:W2:Y:S02]  /*f850*/  @!P0 SYNCS.PHASECHK.TRANS64 P0, [R0+URZ], R3 ;  /* 0x00000003000085a7 */ /* 0x000ea400080010ff */
[----:B--2---:R-:W-:Y:S05]  /*f860*/  @!P0 BRA `(.L_x_146) ;  /* 0xfffffffc00f08947 */ /* 0x004fea000383ffff */
[----:B------:R-:W-:Y:S05]  /*f870*/  BRA `(.L_x_147) ;  /* 0xffffff3000c87947 */ /* 0x000fea000383ffff */
.L_x_47:
[----:B------:R-:W-:-:S07]  /*f880*/  MOV R0, UR5 ;  /* 0x0000000500007c02 */ /* 0x000fce0008000f00 */
.L_x_148:
[----:B-1----:R1:W2:Y:S02]  /*f890*/  SYNCS.PHASECHK.TRANS64.TRYWAIT P0, [R0+URZ], R3 ;  /* 0x00000003000075a7 */ /* 0x0022a400080011ff */
[----:B--2---:R-:W-:Y:S05]  /*f8a0*/  @!P0 NANOSLEEP.SYNCS 0x989680 ;  /* 0x009896800000895d */ /* 0x004fea0003900000 */
[----:B------:R-:W2:Y:S02]  /*f8b0*/  @!P0 SYNCS.PHASECHK.TRANS64 P0, [R0+URZ], R3 ;  /* 0x00000003000085a7 */ /* 0x000ea400080010ff */
[----:B--2---:R-:W-:Y:S05]  /*f8c0*/  @!P0 BRA `(.L_x_148) ;  /* 0xfffffffc00f08947 */ /* 0x004fea000383ffff */
[----:B------:R-:W-:Y:S05]  /*f8d0*/  BRA `(.L_x_149) ;  /* 0xffffff3000d47947 */ /* 0x000fea000383ffff */
.L_x_48:
[----:B------:R-:W-:-:S07]  /*f8e0*/  MOV R0, UR5 ;  /* 0x0000000500007c02 */ /* 0x000fce0008000f00 */
.L_x_150:
[----:B-1----:R1:W2:Y:S02]  /*f8f0*/  SYNCS.PHASECHK.TRANS64.TRYWAIT P0, [R0+URZ], R3 ;  /* 0x00000003000075a7 */ /* 0x0022a400080011ff */
[----:B--2---:R-:W-:Y:S05]  /*f900*/  @!P0 NANOSLEEP.SYNCS 0x989680 ;  /* 0x009896800000895d */ /* 0x004fea0003900000 */
[----:B------:R-:W2:Y:S02]  /*f910*/  @!P0 SYNCS.PHASECHK.TRANS64 P0, [R0+URZ], R3 ;  /* 0x00000003000085a7 */ /* 0x000ea400080010ff */
[----:B--2---:R-:W-:Y:S05]  /*f920*/  @!P0 BRA `(.L_x_150) ;  /* 0xfffffffc00f08947 */ /* 0x004fea000383ffff */
[----:B------:R-:W-:Y:S05]  /*f930*/  BRA `(.L_x_151) ;  /* 0xffffff3000e07947 */ /* 0x000fea000383ffff */
.L_x_49:
[----:B------:R-:W-:-:S07]  /*f940*/  MOV R0, UR5 ;  /* 0x0000000500007c02 */ /* 0x000fce0008000f00 */
.L_x_152:
[----:B-1----:R1:W2:Y:S02]  /*f950*/  SYNCS.PHASECHK.TRANS64.TRYWAIT P0, [R0+URZ], R3 ;  /* 0x00000003000075a7 */ /* 0x0022a400080011ff */
[----:B--2---:R-:W-:Y:S05]  /*f960*/  @!P0 NANOSLEEP.SYNCS 0x989680 ;  /* 0x009896800000895d */ /* 0x004fea0003900000 */
[----:B------:R-:W2:Y:S02]  /*f970*/  @!P0 SYNCS.PHASECHK.TRANS64 P0, [R0+URZ], R3 ;  /* 0x00000003000085a7 */ /* 0x000ea400080010ff */
[----:B--2---:R-:W-:Y:S05]  /*f980*/  @!P0 BRA `(.L_x_152) ;  /* 0xfffffffc00f08947 */ /* 0x004fea000383ffff */
[----:B------:R-:W-:Y:S05]  /*f990*/  BRA `(.L_x_153) ;  /* 0xffffff3000ec7947 */ /* 0x000fea000383ffff */
.L_x_50:
[----:B------:R-:W-:-:S07]  /*f9a0*/  MOV R0, UR5 ;  /* 0x0000000500007c02 */ /* 0x000fce0008000f00 */
.L_x_154:
[----:B-1----:R1:W2:Y:S02]  /*f9b0*/  SYNCS.PHASECHK.TRANS64.TRYWAIT P0, [R0+URZ], R3 ;  /* 0x00000003000075a7 */ /* 0x0022a400080011ff */
[----:B--2---:R-:W-:Y:S05]  /*f9c0*/  @!P0 NANOSLEEP.SYNCS 0x989680 ;  /* 0x009896800000895d */ /* 0x004fea0003900000 */
[----:B------:R-:W2:Y:S02]  /*f9d0*/  @!P0 SYNCS.PHASECHK.TRANS64 P0, [R0+URZ], R3 ;  /* 0x00000003000085a7 */ /* 0x000ea400080010ff */
[----:B--2---:R-:W-:Y:S05]  /*f9e0*/  @!P0 BRA `(.L_x_154) ;  /* 0xfffffffc00f08947 */ /* 0x004fea000383ffff */
[----:B------:R-:W-:Y:S05]  /*f9f0*/  BRA `(.L_x_155) ;  /* 0xffffff3000f87947 */ /* 0x000fea000383ffff */
.L_x_51:
[----:B------:R-:W-:-:S07]  /*fa00*/  MOV R0, UR5 ;  /* 0x0000000500007c02 */ /* 0x000fce0008000f00 */
.L_x_156:
[----:B-1----:R1:W2:Y:S02]  /*fa10*/  SYNCS.PHASECHK.TRANS64.TRYWAIT P0, [R0+URZ], R3 ;  /* 0x00000003000075a7 */ /* 0x0022a400080011ff */
[----:B--2---:R-:W-:Y:S05]  /*fa20*/  @!P0 NANOSLEEP.SYNCS 0x989680 ;  /* 0x009896800000895d */ /* 0x004fea0003900000 */
[----:B------:R-:W2:Y:S02]  /*fa30*/  @!P0 SYNCS.PHASECHK.TRANS64 P0, [R0+URZ], R3 ;  /* 0x00000003000085a7 */ /* 0x000ea400080010ff */
[----:B--2---:R-:W-:Y:S05]  /*fa40*/  @!P0 BRA `(.L_x_156) ;  /* 0xfffffffc00f08947 */ /* 0x004fea000383ffff */
[----:B------:R-:W-:Y:S05]  /*fa50*/  BRA `(.L_x_157) ;  /* 0xffffff3400047947 */ /* 0x000fea000383ffff */
.L_x_52:
[----:B------:R-:W-:-:S07]  /*fa60*/  MOV R0, UR5 ;  /* 0x0000000500007c02 */ /* 0x000fce0008000f00 */
.L_x_158:
[----:B-1----:R1:W2:Y:S02]  /*fa70*/  SYNCS.PHASECHK.TRANS64.TRYWAIT P0, [R0+URZ], R3 ;  /* 0x00000003000075a7 */ /* 0x0022a400080011ff */
[----:B--2---:R-:W-:Y:S05]  /*fa80*/  @!P0 NANOSLEEP.SYNCS 0x989680 ;  /* 0x009896800000895d */ /* 0x004fea0003900000 */
[----:B------:R-:W2:Y:S02]  /*fa90*/  @!P0 SYNCS.PHASECHK.TRANS64 P0, [R0+URZ], R3 ;  /* 0x00000003000085a7 */ /* 0x000ea400080010ff */
[----:B--2---:R-:W-:Y:S05]  /*faa0*/  @!P0 BRA `(.L_x_158) ;  /* 0xfffffffc00f08947 */ /* 0x004fea000383ffff */
[----:B------:R-:W-:Y:S05]  /*fab0*/  BRA `(.L_x_159) ;  /* 0xffffff3400107947 */ /* 0x000fea000383ffff */
.L_x_53:
[----:B------:R-:W-:-:S07]  /*fac0*/  MOV R0, UR5 ;  /* 0x0000000500007c02 */ /* 0x000fce0008000f00 */
.L_x_160:
[----:B-1----:R1:W2:Y:S02]  /*fad0*/  SYNCS.PHASECHK.TRANS64.TRYWAIT P0, [R0+URZ], R3 ;  /* 0x00000003000075a7 */ /* 0x0022a400080011ff */
[----:B--2---:R-:W-:Y:S05]  /*fae0*/  @!P0 NANOSLEEP.SYNCS 0x989680 ;  /* 0x009896800000895d */ /* 0x004fea0003900000 */
[----:B------:R-:W2:Y:S02]  /*faf0*/  @!P0 SYNCS.PHASECHK.TRANS64 P0, [R0+URZ], R3 ;  /* 0x00000003000085a7 */ /* 0x000ea400080010ff */
[----:B--2---:R-:W-:Y:S05]  /*fb00*/  @!P0 BRA `(.L_x_160) ;  /* 0xfffffffc00f08947 */ /* 0x004fea000383ffff */
[----:B------:R-:W-:Y:S05]  /*fb10*/  BRA `(.L_x_161) ;  /* 0xffffff34001c7947 */ /* 0x000fea000383ffff */
.L_x_54:
[----:B------:R-:W-:-:S07]  /*fb20*/  MOV R0, UR5 ;  /* 0x0000000500007c02 */ /* 0x000fce0008000f00 */
.L_x_162:
[----:B-1----:R1:W2:Y:S02]  /*fb30*/  SYNCS.PHASECHK.TRANS64.TRYWAIT P0, [R0+URZ], R3 ;  /* 0x00000003000075a7 */ /* 0x0022a400080011ff */
[----:B--2---:R-:W-:Y:S05]  /*fb40*/  @!P0 NANOSLEEP.SYNCS 0x989680 ;  /* 0x009896800000895d */ /* 0x004fea0003900000 */
[----:B------:R-:W2:Y:S02]  /*fb50*/  @!P0 SYNCS.PHASECHK.TRANS64 P0, [R0+URZ], R3 ;  /* 0x00000003000085a7 */ /* 0x000ea400080010ff */
[----:B--2---:R-:W-:Y:S05]  /*fb60*/  @!P0 BRA `(.L_x_162) ;  /* 0xfffffffc00f08947 */ /* 0x004fea000383ffff */
[----:B------:R-:W-:Y:S05]  /*fb70*/  BRA `(.L_x_163) ;  /* 0xffffff3400287947 */ /* 0x000fea000383ffff */
.L_x_55:
[----:B------:R-:W-:-:S07]  /*fb80*/  MOV R0, UR5 ;  /* 0x0000000500007c02 */ /* 0x000fce0008000f00 */
.L_x_164:
[----:B-1----:R1:W2:Y:S02]  /*fb90*/  SYNCS.PHASECHK.TRANS64.TRYWAIT P0, [R0+URZ], R3 ;  /* 0x00000003000075a7 */ /* 0x0022a400080011ff */
[----:B--2---:R-:W-:Y:S05]  /*fba0*/  @!P0 NANOSLEEP.SYNCS 0x989680 ;  /* 0x009896800000895d */ /* 0x004fea0003900000 */
[----:B------:R-:W2:Y:S02]  /*fbb0*/  @!P0 SYNCS.PHASECHK.TRANS64 P0, [R0+URZ], R3 ;  /* 0x00000003000085a7 */ /* 0x000ea400080010ff */
[----:B--2---:R-:W-:Y:S05]  /*fbc0*/  @!P0 BRA `(.L_x_164) ;  /* 0xfffffffc00f08947 */ /* 0x004fea000383ffff */
[----:B------:R-:W-:Y:S05]  /*fbd0*/  BRA `(.L_x_165) ;  /* 0xffffff3400347947 */ /* 0x000fea000383ffff */
.L_x_56:
[----:B------:R-:W-:-:S07]  /*fbe0*/  MOV R0, UR5 ;  /* 0x0000000500007c02 */ /* 0x000fce0008000f00 */
.L_x_166:
[----:B-1----:R1:W2:Y:S02]  /*fbf0*/  SYNCS.PHASECHK.TRANS64.TRYWAIT P0, [R0+URZ], R3 ;  /* 0x00000003000075a7 */ /* 0x0022a400080011ff */
[----:B--2---:R-:W-:Y:S05]  /*fc00*/  @!P0 NANOSLEEP.SYNCS 0x989680 ;  /* 0x009896800000895d */ /* 0x004fea0003900000 */
[----:B------:R-:W2:Y:S02]  /*fc10*/  @!P0 SYNCS.PHASECHK.TRANS64 P0, [R0+URZ], R3 ;  /* 0x00000003000085a7 */ /* 0x000ea400080010ff */
[----:B--2---:R-:W-:Y:S05]  /*fc20*/  @!P0 BRA `(.L_x_166) ;  /* 0xfffffffc00f08947 */ /* 0x004fea000383ffff */
[----:B------:R-:W-:Y:S05]  /*fc30*/  BRA `(.L_x_167) ;  /* 0xffffff3400407947 */ /* 0x000fea000383ffff */
.L_x_57:
[----:B------:R-:W-:-:S07]  /*fc40*/  MOV R0, UR5 ;  /* 0x0000000500007c02 */ /* 0x000fce0008000f00 */
.L_x_168:
[----:B-1----:R1:W2:Y:S02]  /*fc50*/  SYNCS.PHASECHK.TRANS64.TRYWAIT P0, [R0+URZ], R3 ;  /* 0x00000003000075a7 */ /* 0x0022a400080011ff */
[----:B--2---:R-:W-:Y:S05]  /*fc60*/  @!P0 NANOSLEEP.SYNCS 0x989680 ;  /* 0x009896800000895d */ /* 0x004fea0003900000 */
[----:B------:R-:W2:Y:S02]  /*fc70*/  @!P0 SYNCS.PHASECHK.TRANS64 P0, [R0+URZ], R3 ;  /* 0x00000003000085a7 */ /* 0x000ea400080010ff */
[----:B--2---:R-:W-:Y:S05]  /*fc80*/  @!P0 BRA `(.L_x_168) ;  /* 0xfffffffc00f08947 */ /* 0x004fea000383ffff */
[----:B------:R-:W-:Y:S05]  /*fc90*/  BRA `(.L_x_169) ;  /* 0xffffff34004c7947 */ /* 0x000fea000383ffff */
.L_x_58:
[----:B------:R-:W-:-:S07]  /*fca0*/  MOV R0, UR5 ;  /* 0x0000000500007c02 */ /* 0x000fce0008000f00 */
.L_x_170:
[----:B-1----:R1:W2:Y:S02]  /*fcb0*/  SYNCS.PHASECHK.TRANS64.TRYWAIT P0, [R0+URZ], R3 ;  /* 0x00000003000075a7 */ /* 0x0022a400080011ff */
[----:B--2---:R-:W-:Y:S05]  /*fcc0*/  @!P0 NANOSLEEP.SYNCS 0x989680 ;  /* 0x009896800000895d */ /* 0x004fea0003900000 */
[----:B------:R-:W2:Y:S02]  /*fcd0*/  @!P0 SYNCS.PHASECHK.TRANS64 P0, [R0+URZ], R3 ;  /* 0x00000003000085a7 */ /* 0x000ea400080010ff */
[----:B--2---:R-:W-:Y:S05]  /*fce0*/  @!P0 BRA `(.L_x_170) ;  /* 0xfffffffc00f08947 */ /* 0x004fea000383ffff */
[----:B------:R-:W-:Y:S05]  /*fcf0*/  BRA `(.L_x_171) ;  /* 0xffffff3400587947 */ /* 0x000fea000383ffff */
.L_x_59:
[----:B------:R-:W-:-:S07]  /*fd00*/  MOV R0, UR5 ;  /* 0x0000000500007c02 */ /* 0x000fce0008000f00 */
.L_x_172:
[----:B-1----:R1:W2:Y:S02]  /*fd10*/  SYNCS.PHASECHK.TRANS64.TRYWAIT P0, [R0+URZ], R3 ;  /* 0x00000003000075a7 */ /* 0x0022a400080011ff */
[----:B--2---:R-:W-:Y:S05]  /*fd20*/  @!P0 NANOSLEEP.SYNCS 0x989680 ;  /* 0x009896800000895d */ /* 0x004fea0003900000 */
[----:B------:R-:W2:Y:S02]  /*fd30*/  @!P0 SYNCS.PHASECHK.TRANS64 P0, [R0+URZ], R3 ;  /* 0x00000003000085a7 */ /* 0x000ea400080010ff */
[----:B--2---:R-:W-:Y:S05]  /*fd40*/  @!P0 BRA `(.L_x_172) ;  /* 0xfffffffc00f08947 */ /* 0x004fea000383ffff */
[----:B------:R-:W-:Y:S05]  /*fd50*/  BRA `(.L_x_173) ;  /* 0xffffff3400647947 */ /* 0x000fea000383ffff */
.L_x_60:
[----:B------:R-:W-:-:S07]  /*fd60*/  MOV R0, UR5 ;  /* 0x0000000500007c02 */ /* 0x000fce0008000f00 */
.L_x_174:
[----:B-1----:R1:W2:Y:S02]  /*fd70*/  SYNCS.PHASECHK.TRANS64.TRYWAIT P0, [R0+URZ], R3 ;  /* 0x00000003000075a7 */ /* 0x0022a400080011ff */
[----:B--2---:R-:W-:Y:S05]  /*fd80*/  @!P0 NANOSLEEP.SYNCS 0x989680 ;  /* 0x009896800000895d */ /* 0x004fea0003900000 */
[----:B------:R-:W2:Y:S02]  /*fd90*/  @!P0 SYNCS.PHASECHK.TRANS64 P0, [R0+URZ], R3 ;  /* 0x00000003000085a7 */ /* 0x000ea400080010ff */
[----:B--2---:R-:W-:Y:S05]  /*fda0*/  @!P0 BRA `(.L_x_174) ;  /* 0xfffffffc00f08947 */ /* 0x004fea000383ffff */
[----:B------:R-:W-:Y:S05]  /*fdb0*/  BRA `(.L_x_175) ;  /* 0xffffff3400707947 */ /* 0x000fea000383ffff */
.L_x_61:
[----:B------:R-:W-:-:S07]  /*fdc0*/  MOV R0, UR5 ;  /* 0x0000000500007c02 */ /* 0x000fce0008000f00 */
.L_x_176:
[----:B-1----:R1:W2:Y:S02]  /*fdd0*/  SYNCS.PHASECHK.TRANS64.TRYWAIT P0, [R0+URZ], R3 ;  /* 0x00000003000075a7 */ /* 0x0022a400080011ff */
[----:B--2---:R-:W-:Y:S05]  /*fde0*/  @!P0 NANOSLEEP.SYNCS 0x989680 ;  /* 0x009896800000895d */ /* 0x004fea0003900000 */
[----:B------:R-:W2:Y:S02]  /*fdf0*/  @!P0 SYNCS.PHASECHK.TRANS64 P0, [R0+URZ], R3 ;  /* 0x00000003000085a7 */ /* 0x000ea400080010ff */
[----:B--2---:R-:W-:Y:S05]  /*fe00*/  @!P0 BRA `(.L_x_176) ;  /* 0xfffffffc00f08947 */ /* 0x004fea000383ffff */
[----:B------:R-:W-:Y:S05]  /*fe10*/  BRA `(.L_x_177) ;  /* 0xffffff34007c7947 */ /* 0x000fea000383ffff */
.L_x_62:
[----:B------:R-:W-:-:S07]  /*fe20*/  MOV R0, UR5 ;  /* 0x0000000500007c02 */ /* 0x000fce0008000f00 */
.L_x_178:
[----:B-1----:R1:W2:Y:S02]  /*fe30*/  SYNCS.PHASECHK.TRANS64.TRYWAIT P0, [R0+URZ], R3 ;  /* 0x00000003000075a7 */ /* 0x0022a400080011ff */
[----:B--2---:R-:W-:Y:S05]  /*fe40*/  @!P0 NANOSLEEP.SYNCS 0x989680 ;  /* 0x009896800000895d */ /* 0x004fea0003900000 */
[----:B------:R-:W2:Y:S02]  /*fe50*/  @!P0 SYNCS.PHASECHK.TRANS64 P0, [R0+URZ], R3 ;  /* 0x00000003000085a7 */ /* 0x000ea400080010ff */
[----:B--2---:R-:W-:Y:S05]  /*fe60*/  @!P0 BRA `(.L_x_178) ;  /* 0xfffffffc00f08947 */ /* 0x004fea000383ffff */
[----:B------:R-:W-:Y:S05]  /*fe70*/  BRA `(.L_x_179) ;  /* 0xffffff3400887947 */ /* 0x000fea000383ffff */
.L_x_63:
[----:B------:R-:W-:-:S07]  /*fe80*/  MOV R0, UR5 ;  /* 0x0000000500007c02 */ /* 0x000fce0008000f00 */
.L_x_180:
[----:B-1----:R1:W2:Y:S02]  /*fe90*/  SYNCS.PHASECHK.TRANS64.TRYWAIT P0, [R0+URZ], R3 ;  /* 0x00000003000075a7 */ /* 0x0022a400080011ff */
[----:B--2---:R-:W-:Y:S05]  /*fea0*/  @!P0 NANOSLEEP.SYNCS 0x989680 ;  /* 0x009896800000895d */ /* 0x004fea0003900000 */
[----:B------:R-:W2:Y:S02]  /*feb0*/  @!P0 SYNCS.PHASECHK.TRANS64 P0, [R0+URZ], R3 ;  /* 0x00000003000085a7 */ /* 0x000ea400080010ff */
[----:B--2---:R-:W-:Y:S05]  /*fec0*/  @!P0 BRA `(.L_x_180) ;  /* 0xfffffffc00f08947 */ /* 0x004fea000383ffff */
[----:B------:R-:W-:Y:S05]  /*fed0*/  BRA `(.L_x_181) ;  /* 0xffffff3400947947 */ /* 0x000fea000383ffff */
.L_x_66:
[----:B-1----:R1:W2:Y:S02]  /*fee0*/  SYNCS.PHASECHK.TRANS64.TRYWAIT P0, [R2+URZ+0x1b0], R5 ;  /* 0x0001b005020075a7 */ /* 0x0022a400080011ff */
[----:B--2---:R-:W-:Y:S05]  /*fef0*/  @!P0 NANOSLEEP.SYNCS 0x989680 ;  /* 0x009896800000895d */ /* 0x004fea0003900000 */
[----:B------:R-:W2:Y:S02]  /*ff00*/  @!P0 SYNCS.PHASECHK.TRANS64 P0, [R2+URZ+0x1b0], R5 ;  /* 0x0001b005020085a7 */ /* 0x000ea400080010ff */
[----:B--2---:R-:W-:Y:S05]  /*ff10*/  @!P0 BRA `(.L_x_66) ;  /* 0xfffffffc00f08947 */ /* 0x004fea000383ffff */
[----:B------:R-:W-:Y:S05]  /*ff20*/  BRA `(.L_x_182) ;  /* 0xffffff3400f07947 */ /* 0x000fea000383ffff */
.L_x_67:
[----:B------:R-:W-:-:S07]  /*ff30*/  MOV R2, UR4 ;  /* 0x0000000400027c02 */ /* 0x000fce0008000f00 */
.L_x_183:
[----:B-1----:R1:W2:Y:S02]  /*ff40*/  SYNCS.PHASECHK.TRANS64.TRYWAIT P0, [R2+URZ+0x180], R5 ;  /* 0x00018005020075a7 */ /* 0x0022a400080011ff */
[----:B--2---:R-:W-:Y:S05]  /*ff50*/  @!P0 NANOSLEEP.SYNCS 0x989680 ;  /* 0x009896800000895d */ /* 0x004fea0003900000 */
[----:B------:R-:W2:Y:S02]  /*ff60*/  @!P0 SYNCS.PHASECHK.TRANS64 P0, [R2+URZ+0x180], R5 ;  /* 0x00018005020085a7 */ /* 0x000ea400080010ff */
[----:B--2---:R-:W-:Y:S05]  /*ff70*/  @!P0 BRA `(.L_x_183) ;  /* 0xfffffffc00f08947 */ /* 0x004fea000383ffff */
[----:B------:R-:W-:Y:S05]  /*ff80*/  BRA `(.L_x_184) ;  /* 0xffffff3800007947 */ /* 0x000fea000383ffff */
.L_x_68:
[----:B-1----:R1:W2:Y:S02]  /*ff90*/  SYNCS.PHASECHK.TRANS64.TRYWAIT P1, [R2+URZ+0x170], R5 ;  /* 0x00017005020075a7 */ /* 0x0022a400080211ff */
[----:B--2---:R-:W-:Y:S05]  /*ffa0*/  @!P1 NANOSLEEP.SYNCS 0x989680 ;  /* 0x009896800000995d */ /* 0x004fea0003900000 */
[----:B------:R-:W2:Y:S02]  /*ffb0*/  @!P1 SYNCS.PHASECHK.TRANS64 P1, [R2+URZ+0x170], R5 ;  /* 0x00017005020095a7 */ /* 0x000ea400080210ff */
[----:B--2---:R-:W-:Y:S05]  /*ffc0*/  @!P1 BRA `(.L_x_68) ;  /* 0xfffffffc00f09947 */ /* 0x004fea000383ffff */
[----:B------:R-:W-:Y:S05]  /*ffd0*/  BRA `(.L_x_185) ;  /* 0xffffff3800307947 */ /* 0x000fea000383ffff */
.L_x_71:
[----:B------:R-:W-:-:S07]  /*ffe0*/  MOV R0, UR4 ;  /* 0x0000000400007c02 */ /* 0x000fce0008000f00 */
.L_x_186:
[----:B-1----:R1:W2:Y:S02]  /*fff0*/  SYNCS.PHASECHK.TRANS64.TRYWAIT P0, [R0+URZ+0x180], R3 ;  /* 0x00018003000075a7 */ /* 0x0022a400080011ff */
[----:B--2---:R-:W-:Y:S05]  /*10000*/  @!P0 NANOSLEEP.SYNCS 0x989680 ;  /* 0x009896800000895d */ /* 0x004fea0003900000 */
[----:B------:R-:W2:Y:S02]  /*10010*/  @!P0 SYNCS.PHASECHK.TRANS64 P0, [R0+URZ+0x180], R3 ;  /* 0x00018003000085a7 */ /* 0x000ea400080010ff */
[----:B--2---:R-:W-:Y:S05]  /*10020*/  @!P0 BRA `(.L_x_186) ;  /* 0xfffffffc00f08947 */ /* 0x004fea000383ffff */
[----:B------:R-:W-:Y:S05]  /*10030*/  BRA `(.L_x_70) ;  /* 0xffffff3800847947 */ /* 0x000fea000383ffff */
.L_x_80:
[----:B-1----:R-:W-:-:S04]  /*10040*/  MOV R0, UR6 ;  /* 0x0000000600007c02 */ /* 0x002fc80008000f00 */
[----:B------:R1:W2:Y:S03]  /*10050*/  SYNCS.PHASECHK.TRANS64.TRYWAIT P0, [R0+URZ+0x8], R7 ;  /* 0x00000807000075a7 */ /* 0x0002a600080011ff */
[----:B--2---:R-:W-:Y:S05]  /*10060*/  @!P0 NANOSLEEP.SYNCS 0x989680 ;  /* 0x009896800000895d */ /* 0x004fea0003900000 */
[----:B------:R-:W2:Y:S02]  /*10070*/  @!P0 SYNCS.PHASECHK.TRANS64 P0, [R0+URZ+0x8], R7 ;  /* 0x00000807000085a7 */ /* 0x000ea400080010ff */
[----:B--2---:R-:W-:Y:S05]  /*10080*/  @!P0 BRA `(.L_x_80) ;  /* 0xfffffffc00ec8947 */ /* 0x004fea000383ffff */
[----:B------:R-:W-:Y:S05]  /*10090*/  BRA `(.L_x_79) ;  /* 0xffffff3c00387947 */ /* 0x000fea000383ffff */
.L_x_82:
[----:B------:R-:W-:Y:S01]  /*100a0*/  BSSY B0, `(.L_x_187) ;  /* 0x0000006000007945 */ /* 0x000fe20003800000 */
[----:B------:R-:W-:-:S07]  /*100b0*/  MOV R15, 0xffffffff ;  /* 0xffffffff000f7802 */ /* 0x000fce0000000f00 */
[----:B-12---:R-:W-:Y:S05]  /*100c0*/  WARPSYNC.COLLECTIVE R15, `(.L_x_188) ;  /* 0x000000000f0c7348 */ /* 0x006fea0003c00000 */
[----:B------:R-:W-:Y:S02]  /*100d0*/  ELECT P6, UR79, PT ;  /* 0x00000000004f782f */ /* 0x000fe400038c0000 */
[----:B------:R-:W-:Y:S01]  /*100e0*/  MOV R14, UR79 ;  /* 0x0000004f000e7c02 */ /* 0x000fe20008000f00 */
[----:B-12---:R-:W-:Y:S10]  /*100f0*/  ENDCOLLECTIVE ;  /* 0x000000000000791b */ /* 0x006ff40003800000 */
.L_x_188:
[----:B------:R-:W-:Y:S05]  /*10100*/  BSYNC B0 ;  /* 0x0000000000007941 */ /* 0x000fea0003800000 */
.L_x_187:
[----:B------:R-:W-:Y:S01]  /*10110*/  PLOP3.LUT P0, PT, P6, PT, PT, 0x80, 0x8 ;  /* 0x000000000008781c */ /* 0x000fe2000370f070 */
[----:B------:R-:W-:-:S12]  /*10120*/  BRA `(.L_x_189) ;  /* 0xffffff3c00647947 */ /* 0x000fd8000383ffff */
.L_x_84:
[----:B-1----:R-:W-:-:S04]  /*10130*/  MOV R0, UR6 ;  /* 0x0000000600007c02 */ /* 0x002fc80008000f00 */
[----:B------:R1:W2:Y:S03]  /*10140*/  SYNCS.PHASECHK.TRANS64.TRYWAIT P0, [R0+URZ+0x8], R5 ;  /* 0x00000805000075a7 */ /* 0x0002a600080011ff */
[----:B--2---:R-:W-:Y:S05]  /*10150*/  @!P0 NANOSLEEP.SYNCS 0x989680 ;  /* 0x009896800000895d */ /* 0x004fea0003900000 */
[----:B------:R-:W2:Y:S02]  /*10160*/  @!P0 SYNCS.PHASECHK.TRANS64 P0, [R0+URZ+0x8], R5 ;  /* 0x00000805000085a7 */ /* 0x000ea400080010ff */
[----:B--2---:R-:W-:Y:S05]  /*10170*/  @!P0 BRA `(.L_x_84) ;  /* 0xfffffffc00ec8947 */ /* 0x004fea000383ffff */
[----:B------:R-:W-:Y:S05]  /*10180*/  BRA `(.L_x_83) ;  /* 0xffffff3c00687947 */ /* 0x000fea000383ffff */
.L_x_85:
[----:B--2---:R2:W3:Y:S02]  /*10190*/  SYNCS.PHASECHK.TRANS64.TRYWAIT P0, [R0+URZ+0x170], R3 ;  /* 0x00017003000075a7 */ /* 0x0044e400080011ff */
[----:B---3--:R-:W-:Y:S05]  /*101a0*/  @!P0 NANOSLEEP.SYNCS 0x989680 ;  /* 0x009896800000895d */ /* 0x008fea0003900000 */
[----:B------:R-:W3:Y:S02]  /*101b0*/  @!P0 SYNCS.PHASECHK.TRANS64 P0, [R0+URZ+0x170], R3 ;  /* 0x00017003000085a7 */ /* 0x000ee400080010ff */
[----:B---3--:R-:W-:Y:S05]  /*101c0*/  @!P0 BRA `(.L_x_85) ;  /* 0xfffffffc00f08947 */ /* 0x008fea000383ffff */
[----:B------:R-:W-:Y:S05]  /*101d0*/  BRA `(.L_x_190) ;  /* 0xffffff40003c7947 */ /* 0x000fea000383ffff */
.L_x_87:
[----:B------:R-:W-:-:S07]  /*101e0*/  MOV R0, UR19 ;  /* 0x0000001300007c02 */ /* 0x000fce0008000f00 */
.L_x_191:
[----:B--2---:R2:W3:Y:S02]  /*101f0*/  SYNCS.PHASECHK.TRANS64.TRYWAIT P0, [R0+URZ+0x1a0], R3 ;  /* 0x0001a003000075a7 */ /* 0x0044e400080011ff */
[----:B---3--:R-:W-:Y:S05]  /*10200*/  @!P0 NANOSLEEP.SYNCS 0x989680 ;  /* 0x009896800000895d */ /* 0x008fea0003900000 */
[----:B------:R-:W3:Y:S02]  /*10210*/  @!P0 SYNCS.PHASECHK.TRANS64 P0, [R0+URZ+0x1a0], R3 ;  /* 0x0001a003000085a7 */ /* 0x000ee400080010ff */
[----:B---3--:R-:W-:Y:S05]  /*10220*/  @!P0 BRA `(.L_x_191) ;  /* 0xfffffffc00f08947 */ /* 0x008fea000383ffff */
[----:B------:R-:W-:Y:S05]  /*10230*/  BRA `(.L_x_192) ;  /* 0xffffff4000807947 */ /* 0x000fea000383ffff */
.L_x_90:
[----:B------:R-:W-:Y:S07]  /*10240*/  MOV R0, UR7 ;  /* 0x0000000700007c02 */ /* 0x000fee0008000f00 */
.L_x_193:
[----:B--2---:R2:W3:Y:S02]  /*10250*/  SYNCS.PHASECHK.TRANS64.TRYWAIT P0, [R0+URZ], R3 ;  /* 0x00000003000075a7 */ /* 0x0044e400080011ff */
[----:B---3--:R-:W-:Y:S05]  /*10260*/  @!P0 NANOSLEEP.SYNCS 0x989680 ;  /* 0x009896800000895d */ /* 0x008fea0003900000 */
[----:B------:R-:W3:Y:S02]  /*10270*/  @!P0 SYNCS.PHASECHK.TRANS64 P0, [R0+URZ], R3 ;  /* 0x00000003000085a7 */ /* 0x000ee400080010ff */
[----:B---3--:R-:W-:Y:S05]  /*10280*/  @!P0 BRA `(.L_x_193) ;  /* 0xfffffffc00f08947 */ /* 0x008fea000383ffff */
[----:B------:R-:W-:Y:S05]  /*10290*/  BRA `(.L_x_89) ;  /* 0xffffff4000987947 */ /* 0x000fea000383ffff */
.L_x_94:
[----:B-1----:R-:W-:-:S07]  /*102a0*/  MOV R0, UR4 ;  /* 0x0000000400007c02 */ /* 0x002fce0008000f00 */
.L_x_194:
[----:B-1----:R1:W2:Y:S02]  /*102b0*/  SYNCS.PHASECHK.TRANS64.TRYWAIT P0, [R0+URZ], R3 ;  /* 0x00000003000075a7 */ /* 0x0022a400080011ff */
[----:B--2---:R-:W-:Y:S05]  /*102c0*/  @!P0 NANOSLEEP.SYNCS 0x989680 ;  /* 0x009896800000895d */ /* 0x004fea0003900000 */
[----:B------:R-:W2:Y:S02]  /*102d0*/  @!P0 SYNCS.PHASECHK.TRANS64 P0, [R0+URZ], R3 ;  /* 0x00000003000085a7 */ /* 0x000ea400080010ff */
[----:B--2---:R-:W-:Y:S05]  /*102e0*/  @!P0 BRA `(.L_x_194) ;  /* 0xfffffffc00f08947 */ /* 0x004fea000383ffff */
[----:B------:R-:W-:Y:S05]  /*102f0*/  BRA `(.L_x_195) ;  /* 0xffffff4400547947 */ /* 0x000fea000383ffff */
.L_x_97:
[----:B------:R-:W-:-:S07]  /*10300*/  MOV R0, UR14 ;  /* 0x0000000e00007c02 */ /* 0x000fce0008000f00 */
.L_x_196:
[----:B-1----:R1:W2:Y:S02]  /*10310*/  SYNCS.PHASECHK.TRANS64.TRYWAIT P1, [R0+URZ+0x1d0], R3 ;  /* 0x0001d003000075a7 */ /* 0x0022a400080211ff */
[----:B--2---:R-:W-:Y:S05]  /*10320*/  @!P1 NANOSLEEP.SYNCS 0x989680 ;  /* 0x009896800000995d */ /* 0x004fea0003900000 */
[----:B------:R-:W2:Y:S02]  /*10330*/  @!P1 SYNCS.PHASECHK.TRANS64 P1, [R0+URZ+0x1d0], R3 ;  /* 0x0001d003000095a7 */ /* 0x000ea400080210ff */
[----:B--2---:R-:W-:Y:S05]  /*10340*/  @!P1 BRA `(.L_x_196) ;  /* 0xfffffffc00f09947 */ /* 0x004fea000383ffff */
[----:B------:R-:W-:Y:S05]  /*10350*/  BRA `(.L_x_197) ;  /* 0xffffff4400a07947 */ /* 0x000fea000383ffff */
.L_x_102:
[----:B-1----:R1:W4:Y:S02]  /*10360*/  SYNCS.PHASECHK.TRANS64.TRYWAIT P0, [R3+URZ+0x170], R0 ;  /* 0x00017000030075a7 */ /* 0x00232400080011ff */
[----:B----4-:R-:W-:Y:S05]  /*10370*/  @!P0 NANOSLEEP.SYNCS 0x989680 ;  /* 0x009896800000895d */ /* 0x010fea0003900000 */
[----:B------:R-:W4:Y:S02]  /*10380*/  @!P0 SYNCS.PHASECHK.TRANS64 P0, [R3+URZ+0x170], R0 ;  /* 0x00017000030085a7 */ /* 0x000f2400080010ff */
[----:B----4-:R-:W-:Y:S05]  /*10390*/  @!P0 BRA `(.L_x_102) ;  /* 0xfffffffc00f08947 */ /* 0x010fea000383ffff */
[----:B------:R-:W-:Y:S05]  /*103a0*/  BRA `(.L_x_198) ;  /* 0xffffff4800cc7947 */ /* 0x000fea000383ffff */
.L_x_105:
[----:B------:R-:W-:Y:S07]  /*103b0*/  MOV R0, UR29 ;  /* 0x0000001d00007c02 */ /* 0x000fee0008000f00 */
.L_x_199:
[----:B-1----:R1:W4:Y:S02]  /*103c0*/  SYNCS.PHASECHK.TRANS64.TRYWAIT P1, [R0+URZ+0x168], R3 ;  /* 0x00016803000075a7 */ /* 0x00232400080211ff */
[----:B----4-:R-:W-:Y:S05]  /*103d0*/  @!P1 NANOSLEEP.SYNCS 0x989680 ;  /* 0x009896800000995d */ /* 0x010fea0003900000 */
[----:B------:R-:W4:Y:S02]  /*103e0*/  @!P1 SYNCS.PHASECHK.TRANS64 P1, [R0+URZ+0x168], R3 ;  /* 0x00016803000095a7 */ /* 0x000f2400080210ff */
[----:B----4-:R-:W-:Y:S05]  /*103f0*/  @!P1 BRA `(.L_x_199) ;  /* 0xfffffffc00f09947 */ /* 0x010fea000383ffff */
[----:B------:R-:W-:Y:S05]  /*10400*/  BRA `(.L_x_104) ;  /* 0xffffff5000407947 */ /* 0x000fea000383ffff */
.L_x_108:
[----:B-1----:R-:W-:Y:S07]  /*10410*/  MOV R3, UR29 ;  /* 0x0000001d00037c02 */ /* 0x002fee0008000f00 */
.L_x_200:
[----:B-1----:R1:W4:Y:S02]  /*10420*/  SYNCS.PHASECHK.TRANS64.TRYWAIT P0, [R3+URZ+0x158], R2 ;  /* 0x00015802030075a7 */ /* 0x00232400080011ff */
[----:B----4-:R-:W-:Y:S05]  /*10430*/  @!P0 NANOSLEEP.SYNCS 0x989680 ;  /* 0x009896800000895d */ /* 0x010fea0003900000 */
[----:B------:R-:W4:Y:S02]  /*10440*/  @!P0 SYNCS.PHASECHK.TRANS64 P0, [R3+URZ+0x158], R2 ;  /* 0x00015802030085a7 */ /* 0x000f2400080010ff */
[----:B----4-:R-:W-:Y:S05]  /*10450*/  @!P0 BRA `(.L_x_200) ;  /* 0xfffffffc00f08947 */ /* 0x010fea000383ffff */
[----:B------:R-:W-:Y:S05]  /*10460*/  BRA `(.L_x_201) ;  /* 0xffffff5000a87947 */ /* 0x000fea000383ffff */
.L_x_111:
[----:B------:R-:W-:Y:S07]  /*10470*/  MOV R0, UR4 ;  /* 0x0000000400007c02 */ /* 0x000fee0008000f00 */
.L_x_202:
[----:B-1----:R1:W2:Y:S02]  /*10480*/  SYNCS.PHASECHK.TRANS64.TRYWAIT P0, [R0+URZ+0x170], R3 ;  /* 0x00017003000075a7 */ /* 0x0022a400080011ff */
[----:B--2---:R-:W-:Y:S05]  /*10490*/  @!P0 NANOSLEEP.SYNCS 0x989680 ;  /* 0x009896800000895d */ /* 0x004fea0003900000 */
[----:B------:R-:W2:Y:S02]  /*104a0*/  @!P0 SYNCS.PHASECHK.TRANS64 P0, [R0+URZ+0x170], R3 ;  /* 0x00017003000085a7 */ /* 0x000ea400080010ff */
[----:B--2---:R-:W-:Y:S05]  /*104b0*/  @!P0 BRA `(.L_x_202) ;  /* 0xfffffffc00f08947 */ /* 0x004fea000383ffff */
[----:B------:R-:W-:Y:S05]  /*104c0*/  BRA `(.L_x_203) ;  /* 0xffffff5c00107947 */ /* 0x000fea000383ffff */
.L_x_117:
[----:B------:R-:W-:Y:S07]  /*104d0*/  MOV R3, UR16 ;  /* 0x0000001000037c02 */ /* 0x000fee0008000f00 */
.L_x_204:
[----:B-1----:R1:W2:Y:S02]  /*104e0*/  SYNCS.PHASECHK.TRANS64.TRYWAIT P1, [R3+URZ+0x150], R4 ;  /* 0x00015004030075a7 */ /* 0x0022a400080211ff */
[----:B--2---:R-:W-:Y:S05]  /*104f0*/  @!P1 NANOSLEEP.SYNCS 0x989680 ;  /* 0x009896800000995d */ /* 0x004fea0003900000 */
[----:B------:R-:W2:Y:S02]  /*10500*/  @!P1 SYNCS.PHASECHK.TRANS64 P1, [R3+URZ+0x150], R4 ;  /* 0x00015004030095a7 */ /* 0x000ea400080210ff */
[----:B--2---:R-:W-:Y:S05]  /*10510*/  @!P1 BRA `(.L_x_204) ;  /* 0xfffffffc00f09947 */ /* 0x004fea000383ffff */
[----:B------:R-:W-:Y:S05]  /*10520*/  BRA `(.L_x_116) ;  /* 0xffffff6c00587947 */ /* 0x000fea000383ffff */
.L_x_119:
[----:B------:R-:W-:Y:S07]  /*10530*/  MOV R3, UR5 ;  /* 0x0000000500037c02 */ /* 0x000fee0008000f00 */
.L_x_205:
[----:B-1----:R1:W2:Y:S02]  /*10540*/  SYNCS.PHASECHK.TRANS64.TRYWAIT P1, [R3+URZ+0x190], R0 ;  /* 0x00019000030075a7 */ /* 0x0022a400080211ff */
[----:B--2---:R-:W-:Y:S05]  /*10550*/  @!P1 NANOSLEEP.SYNCS 0x989680 ;  /* 0x009896800000995d */ /* 0x004fea0003900000 */
[----:B------:R-:W2:Y:S02]  /*10560*/  @!P1 SYNCS.PHASECHK.TRANS64 P1, [R3+URZ+0x190], R0 ;  /* 0x00019000030095a7 */ /* 0x000ea400080210ff */
[----:B--2---:R-:W-:Y:S05]  /*10570*/  @!P1 BRA `(.L_x_205) ;  /* 0xfffffffc00f09947 */ /* 0x004fea000383ffff */
[----:B------:R-:W-:Y:S05]  /*10580*/  BRA `(.L_x_118) ;  /* 0xffffff74000c7947 */ /* 0x000fea000383ffff */
        .weak           $__internal_0_$__cuda_sm10x_tcgen05_guardrail_trap_col_being_dealloced_not_returned_by_alloc
        .type           $__internal_0_$__cuda_sm10x_tcgen05_guardrail_trap_col_being_dealloced_not_returned_by_alloc,@function
        .size           $__internal_0_$__cuda_sm10x_tcgen05_guardrail_trap_col_being_dealloced_not_returned_by_alloc,($__internal_1_$__cuda_sm10x_tcgen05_guardrail_trap_phase_invalid_during_alloc - $__internal_0_$__cuda_sm10x_tcgen05_guardrail_trap_col_being_dealloced_not_returned_by_alloc)
$__internal_0_$__cuda_sm10x_tcgen05_guardrail_trap_col_being_dealloced_not_returned_by_alloc:
[----:B------:R-:W-:Y:S05]  /*10590*/  BPT.TRAP 0x1 ;  /* 0x000000040000795c */ /* 0x000fea0000300000 */
[----:B------:R-:W-:-:S04]  /*105a0*/  HFMA2 R3, -RZ, RZ, 0, 0 ;  /* 0x00000000ff037431 */ /* 0x000fc800000001ff */
[----:B------:R-:W-:Y:S05]  /*105b0*/  RET.REL.NODEC R2 `(_ZN7cutlass13device_kernelINS_4gemm6kernel13GemmUniversalIN4cute5tupleIJiiiiEEENS1_10collective13CollectiveMmaINS1_35MainloopSm100TmaUmmaWarpSpecializedILi21ELi2ELi2ENS5_IJNS4_1CILi2EEENSA_ILi1EEESC_EEEEENS5_IJNSA_ILi256EEENSA_ILi240EEENSA_ILi32EEEEEENS_12float_e4m3_tENS5_IJlSC_lEEESJ_SK_NS4_8TiledMMAINS4_8MMA_AtomIJNS4_10MMA_TraitsINS4_25SM100_MMA_F8F6F4_2x1SM_SSEJSJ_SJ_fSF_SG_NS4_17integral_constantINS4_4UMMA5MajorELSR_0EEESS_NSP_INSQ_7ScaleInELST_0EEESU_EEEEEENS4_6LayoutINS5_IJSC_SC_SC_EEENS5_IJNSA_ILi0EEESZ_SZ_EEEEENS5_IJNS4_10UnderscoreES12_S12_EEEEENS4_18SM100_TMA_2SM_LOADENS4_14ComposedLayoutINS4_7SwizzleILi1ELi4ELi3EEENS4_18smem_ptr_flag_bitsILi8EEENSX_INS5_IJNSA_ILi8EEESH_EEENS5_IJSH_SC_EEEEEEEvNS4_8identityES15_S1F_vS1G_EENS_8epilogue10collective18CollectiveEpilogueINS1I_23Sm100TmaWarpSpecializedILi1ELi1ELi240ELb0ELb0EEEJNS5_IJNSA_ILi128EEESG_SH_EEENS5_IJNSX_IS1N_SC_EENSX_ISG_SC_EEEEESJ_SK_SJ_SK_NS1I_6fusion15FusionCallbacksIS1M_NS1S_17LinearCombinationISJ_fSJ_fLNS_15FloatRoundStyleE2EEES1O_S1R_JEEENS4_5SM1004TMEM4LOAD26SM100_TMEM_LOAD_32dp32b16xENS4_13SM90_TMA_LOADENS16_INS17_ILi0ELi4ELi3EEES1A_NSX_INS5_IJS1B_NSA_ILi16EEEEEENS5_IJS24_SC_EEEEEEENS4_39AutoVectorizingCopyWithAssumedAlignmentILi128EEENS4_14SM90_TMA_STOREES28_S2A_S2A_EEEvvEEEEvNT_6ParamsE) ;  /* 0xfffffef802907950 */ /* 0x000fea0003c3ffff */
        .weak           $__internal_1_$__cuda_sm10x_tcgen05_guardrail_trap_phase_invalid_during_alloc
        .type           $__internal_1_$__cuda_sm10x_tcgen05_guardrail_trap_phase_invalid_during_alloc,@function
        .size           $__internal_1_$__cuda_sm10x_tcgen05_guardrail_trap_phase_invalid_during_alloc,($__internal_2_$__cuda_sm10x_tcgen05_guardrail_trap_unallocated_columns_being_dealloced - $__internal_1_$__cuda_sm10x_tcgen05_guardrail_trap_phase_invalid_during_alloc)
$__internal_1_$__cuda_sm10x_tcgen05_guardrail_trap_phase_invalid_during_alloc:
[----:B------:R-:W-:Y:S05]  /*105c0*/  BPT.TRAP 0x1 ;  /* 0x000000040000795c */ /* 0x000fea0000300000 */
[----:B------:R-:W-:-:S04]  /*105d0*/  MOV R7, 0x0 ;  /* 0x0000000000077802 */ /* 0x000fc80000000f00 */
[----:B------:R-:W-:Y:S05]  /*105e0*/  RET.REL.NODEC R6 `(_ZN7cutlass13device_kernelINS_4gemm6kernel13GemmUniversalIN4cute5tupleIJiiiiEEENS1_10collective13CollectiveMmaINS1_35MainloopSm100TmaUmmaWarpSpecializedILi21ELi2ELi2ENS5_IJNS4_1CILi2EEENSA_ILi1EEESC_EEEEENS5_IJNSA_ILi256EEENSA_ILi240EEENSA_ILi32EEEEEENS_12float_e4m3_tENS5_IJlSC_lEEESJ_SK_NS4_8TiledMMAINS4_8MMA_AtomIJNS4_10MMA_TraitsINS4_25SM100_MMA_F8F6F4_2x1SM_SSEJSJ_SJ_fSF_SG_NS4_17integral_constantINS4_4UMMA5MajorELSR_0EEESS_NSP_INSQ_7ScaleInELST_0EEESU_EEEEEENS4_6LayoutINS5_IJSC_SC_SC_EEENS5_IJNSA_ILi0EEESZ_SZ_EEEEENS5_IJNS4_10UnderscoreES12_S12_EEEEENS4_18SM100_TMA_2SM_LOADENS4_14ComposedLayoutINS4_7SwizzleILi1ELi4ELi3EEENS4_18smem_ptr_flag_bitsILi8EEENSX_INS5_IJNSA_ILi8EEESH_EEENS5_IJSH_SC_EEEEEEEvNS4_8identityES15_S1F_vS1G_EENS_8epilogue10collective18CollectiveEpilogueINS1I_23Sm100TmaWarpSpecializedILi1ELi1ELi240ELb0ELb0EEEJNS5_IJNSA_ILi128EEESG_SH_EEENS5_IJNSX_IS1N_SC_EENSX_ISG_SC_EEEEESJ_SK_SJ_SK_NS1I_6fusion15FusionCallbacksIS1M_NS1S_17LinearCombinationISJ_fSJ_fLNS_15FloatRoundStyleE2EEES1O_S1R_JEEENS4_5SM1004TMEM4LOAD26SM100_TMEM_LOAD_32dp32b16xENS4_13SM90_TMA_LOADENS16_INS17_ILi0ELi4ELi3EEES1A_NSX_INS5_IJS1B_NSA_ILi16EEEEEENS5_IJS24_SC_EEEEEEENS4_39AutoVectorizingCopyWithAssumedAlignmentILi128EEENS4_14SM90_TMA_STOREES28_S2A_S2A_EEEvvEEEEvNT_6ParamsE) ;  /* 0xfffffef806847950 */ /* 0x000fea0003c3ffff */
        .weak           $__internal_2_$__cuda_sm10x_tcgen05_guardrail_trap_unallocated_columns_being_dealloced
        .type           $__internal_2_$__cuda_sm10x_tcgen05_guardrail_trap_unallocated_columns_being_dealloced,@function
        .size           $__internal_2_$__cuda_sm10x_tcgen05_guardrail_trap_unallocated_columns_being_dealloced,(.L_x_207 - $__internal_2_$__cuda_sm10x_tcgen05_guardrail_trap_unallocated_columns_being_dealloced)
$__internal_2_$__cuda_sm10x_tcgen05_guardrail_trap_unallocated_columns_being_dealloced:
[----:B------:R-:W-:Y:S05]  /*105f0*/  BPT.TRAP 0x1 ;  /* 0x000000040000795c */ /* 0x000fea0000300000 */
[----:B------:R-:W-:-:S04]  /*10600*/  HFMA2 R3, -RZ, RZ, 0, 0 ;  /* 0x00000000ff037431 */ /* 0x000fc800000001ff */
[----:B------:R-:W-:Y:S05]  /*10610*/  RET.REL.NODEC R2 `(_ZN7cutlass13device_kernelINS_4gemm6kernel13GemmUniversalIN4cute5tupleIJiiiiEEENS1_10collective13CollectiveMmaINS1_35MainloopSm100TmaUmmaWarpSpecializedILi21ELi2ELi2ENS5_IJNS4_1CILi2EEENSA_ILi1EEESC_EEEEENS5_IJNSA_ILi256EEENSA_ILi240EEENSA_ILi32EEEEEENS_12float_e4m3_tENS5_IJlSC_lEEESJ_SK_NS4_8TiledMMAINS4_8MMA_AtomIJNS4_10MMA_TraitsINS4_25SM100_MMA_F8F6F4_2x1SM_SSEJSJ_SJ_fSF_SG_NS4_17integral_constantINS4_4UMMA5MajorELSR_0EEESS_NSP_INSQ_7ScaleInELST_0EEESU_EEEEEENS4_6LayoutINS5_IJSC_SC_SC_EEENS5_IJNSA_ILi0EEESZ_SZ_EEEEENS5_IJNS4_10UnderscoreES12_S12_EEEEENS4_18SM100_TMA_2SM_LOADENS4_14ComposedLayoutINS4_7SwizzleILi1ELi4ELi3EEENS4_18smem_ptr_flag_bitsILi8EEENSX_INS5_IJNSA_ILi8EEESH_EEENS5_IJSH_SC_EEEEEEEvNS4_8identityES15_S1F_vS1G_EENS_8epilogue10collective18CollectiveEpilogueINS1I_23Sm100TmaWarpSpecializedILi1ELi1ELi240ELb0ELb0EEEJNS5_IJNSA_ILi128EEESG_SH_EEENS5_IJNSX_IS1N_SC_EENSX_ISG_SC_EEEEESJ_SK_SJ_SK_NS1I_6fusion15FusionCallbacksIS1M_NS1S_17LinearCombinationISJ_fSJ_fLNS_15FloatRoundStyleE2EEES1O_S1R_JEEENS4_5SM1004TMEM4LOAD26SM100_TMEM_LOAD_32dp32b16xENS4_13SM90_TMA_LOADENS16_INS17_ILi0ELi4ELi3EEES1A_NSX_INS5_IJS1B_NSA_ILi16EEEEEENS5_IJS24_SC_EEEEEEENS4_39AutoVectorizingCopyWithAssumedAlignmentILi128EEENS4_14SM90_TMA_STOREES28_S2A_S2A_EEEvvEEEEvNT_6ParamsE) ;  /* 0xfffffef802787950 */ /* 0x000fea0003c3ffff */
.L_x_206:
[----:B------:R-:W-:-:S00]  /*10620*/  BRA `(.L_x_206) ;  /* 0xfffffffc00fc7947 */ /* 0x000fc0000383ffff */
[----:B------:R-:W-:-:S00]  /*10630*/  NOP ;  /* 0x0000000000007918 */ /* 0x000fc00000000000 */
        /* <DEDUP_REMOVED lines=12> */
.L_x_207:


//--------------------- .nv.global.init           --------------------------
	.section	.nv.global.init,"aw",@progbits
.nv.global.init:
	.type		$str$26,@object
	.size		$str$26,($str$25 - $str$26)
$str$26:
        /*0000*/ 	.byte	0x2f, 0x74, 0x6d, 0x70, 0x2f, 0x63, 0x75, 0x74, 0x6c, 0x61, 0x73, 0x73, 0x5f, 0x73, 0x77, 0x65
        /*0010*/ 	.byte	0x65, 0x70, 0x5f, 0x73, 0x72, 0x63, 0x2f, 0x69, 0x6e, 0x63, 0x6c, 0x75, 0x64, 0x65, 0x2f, 0x63
        /*0020*/ 	.byte	0x75, 0x74, 0x65, 0x2f, 0x61, 0x74, 0x6f, 0x6d, 0x2f, 0x63, 0x6f, 0x70, 0x79, 0x5f, 0x74, 0x72
        /*0030*/ 	.byte	0x61, 0x69, 0x74, 0x73, 0x5f, 0x73, 0x6d, 0x31, 0x30, 0x30, 0x2e, 0x68, 0x70, 0x70, 0x00
	.type		$str$25,@object
	.size		$str$25,(__unnamed_1 - $str$25)
$str$25:
        /*003f*/ 	.byte	0x28, 0x28, 0x75, 0x69, 0x6e, 0x74, 0x33, 0x32, 0x5f, 0x74, 0x28, 0x74, 0x68, 0x72, 0x65, 0x61
        /*004f*/ 	.byte	0x64, 0x49, 0x64, 0x78, 0x2e, 0x78, 0x29, 0x20, 0x2f, 0x20, 0x33, 0x32, 0x29, 0x20, 0x25, 0x20
        /*005f*/ 	.byte	0x34, 0x29, 0x20, 0x3d, 0x3d, 0x20, 0x28, 0x28, 0x28, 0x74, 0x6d, 0x65, 0x6d, 0x5f, 0x61, 0x64
        /*006f*/ 	.byte	0x64, 0x72, 0x20, 0x3e, 0x3e, 0x20, 0x31, 0x36, 0x29, 0x20, 0x2f, 0x20, 0x33, 0x32, 0x29, 0x20
        /*007f*/ 	.byte	0x25, 0x20, 0x34, 0x29, 0x00
	.type		__unnamed_1,@object
	.size		__unnamed_1,(.L_1 - __unnamed_1)
__unnamed_1:
        /* <DEDUP_REMOVED lines=37> */
        /*02d4*/ 	.byte	0x3a, 0x43, 0x3c, 0x30, 0x3e, 0x3e, 0x3e, 0x3e, 0x5d, 0x00
.L_1:


//--------------------- .nv.shared._ZN7cutlass13device_kernelINS_4gemm6kernel13GemmUniversalIN4cute5tupleIJiiiiEEENS1_10collective13CollectiveMmaINS1_35MainloopSm100TmaUmmaWarpSpecializedILi21ELi2ELi2ENS5_IJNS4_1CILi2EEENSA_ILi1EEESC_EEEEENS5_IJNSA_ILi256EEENSA_ILi240EEENSA_ILi32EEEEEENS_12float_e4m3_tENS5_IJlSC_lEEESJ_SK_NS4_8TiledMMAINS4_8MMA_AtomIJNS4_10MMA_TraitsINS4_25SM100_MMA_F8F6F4_2x1SM_SSEJSJ_SJ_fSF_SG_NS4_17integral_constantINS4_4UMMA5MajorELSR_0EEESS_NSP_INSQ_7ScaleInELST_0EEESU_EEEEEENS4_6LayoutINS5_IJSC_SC_SC_EEENS5_IJNSA_ILi0EEESZ_SZ_EEEEENS5_IJNS4_10UnderscoreES12_S12_EEEEENS4_18SM100_TMA_2SM_LOADENS4_14ComposedLayoutINS4_7SwizzleILi1ELi4ELi3EEENS4_18smem_ptr_flag_bitsILi8EEENSX_INS5_IJNSA_ILi8EEESH_EEENS5_IJSH_SC_EEEEEEEvNS4_8identityES15_S1F_vS1G_EENS_8epilogue10collective18CollectiveEpilogueINS1I_23Sm100TmaWarpSpecializedILi1ELi1ELi240ELb0ELb0EEEJNS5_IJNSA_ILi128EEESG_SH_EEENS5_IJNSX_IS1N_SC_EENSX_ISG_SC_EEEEESJ_SK_SJ_SK_NS1I_6fusion15FusionCallbacksIS1M_NS1S_17LinearCombinationISJ_fSJ_fLNS_15FloatRoundStyleE2EEES1O_S1R_JEEENS4_5SM1004TMEM4LOAD26SM100_TMEM_LOAD_32dp32b16xENS4_13SM90_TMA_LOADENS16_INS17_ILi0ELi4ELi3EEES1A_NSX_INS5_IJS1B_NSA_ILi16EEEEEENS5_IJS24_SC_EEEEEEENS4_39AutoVectorizingCopyWithAssumedAlignmentILi128EEENS4_14SM90_TMA_STOREES28_S2A_S2A_EEEvvEEEEvNT_6ParamsE --------------------------
	.section	.nv.shared._ZN7cutlass13device_kernelINS_4gemm6kernel13GemmUniversalIN4cute5tupleIJiiiiEEENS1_10collective13CollectiveMmaINS1_35MainloopSm100TmaUmmaWarpSpecializedILi21ELi2ELi2ENS5_IJNS4_1CILi2EEENSA_ILi1EEESC_EEEEENS5_IJNSA_ILi256EEENSA_ILi240EEENSA_ILi32EEEEEENS_12float_e4m3_tENS5_IJlSC_lEEESJ_SK_NS4_8TiledMMAINS4_8MMA_AtomIJNS4_10MMA_TraitsINS4_25SM100_MMA_F8F6F4_2x1SM_SSEJSJ_SJ_fSF_SG_NS4_17integral_constantINS4_4UMMA5MajorELSR_0EEESS_NSP_INSQ_7ScaleInELST_0EEESU_EEEEEENS4_6LayoutINS5_IJSC_SC_SC_EEENS5_IJNSA_ILi0EEESZ_SZ_EEEEENS5_IJNS4_10UnderscoreES12_S12_EEEEENS4_18SM100_TMA_2SM_LOADENS4_14ComposedLayoutINS4_7SwizzleILi1ELi4ELi3EEENS4_18smem_ptr_flag_bitsILi8EEENSX_INS5_IJNSA_ILi8EEESH_EEENS5_IJSH_SC_EEEEEEEvNS4_8identityES15_S1F_vS1G_EENS_8epilogue10collective18CollectiveEpilogueINS1I_23Sm100TmaWarpSpecializedILi1ELi1ELi240ELb0ELb0EEEJNS5_IJNSA_ILi128EEESG_SH_EEENS5_IJNSX_IS1N_SC_EENSX_ISG_SC_EEEEESJ_SK_SJ_SK_NS1I_6fusion15FusionCallbacksIS1M_NS1S_17LinearCombinationISJ_fSJ_fLNS_15FloatRoundStyleE2EEES1O_S1R_JEEENS4_5SM1004TMEM4LOAD26SM100_TMEM_LOAD_32dp32b16xENS4_13SM90_TMA_LOADENS16_INS17_ILi0ELi4ELi3EEES1A_NSX_INS5_IJS1B_NSA_ILi16EEEEEENS5_IJS24_SC_EEEEEEENS4_39AutoVectorizingCopyWithAssumedAlignmentILi128EEENS4_14SM90_TMA_STOREES28_S2A_S2A_EEEvvEEEEvNT_6ParamsE,"aw",@nobits
	.sectionflags	@""
	.align	16
	.zero		1024


//--------------------- .nv.shared.reserved.0     --------------------------
	.section	.nv.shared.reserved.0,"aw",@nobits
	.weak		__nv_reservedSMEM_offset_0_alias
	.size		__nv_reservedSMEM_offset_0_alias, 0, 64
	.other		__nv_reservedSMEM_offset_0_alias,@"STO_CUDA_RESERVED_SHARED STV_DEFAULT"
__nv_reservedSMEM_offset_0_alias:
	.zero		0
.nv.shared.reserved.0:
	.zero		64
	.weak		__nv_reservedSMEM_tcgen05_partition
	.type		__nv_reservedSMEM_tcgen05_partition,@object
	.size		__nv_reservedSMEM_tcgen05_partition,(.L_0 - __nv_reservedSMEM_tcgen05_partition)
__nv_reservedSMEM_tcgen05_partition:
	.zero		32
.L_0:


//--------------------- .nv.global                --------------------------
	.section	.nv.global,"aw",@nobits
.nv.global:
	.type		_ZN40_INTERNAL_8c6f4f56_4_k_cu_79424bd3_221594cute1_E,@object
	.size		_ZN40_INTERNAL_8c6f4f56_4_k_cu_79424bd3_221594cute1_E,(_ZN40_INTERNAL_8c6f4f56_4_k_cu_79424bd3_221594cuda3std3__45__cpo6cbeginE - _ZN40_INTERNAL_8c6f4f56_4_k_cu_79424bd3_221594cute1_E)
_ZN40_INTERNAL_8c6f4f56_4_k_cu_79424bd3_221594cute1_E:
	.zero		1
	.type		_ZN40_INTERNAL_8c6f4f56_4_k_cu_79424bd3_221594cuda3std3__45__cpo6cbeginE,@object
	.size		_ZN40_INTERNAL_8c6f4f56_4_k_cu_79424bd3_221594cuda3std3__45__cpo6cbeginE,(_ZN40_INTERNAL_8c6f4f56_4_k_cu_79424bd3_221594cuda3std3__48in_placeE - _ZN40_INTERNAL_8c6f4f56_4_k_cu_79424bd3_221594cuda3std3__45__cpo6cbeginE)
_ZN40_INTERNAL_8c6f4f56_4_k_cu_79424bd3_221594cuda3std3__45__cpo6cbeginE:
	.zero		1
	.type		_ZN40_INTERNAL_8c6f4f56_4_k_cu_79424bd3_221594cuda3std3__48in_placeE,@object
	.size		_ZN40_INTERNAL_8c6f4f56_4_k_cu_79424bd3_221594cuda3std3__48in_placeE,(_ZN40_INTERNAL_8c6f4f56_4_k_cu_79424bd3_221594cuda3std6ranges3__45__cpo9iter_moveE - _ZN40_INTERNAL_8c6f4f56_4_k_cu_79424bd3_221594cuda3std3__48in_placeE)
_ZN40_INTERNAL_8c6f4f56_4_k_cu_79424bd3_221594cuda3std3__48in_placeE:
	.zero		1
	.type		_ZN40_INTERNAL_8c6f4f56_4_k_cu_79424bd3_221594cuda3std6ranges3__45__cpo9iter_moveE,@object
	.size		_ZN40_INTERNAL_8c6f4f56_4_k_cu_79424bd3_221594cuda3std6ranges3__45__cpo9iter_moveE,(_ZN40_INTERNAL_8c6f4f56_4_k_cu_79424bd3_221594cuda3std3__45__cpo5beginE - _ZN40_INTERNAL_8c6f4f56_4_k_cu_79424bd3_221594cuda3std6ranges3__45__cpo9iter_moveE)
_ZN40_INTERNAL_8c6f4f56_4_k_cu_79424bd3_221594cuda3std6ranges3__45__cpo9iter_moveE:
	.zero		1
	.type		_ZN40_INTERNAL_8c6f4f56_4_k_cu_79424bd3_221594cuda3std3__45__cpo5beginE,@object
	.size		_ZN40_INTERNAL_8c6f4f56_4_k_cu_79424bd3_221594cuda3std3__45__cpo5beginE,(_ZN40_INTERNAL_8c6f4f56_4_k_cu_79424bd3_221594cuda3std3__442_GLOBAL__N__8c6f4f56_4_k_cu_79424bd3_221596ignoreE - _ZN40_INTERNAL_8c6f4f56_4_k_cu_79424bd3_221594cuda3std3__45__cpo5beginE)
_ZN40_INTERNAL_8c6f4f56_4_k_cu_79424bd3_221594cuda3std3__45__cpo5beginE:
	.zero		1
	.type		_ZN40_INTERNAL_8c6f4f56_4_k_cu_79424bd3_221594cuda3std3__442_GLOBAL__N__8c6f4f56_4_k_cu_79424bd3_221596ignoreE,@object
	.size		_ZN40_INTERNAL_8c6f4f56_4_k_cu_79424bd3_221594cuda3std3__442_GLOBAL__N__8c6f4f56_4_k_cu_79424bd3_221596ignoreE,(_ZN40_INTERNAL_8c6f4f56_4_k_cu_79424bd3_221594cute7productE - _ZN40_INTERNAL_8c6f4f56_4_k_cu_79424bd3_221594cuda3std3__442_GLOBAL__N__8c6f4f56_4_k_cu_79424bd3_221596ignoreE)
_ZN40_INTERNAL_8c6f4f56_4_k_cu_79424bd3_221594cuda3std3__442_GLOBAL__N__8c6f4f56_4_k_cu_79424bd3_221596ignoreE:
	.zero		1
	.type		_ZN40_INTERNAL_8c6f4f56_4_k_cu_79424bd3_221594cute7productE,@object
	.size		_ZN40_INTERNAL_8c6f4f56_4_k_cu_79424bd3_221594cute7productE,(_ZN40_INTERNAL_8c6f4f56_4_k_cu_79424bd3_221594cuda3std3__45__cpo3endE - _ZN40_INTERNAL_8c6f4f56_4_k_cu_79424bd3_221594cute7productE)
_ZN40_INTERNAL_8c6f4f56_4_k_cu_79424bd3_221594cute7productE:
	.zero		1
	.type		_ZN40_INTERNAL_8c6f4f56_4_k_cu_79424bd3_221594cuda3std3__45__cpo3endE,@object
	.size		_ZN40_INTERNAL_8c6f4f56_4_k_cu_79424bd3_221594cuda3std3__45__cpo3endE,(_ZN40_INTERNAL_8c6f4f56_4_k_cu_79424bd3_221594cuda3std3__419piecewise_constructE - _ZN40_INTERNAL_8c6f4f56_4_k_cu_79424bd3_221594cuda3std3__45__cpo3endE)
_ZN40_INTERNAL_8c6f4f56_4_k_cu_79424bd3_221594cuda3std3__45__cpo3endE:
	.zero		1
	.type		_ZN40_INTERNAL_8c6f4f56_4_k_cu_79424bd3_221594cuda3std3__419piecewise_constructE,@object
	.size		_ZN40_INTERNAL_8c6f4f56_4_k_cu_79424bd3_221594cuda3std3__419piecewise_constructE,(_ZN40_INTERNAL_8c6f4f56_4_k_cu_79424bd3_221594cuda3std3__45__cpo4cendE - _ZN40_INTERNAL_8c6f4f56_4_k_cu_79424bd3_221594cuda3std3__419piecewise_constructE)
_ZN40_INTERNAL_8c6f4f56_4_k_cu_79424bd3_221594cuda3std3__419piecewise_constructE:
	.zero		1
	.type		_ZN40_INTERNAL_8c6f4f56_4_k_cu_79424bd3_221594cuda3std3__45__cpo4cendE,@object
	.size		_ZN40_INTERNAL_8c6f4f56_4_k_cu_79424bd3_221594cuda3std3__45__cpo4cendE,(_ZN40_INTERNAL_8c6f4f56_4_k_cu_79424bd3_221594cuda3std6ranges3__45__cpo4swapE - _ZN40_INTERNAL_8c6f4f56_4_k_cu_79424bd3_221594cuda3std3__45__cpo4cendE)
_ZN40_INTERNAL_8c6f4f56_4_k_cu_79424bd3_221594cuda3std3__45__cpo4cendE:
	.zero		1
	.type		_ZN40_INTERNAL_8c6f4f56_4_k_cu_79424bd3_221594cuda3std6ranges3__45__cpo4swapE,@object
	.size		_ZN40_INTERNAL_8c6f4f56_4_k_cu_79424bd3_221594cuda3std6ranges3__45__cpo4swapE,(.L_9 - _ZN40_INTERNAL_8c6f4f56_4_k_cu_79424bd3_221594cuda3std6ranges3__45__cpo4swapE)
_ZN40_INTERNAL_8c6f4f56_4_k_cu_79424bd3_221594cuda3std6ranges3__45__cpo4swapE:
	.zero		1
.L_9:


//--------------------- .nv.constant0._ZN7cutlass13device_kernelINS_4gemm6kernel13GemmUniversalIN4cute5tupleIJiiiiEEENS1_10collective13CollectiveMmaINS1_35MainloopSm100TmaUmmaWarpSpecializedILi21ELi2ELi2ENS5_IJNS4_1CILi2EEENSA_ILi1EEESC_EEEEENS5_IJNSA_ILi256EEENSA_ILi240EEENSA_ILi32EEEEEENS_12float_e4m3_tENS5_IJlSC_lEEESJ_SK_NS4_8TiledMMAINS4_8MMA_AtomIJNS4_10MMA_TraitsINS4_25SM100_MMA_F8F6F4_2x1SM_SSEJSJ_SJ_fSF_SG_NS4_17integral_constantINS4_4UMMA5MajorELSR_0EEESS_NSP_INSQ_7ScaleInELST_0EEESU_EEEEEENS4_6LayoutINS5_IJSC_SC_SC_EEENS5_IJNSA_ILi0EEESZ_SZ_EEEEENS5_IJNS4_10UnderscoreES12_S12_EEEEENS4_18SM100_TMA_2SM_LOADENS4_14ComposedLayoutINS4_7SwizzleILi1ELi4ELi3EEENS4_18smem_ptr_flag_bitsILi8EEENSX_INS5_IJNSA_ILi8EEESH_EEENS5_IJSH_SC_EEEEEEEvNS4_8identityES15_S1F_vS1G_EENS_8epilogue10collective18CollectiveEpilogueINS1I_23Sm100TmaWarpSpecializedILi1ELi1ELi240ELb0ELb0EEEJNS5_IJNSA_ILi128EEESG_SH_EEENS5_IJNSX_IS1N_SC_EENSX_ISG_SC_EEEEESJ_SK_SJ_SK_NS1I_6fusion15FusionCallbacksIS1M_NS1S_17LinearCombinationISJ_fSJ_fLNS_15FloatRoundStyleE2EEES1O_S1R_JEEENS4_5SM1004TMEM4LOAD26SM100_TMEM_LOAD_32dp32b16xENS4_13SM90_TMA_LOADENS16_INS17_ILi0ELi4ELi3EEES1A_NSX_INS5_IJS1B_NSA_ILi16EEEEEENS5_IJS24_SC_EEEEEEENS4_39AutoVectorizingCopyWithAssumedAlignmentILi128EEENS4_14SM90_TMA_STOREES28_S2A_S2A_EEEvvEEEEvNT_6ParamsE --------------------------
	.section	.nv.constant0._ZN7cutlass13device_kernelINS_4gemm6kernel13GemmUniversalIN4cute5tupleIJiiiiEEENS1_10collective13CollectiveMmaINS1_35MainloopSm100TmaUmmaWarpSpecializedILi21ELi2ELi2ENS5_IJNS4_1CILi2EEENSA_ILi1EEESC_EEEEENS5_IJNSA_ILi256EEENSA_ILi240EEENSA_ILi32EEEEEENS_12float_e4m3_tENS5_IJlSC_lEEESJ_SK_NS4_8TiledMMAINS4_8MMA_AtomIJNS4_10MMA_TraitsINS4_25SM100_MMA_F8F6F4_2x1SM_SSEJSJ_SJ_fSF_SG_NS4_17integral_constantINS4_4UMMA5MajorELSR_0EEESS_NSP_INSQ_7ScaleInELST_0EEESU_EEEEEENS4_6LayoutINS5_IJSC_SC_SC_EEENS5_IJNSA_ILi0EEESZ_SZ_EEEEENS5_IJNS4_10UnderscoreES12_S12_EEEEENS4_18SM100_TMA_2SM_LOADENS4_14ComposedLayoutINS4_7SwizzleILi1ELi4ELi3EEENS4_18smem_ptr_flag_bitsILi8EEENSX_INS5_IJNSA_ILi8EEESH_EEENS5_IJSH_SC_EEEEEEEvNS4_8identityES15_S1F_vS1G_EENS_8epilogue10collective18CollectiveEpilogueINS1I_23Sm100TmaWarpSpecializedILi1ELi1ELi240ELb0ELb0EEEJNS5_IJNSA_ILi128EEESG_SH_EEENS5_IJNSX_IS1N_SC_EENSX_ISG_SC_EEEEESJ_SK_SJ_SK_NS1I_6fusion15FusionCallbacksIS1M_NS1S_17LinearCombinationISJ_fSJ_fLNS_15FloatRoundStyleE2EEES1O_S1R_JEEENS4_5SM1004TMEM4LOAD26SM100_TMEM_LOAD_32dp32b16xENS4_13SM90_TMA_LOADENS16_INS17_ILi0ELi4ELi3EEES1A_NSX_INS5_IJS1B_NSA_ILi16EEEEEENS5_IJS24_SC_EEEEEEENS4_39AutoVectorizingCopyWithAssumedAlignmentILi128EEENS4_14SM90_TMA_STOREES28_S2A_S2A_EEEvvEEEEvNT_6ParamsE,"a",@progbits
	.sectionflags	@""
	.align	4
.nv.constant0._ZN7cutlass13device_kernelINS_4gemm6kernel13GemmUniversalIN4cute5tupleIJiiiiEEENS1_10collective13CollectiveMmaINS1_35MainloopSm100TmaUmmaWarpSpecializedILi21ELi2ELi2ENS5_IJNS4_1CILi2EEENSA_ILi1EEESC_EEEEENS5_IJNSA_ILi256EEENSA_ILi240EEENSA_ILi32EEEEEENS_12float_e4m3_tENS5_IJlSC_lEEESJ_SK_NS4_8TiledMMAINS4_8MMA_AtomIJNS4_10MMA_TraitsINS4_25SM100_MMA_F8F6F4_2x1SM_SSEJSJ_SJ_fSF_SG_NS4_17integral_constantINS4_4UMMA5MajorELSR_0EEESS_NSP_INSQ_7ScaleInELST_0EEESU_EEEEEENS4_6LayoutINS5_IJSC_SC_SC_EEENS5_IJNSA_ILi0EEESZ_SZ_EEEEENS5_IJNS4_10UnderscoreES12_S12_EEEEENS4_18SM100_TMA_2SM_LOADENS4_14ComposedLayoutINS4_7SwizzleILi1ELi4ELi3EEENS4_18smem_ptr_flag_bitsILi8EEENSX_INS5_IJNSA_ILi8EEESH_EEENS5_IJSH_SC_EEEEEEEvNS4_8identityES15_S1F_vS1G_EENS_8epilogue10collective18CollectiveEpilogueINS1I_23Sm100TmaWarpSpecializedILi1ELi1ELi240ELb0ELb0EEEJNS5_IJNSA_ILi128EEESG_SH_EEENS5_IJNSX_IS1N_SC_EENSX_ISG_SC_EEEEESJ_SK_SJ_SK_NS1I_6fusion15FusionCallbacksIS1M_NS1S_17LinearCombinationISJ_fSJ_fLNS_15FloatRoundStyleE2EEES1O_S1R_JEEENS4_5SM1004TMEM4LOAD26SM100_TMEM_LOAD_32dp32b16xENS4_13SM90_TMA_LOADENS16_INS17_ILi0ELi4ELi3EEES1A_NSX_INS5_IJS1B_NSA_ILi16EEEEEENS5_IJS24_SC_EEEEEEENS4_39AutoVectorizingCopyWithAssumedAlignmentILi128EEENS4_14SM90_TMA_STOREES28_S2A_S2A_EEEvvEEEEvNT_6ParamsE:
	.zero		2944


//--------------------- SYMBOLS --------------------------

	.type		.nv.reservedSmem.offset0,@object
	.size		.nv.reservedSmem.offset0,0x4
	.type		.nv.reservedSmem.cap,@object
	.size		.nv.reservedSmem.cap,0x4
	.type		__assertfail,@function
